//
// Generated by NVIDIA NVVM Compiler
//
// Compiler Build ID: CL-36424714
// Cuda compilation tools, release 13.0, V13.0.88
// Based on NVVM 20.0.0
//

.version 9.0
.target sm_100
.address_size 64

	// .globl	_ZN6thrust24THRUST_300001_SM_1000_NS8cuda_cub4core6detail13_kernel_agentINS1_8__reduce11ReduceAgentINS0_12zip_iteratorIN4cuda3std3__45tupleIJNS0_6detail15normal_iteratorINS0_10device_ptrIfEEEENS0_17counting_iteratorIlNS0_11use_defaultESI_SI_EEEEEEEPNSB_IJflEEESM_iNS1_9__extrema9arg_max_fIflNSA_4lessIfEEEEEEJSL_SN_iSS_EEEvDpT0_
// _ZZN3cub18CUB_300001_SM_10006detail6reduce28DeviceReduceSingleTileKernelINS2_10policy_hubIljN4cuda3std3__44plusIlEEE10Policy1000EN6thrust24THRUST_300001_SM_1000_NS18transform_iteratorI17count_under_curveNSD_12zip_iteratorINS7_5tupleIJNSD_6detail15normal_iteratorINSD_10device_ptrIfEEEESM_EEEEEllEEPljS9_llNS7_10__identityEEEvT0_T1_T2_T3_T4_T6_E12temp_storage has been demoted
// _ZZN3cub18CUB_300001_SM_10006detail6reduce18DeviceReduceKernelINS2_10policy_hubIljN4cuda3std3__44plusIlEEE10Policy1000EN6thrust24THRUST_300001_SM_1000_NS18transform_iteratorI17count_under_curveNSD_12zip_iteratorINS7_5tupleIJNSD_6detail15normal_iteratorINSD_10device_ptrIfEEEESM_EEEEEllEEjS9_lNS7_10__identityEEEvT0_PT3_T1_NS0_13GridEvenShareISU_EET2_T4_E12temp_storage has been demoted
// _ZZN3cub18CUB_300001_SM_10006detail6reduce28DeviceReduceSingleTileKernelINS2_10policy_hubIljN4cuda3std3__44plusIlEEE10Policy1000EPlSC_iS9_llNS7_10__identityEEEvT0_T1_T2_T3_T4_T6_E12temp_storage has been demoted
// _ZZN3cub18CUB_300001_SM_10006detail6reduce28DeviceReduceSingleTileKernelINS2_10policy_hubIlyN4cuda3std3__44plusIlEEE10Policy1000EN6thrust24THRUST_300001_SM_1000_NS18transform_iteratorI17count_under_curveNSD_12zip_iteratorINS7_5tupleIJNSD_6detail15normal_iteratorINSD_10device_ptrIfEEEESM_EEEEEllEEPlyS9_llNS7_10__identityEEEvT0_T1_T2_T3_T4_T6_E12temp_storage has been demoted
// _ZZN3cub18CUB_300001_SM_10006detail6reduce18DeviceReduceKernelINS2_10policy_hubIlyN4cuda3std3__44plusIlEEE10Policy1000EN6thrust24THRUST_300001_SM_1000_NS18transform_iteratorI17count_under_curveNSD_12zip_iteratorINS7_5tupleIJNSD_6detail15normal_iteratorINSD_10device_ptrIfEEEESM_EEEEEllEEyS9_lNS7_10__identityEEEvT0_PT3_T1_NS0_13GridEvenShareISU_EET2_T4_E12temp_storage has been demoted
// _ZZN3cub18CUB_300001_SM_10006detail6reduce28DeviceReduceSingleTileKernelINS2_10policy_hubIlyN4cuda3std3__44plusIlEEE10Policy1000EPlSC_iS9_llNS7_10__identityEEEvT0_T1_T2_T3_T4_T6_E12temp_storage has been demoted
.global .align 1 .b8 _ZN34_INTERNAL_94f71208_4_k_cu_3ca9a65f4cuda3std3__45__cpo5beginE[1];
.global .align 1 .b8 _ZN34_INTERNAL_94f71208_4_k_cu_3ca9a65f4cuda3std3__45__cpo3endE[1];
.global .align 1 .b8 _ZN34_INTERNAL_94f71208_4_k_cu_3ca9a65f4cuda3std3__45__cpo6cbeginE[1];
.global .align 1 .b8 _ZN34_INTERNAL_94f71208_4_k_cu_3ca9a65f4cuda3std3__45__cpo4cendE[1];
.global .align 1 .b8 _ZN34_INTERNAL_94f71208_4_k_cu_3ca9a65f4cuda3std3__45__cpo6rbeginE[1];
.global .align 1 .b8 _ZN34_INTERNAL_94f71208_4_k_cu_3ca9a65f4cuda3std3__45__cpo4rendE[1];
.global .align 1 .b8 _ZN34_INTERNAL_94f71208_4_k_cu_3ca9a65f4cuda3std3__45__cpo7crbeginE[1];
.global .align 1 .b8 _ZN34_INTERNAL_94f71208_4_k_cu_3ca9a65f4cuda3std3__45__cpo5crendE[1];
.global .align 1 .b8 _ZN34_INTERNAL_94f71208_4_k_cu_3ca9a65f4cuda3std3__436_GLOBAL__N__94f71208_4_k_cu_3ca9a65f6ignoreE[1];
.global .align 1 .b8 _ZN34_INTERNAL_94f71208_4_k_cu_3ca9a65f4cuda3std3__419piecewise_constructE[1];
.global .align 1 .b8 _ZN34_INTERNAL_94f71208_4_k_cu_3ca9a65f4cuda3std3__48in_placeE[1];
.global .align 1 .b8 _ZN34_INTERNAL_94f71208_4_k_cu_3ca9a65f4cuda3std3__420unreachable_sentinelE[1];
.global .align 1 .b8 _ZN34_INTERNAL_94f71208_4_k_cu_3ca9a65f4cuda3std3__47nulloptE[1];
.global .align 1 .b8 _ZN34_INTERNAL_94f71208_4_k_cu_3ca9a65f4cuda3std3__48unexpectE[1];
.global .align 1 .b8 _ZN34_INTERNAL_94f71208_4_k_cu_3ca9a65f4cuda3std6ranges3__45__cpo4swapE[1];
.global .align 1 .b8 _ZN34_INTERNAL_94f71208_4_k_cu_3ca9a65f4cuda3std6ranges3__45__cpo9iter_moveE[1];
.global .align 1 .b8 _ZN34_INTERNAL_94f71208_4_k_cu_3ca9a65f4cuda3std6ranges3__45__cpo5beginE[1];
.global .align 1 .b8 _ZN34_INTERNAL_94f71208_4_k_cu_3ca9a65f4cuda3std6ranges3__45__cpo3endE[1];
.global .align 1 .b8 _ZN34_INTERNAL_94f71208_4_k_cu_3ca9a65f4cuda3std6ranges3__45__cpo6cbeginE[1];
.global .align 1 .b8 _ZN34_INTERNAL_94f71208_4_k_cu_3ca9a65f4cuda3std6ranges3__45__cpo4cendE[1];
.global .align 1 .b8 _ZN34_INTERNAL_94f71208_4_k_cu_3ca9a65f4cuda3std6ranges3__45__cpo7advanceE[1];
.global .align 1 .b8 _ZN34_INTERNAL_94f71208_4_k_cu_3ca9a65f4cuda3std6ranges3__45__cpo9iter_swapE[1];
.global .align 1 .b8 _ZN34_INTERNAL_94f71208_4_k_cu_3ca9a65f4cuda3std6ranges3__45__cpo4nextE[1];
.global .align 1 .b8 _ZN34_INTERNAL_94f71208_4_k_cu_3ca9a65f4cuda3std6ranges3__45__cpo4prevE[1];
.global .align 1 .b8 _ZN34_INTERNAL_94f71208_4_k_cu_3ca9a65f4cuda3std6ranges3__45__cpo4dataE[1];
.global .align 1 .b8 _ZN34_INTERNAL_94f71208_4_k_cu_3ca9a65f4cuda3std6ranges3__45__cpo5cdataE[1];
.global .align 1 .b8 _ZN34_INTERNAL_94f71208_4_k_cu_3ca9a65f4cuda3std6ranges3__45__cpo4sizeE[1];
.global .align 1 .b8 _ZN34_INTERNAL_94f71208_4_k_cu_3ca9a65f4cuda3std6ranges3__45__cpo5ssizeE[1];
.global .align 1 .b8 _ZN34_INTERNAL_94f71208_4_k_cu_3ca9a65f4cuda3std6ranges3__45__cpo8distanceE[1];
.global .align 1 .b8 _ZN34_INTERNAL_94f71208_4_k_cu_3ca9a65f6thrust24THRUST_300001_SM_1000_NS8cuda_cub3parE[1];
.global .align 1 .b8 _ZN34_INTERNAL_94f71208_4_k_cu_3ca9a65f6thrust24THRUST_300001_SM_1000_NS8cuda_cub10par_nosyncE[1];
.global .align 1 .b8 _ZN34_INTERNAL_94f71208_4_k_cu_3ca9a65f6thrust24THRUST_300001_SM_1000_NS6system6detail10sequential3seqE[1];
.global .align 1 .b8 _ZN34_INTERNAL_94f71208_4_k_cu_3ca9a65f6thrust24THRUST_300001_SM_1000_NS6system3cpp3parE[1];
.global .align 1 .b8 _ZN34_INTERNAL_94f71208_4_k_cu_3ca9a65f6thrust24THRUST_300001_SM_1000_NS12placeholders2_1E[1];
.global .align 1 .b8 _ZN34_INTERNAL_94f71208_4_k_cu_3ca9a65f6thrust24THRUST_300001_SM_1000_NS12placeholders2_2E[1];
.global .align 1 .b8 _ZN34_INTERNAL_94f71208_4_k_cu_3ca9a65f6thrust24THRUST_300001_SM_1000_NS12placeholders2_3E[1];
.global .align 1 .b8 _ZN34_INTERNAL_94f71208_4_k_cu_3ca9a65f6thrust24THRUST_300001_SM_1000_NS12placeholders2_4E[1];
.global .align 1 .b8 _ZN34_INTERNAL_94f71208_4_k_cu_3ca9a65f6thrust24THRUST_300001_SM_1000_NS12placeholders2_5E[1];
.global .align 1 .b8 _ZN34_INTERNAL_94f71208_4_k_cu_3ca9a65f6thrust24THRUST_300001_SM_1000_NS12placeholders2_6E[1];
.global .align 1 .b8 _ZN34_INTERNAL_94f71208_4_k_cu_3ca9a65f6thrust24THRUST_300001_SM_1000_NS12placeholders2_7E[1];
.global .align 1 .b8 _ZN34_INTERNAL_94f71208_4_k_cu_3ca9a65f6thrust24THRUST_300001_SM_1000_NS12placeholders2_8E[1];
.global .align 1 .b8 _ZN34_INTERNAL_94f71208_4_k_cu_3ca9a65f6thrust24THRUST_300001_SM_1000_NS12placeholders2_9E[1];
.global .align 1 .b8 _ZN34_INTERNAL_94f71208_4_k_cu_3ca9a65f6thrust24THRUST_300001_SM_1000_NS12placeholders3_10E[1];
.global .align 1 .b8 _ZN34_INTERNAL_94f71208_4_k_cu_3ca9a65f6thrust24THRUST_300001_SM_1000_NS3seqE[1];
.global .align 1 .b8 _ZN34_INTERNAL_94f71208_4_k_cu_3ca9a65f6thrust24THRUST_300001_SM_1000_NS6deviceE[1];
.extern .shared .align 16 .b8 _ZN6thrust24THRUST_300001_SM_1000_NS8cuda_cub4core6detail5shmemE[];

.visible .entry _ZN6thrust24THRUST_300001_SM_1000_NS8cuda_cub4core6detail13_kernel_agentINS1_8__reduce11ReduceAgentINS0_12zip_iteratorIN4cuda3std3__45tupleIJNS0_6detail15normal_iteratorINS0_10device_ptrIfEEEENS0_17counting_iteratorIlNS0_11use_defaultESI_SI_EEEEEEEPNSB_IJflEEESM_iNS1_9__extrema9arg_max_fIflNSA_4lessIfEEEEEEJSL_SN_iSS_EEEvDpT0_(
	.param .align 8 .b8 _ZN6thrust24THRUST_300001_SM_1000_NS8cuda_cub4core6detail13_kernel_agentINS1_8__reduce11ReduceAgentINS0_12zip_iteratorIN4cuda3std3__45tupleIJNS0_6detail15normal_iteratorINS0_10device_ptrIfEEEENS0_17counting_iteratorIlNS0_11use_defaultESI_SI_EEEEEEEPNSB_IJflEEESM_iNS1_9__extrema9arg_max_fIflNSA_4lessIfEEEEEEJSL_SN_iSS_EEEvDpT0__param_0[16],
	.param .u64 .ptr .align 1 _ZN6thrust24THRUST_300001_SM_1000_NS8cuda_cub4core6detail13_kernel_agentINS1_8__reduce11ReduceAgentINS0_12zip_iteratorIN4cuda3std3__45tupleIJNS0_6detail15normal_iteratorINS0_10device_ptrIfEEEENS0_17counting_iteratorIlNS0_11use_defaultESI_SI_EEEEEEEPNSB_IJflEEESM_iNS1_9__extrema9arg_max_fIflNSA_4lessIfEEEEEEJSL_SN_iSS_EEEvDpT0__param_1,
	.param .u32 _ZN6thrust24THRUST_300001_SM_1000_NS8cuda_cub4core6detail13_kernel_agentINS1_8__reduce11ReduceAgentINS0_12zip_iteratorIN4cuda3std3__45tupleIJNS0_6detail15normal_iteratorINS0_10device_ptrIfEEEENS0_17counting_iteratorIlNS0_11use_defaultESI_SI_EEEEEEEPNSB_IJflEEESM_iNS1_9__extrema9arg_max_fIflNSA_4lessIfEEEEEEJSL_SN_iSS_EEEvDpT0__param_2,
	.param .align 1 .b8 _ZN6thrust24THRUST_300001_SM_1000_NS8cuda_cub4core6detail13_kernel_agentINS1_8__reduce11ReduceAgentINS0_12zip_iteratorIN4cuda3std3__45tupleIJNS0_6detail15normal_iteratorINS0_10device_ptrIfEEEENS0_17counting_iteratorIlNS0_11use_defaultESI_SI_EEEEEEEPNSB_IJflEEESM_iNS1_9__extrema9arg_max_fIflNSA_4lessIfEEEEEEJSL_SN_iSS_EEEvDpT0__param_3[1]
)
.maxntid 256
{
	.reg .pred 	%p<213>;
	.reg .b32 	%r<400>;
	.reg .b32 	%f<242>;
	.reg .b64 	%rd<305>;

	ld.param.u64 	%rd195, [_ZN6thrust24THRUST_300001_SM_1000_NS8cuda_cub4core6detail13_kernel_agentINS1_8__reduce11ReduceAgentINS0_12zip_iteratorIN4cuda3std3__45tupleIJNS0_6detail15normal_iteratorINS0_10device_ptrIfEEEENS0_17counting_iteratorIlNS0_11use_defaultESI_SI_EEEEEEEPNSB_IJflEEESM_iNS1_9__extrema9arg_max_fIflNSA_4lessIfEEEEEEJSL_SN_iSS_EEEvDpT0__param_0+8];
	ld.param.u64 	%rd194, [_ZN6thrust24THRUST_300001_SM_1000_NS8cuda_cub4core6detail13_kernel_agentINS1_8__reduce11ReduceAgentINS0_12zip_iteratorIN4cuda3std3__45tupleIJNS0_6detail15normal_iteratorINS0_10device_ptrIfEEEENS0_17counting_iteratorIlNS0_11use_defaultESI_SI_EEEEEEEPNSB_IJflEEESM_iNS1_9__extrema9arg_max_fIflNSA_4lessIfEEEEEEJSL_SN_iSS_EEEvDpT0__param_0];
	ld.param.u32 	%r36, [_ZN6thrust24THRUST_300001_SM_1000_NS8cuda_cub4core6detail13_kernel_agentINS1_8__reduce11ReduceAgentINS0_12zip_iteratorIN4cuda3std3__45tupleIJNS0_6detail15normal_iteratorINS0_10device_ptrIfEEEENS0_17counting_iteratorIlNS0_11use_defaultESI_SI_EEEEEEEPNSB_IJflEEESM_iNS1_9__extrema9arg_max_fIflNSA_4lessIfEEEEEEJSL_SN_iSS_EEEvDpT0__param_2];
	setp.eq.s32 	%p1, %r36, 0;
	@%p1 bra 	$L__BB0_206;
	cvta.to.global.u64 	%rd1, %rd194;
	setp.gt.s32 	%p2, %r36, 1279;
	@%p2 bra 	$L__BB0_122;
	mov.u32 	%r1, %tid.x;
	setp.ge.s32 	%p96, %r1, %r36;
	mov.f32 	%f188, 0f00000000;
	mov.b64 	%rd246, 0;
	mov.u32 	%r391, %r1;
	@%p96 bra 	$L__BB0_4;
	cvt.u64.u32 	%rd222, %r1;
	mul.wide.u32 	%rd223, %r1, 4;
	add.s64 	%rd224, %rd1, %rd223;
	add.s64 	%rd246, %rd195, %rd222;
	ld.global.f32 	%f188, [%rd224];
	add.s32 	%r391, %r1, 256;
$L__BB0_4:
	setp.ge.s32 	%p97, %r391, %r36;
	@%p97 bra 	$L__BB0_26;
	not.b32 	%r160, %r391;
	add.s32 	%r4, %r36, %r160;
	and.b32  	%r161, %r4, 768;
	setp.eq.s32 	%p98, %r161, 768;
	@%p98 bra 	$L__BB0_11;
	cvt.u64.u32 	%rd226, %r391;
	add.s64 	%rd237, %rd195, %rd226;
	mul.wide.u32 	%rd227, %r391, 4;
	add.s64 	%rd236, %rd1, %rd227;
	shr.u32 	%r162, %r4, 8;
	add.s32 	%r163, %r162, 1;
	and.b32  	%r164, %r163, 3;
	neg.s32 	%r389, %r164;
$L__BB0_7:
	.pragma "nounroll";
	mov.u64 	%rd9, %rd246;
	mov.f32 	%f3, %f188;
	ld.global.f32 	%f4, [%rd236];
	setp.lt.f32 	%p99, %f3, %f4;
	mov.u64 	%rd246, %rd237;
	mov.f32 	%f188, %f4;
	@%p99 bra 	$L__BB0_10;
	setp.lt.f32 	%p100, %f4, %f3;
	mov.u64 	%rd246, %rd9;
	mov.f32 	%f188, %f3;
	@%p100 bra 	$L__BB0_10;
	setp.lt.s64 	%p101, %rd9, %rd237;
	min.s64 	%rd246, %rd9, %rd237;
	selp.f32 	%f188, %f3, %f4, %p101;
$L__BB0_10:
	add.s32 	%r391, %r391, 256;
	add.s64 	%rd237, %rd237, 256;
	add.s64 	%rd236, %rd236, 1024;
	add.s32 	%r389, %r389, 1;
	setp.ne.s32 	%p102, %r389, 0;
	@%p102 bra 	$L__BB0_7;
$L__BB0_11:
	setp.lt.u32 	%p103, %r4, 768;
	@%p103 bra 	$L__BB0_26;
	add.s32 	%r392, %r391, 512;
$L__BB0_13:
	mov.u32 	%r12, %r392;
	add.s32 	%r165, %r12, -512;
	cvt.s64.s32 	%rd228, %r165;
	mul.wide.s32 	%rd229, %r165, 4;
	add.s64 	%rd17, %rd1, %rd229;
	add.s64 	%rd18, %rd195, %rd228;
	ld.global.f32 	%f10, [%rd17];
	setp.lt.f32 	%p104, %f188, %f10;
	mov.u64 	%rd243, %rd18;
	mov.f32 	%f185, %f10;
	@%p104 bra 	$L__BB0_16;
	setp.lt.f32 	%p105, %f10, %f188;
	mov.u64 	%rd243, %rd246;
	mov.f32 	%f185, %f188;
	@%p105 bra 	$L__BB0_16;
	setp.lt.s64 	%p106, %rd246, %rd18;
	min.s64 	%rd243, %rd246, %rd18;
	selp.f32 	%f185, %f188, %f10, %p106;
$L__BB0_16:
	add.s32 	%r166, %r12, -256;
	cvt.s64.s32 	%rd230, %r166;
	add.s64 	%rd21, %rd195, %rd230;
	ld.global.f32 	%f13, [%rd17+1024];
	setp.lt.f32 	%p107, %f185, %f13;
	mov.u64 	%rd244, %rd21;
	mov.f32 	%f186, %f13;
	@%p107 bra 	$L__BB0_19;
	setp.lt.f32 	%p108, %f13, %f185;
	mov.u64 	%rd244, %rd243;
	mov.f32 	%f186, %f185;
	@%p108 bra 	$L__BB0_19;
	setp.lt.s64 	%p109, %rd243, %rd21;
	min.s64 	%rd244, %rd243, %rd21;
	selp.f32 	%f186, %f185, %f13, %p109;
$L__BB0_19:
	cvt.s64.s32 	%rd231, %r12;
	add.s64 	%rd24, %rd195, %rd231;
	ld.global.f32 	%f16, [%rd17+2048];
	setp.lt.f32 	%p110, %f186, %f16;
	mov.u64 	%rd245, %rd24;
	mov.f32 	%f187, %f16;
	@%p110 bra 	$L__BB0_22;
	setp.lt.f32 	%p111, %f16, %f186;
	mov.u64 	%rd245, %rd244;
	mov.f32 	%f187, %f186;
	@%p111 bra 	$L__BB0_22;
	setp.lt.s64 	%p112, %rd244, %rd24;
	min.s64 	%rd245, %rd244, %rd24;
	selp.f32 	%f187, %f186, %f16, %p112;
$L__BB0_22:
	add.s32 	%r167, %r12, 256;
	cvt.s64.s32 	%rd232, %r167;
	add.s64 	%rd27, %rd195, %rd232;
	ld.global.f32 	%f19, [%rd17+3072];
	setp.lt.f32 	%p113, %f187, %f19;
	mov.u64 	%rd246, %rd27;
	mov.f32 	%f188, %f19;
	@%p113 bra 	$L__BB0_25;
	setp.lt.f32 	%p114, %f19, %f187;
	mov.u64 	%rd246, %rd245;
	mov.f32 	%f188, %f187;
	@%p114 bra 	$L__BB0_25;
	setp.lt.s64 	%p115, %rd245, %rd27;
	min.s64 	%rd246, %rd245, %rd27;
	selp.f32 	%f188, %f187, %f19, %p115;
$L__BB0_25:
	add.s32 	%r392, %r12, 1024;
	add.s32 	%r168, %r12, 512;
	setp.lt.s32 	%p116, %r168, %r36;
	@%p116 bra 	$L__BB0_13;
$L__BB0_26:
	setp.lt.s32 	%p117, %r36, 256;
	@%p117 bra 	$L__BB0_71;
	// begin inline asm
	mov.u32 %r282, %laneid;
	// end inline asm
	mov.b32 	%r284, %f188;
	mov.b32 	%r300, 1;
	mov.b32 	%r301, 31;
	mov.b32 	%r302, -1;
	// begin inline asm
	shfl.sync.down.b32 %r283, %r284, %r300, %r301, %r302;
	// end inline asm
	mov.b32 	%f23, %r283;
	// begin inline asm
	shfl.sync.down.b32 %r288, %r289, %r300, %r301, %r302;
	// end inline asm
	mov.b64 	{%r294, %r299}, %rd246;
	// begin inline asm
	shfl.sync.down.b32 %r293, %r294, %r300, %r301, %r302;
	// end inline asm
	// begin inline asm
	shfl.sync.down.b32 %r298, %r299, %r300, %r301, %r302;
	// end inline asm
	mov.b64 	%rd31, {%r293, %r298};
	setp.gt.s32 	%p169, %r282, 30;
	mov.u64 	%rd248, %rd246;
	mov.f32 	%f190, %f188;
	@%p169 bra 	$L__BB0_31;
	setp.lt.f32 	%p170, %f188, %f23;
	mov.u64 	%rd248, %rd31;
	mov.f32 	%f190, %f23;
	@%p170 bra 	$L__BB0_31;
	setp.gt.f32 	%p171, %f188, %f23;
	mov.u64 	%rd248, %rd246;
	mov.f32 	%f190, %f188;
	@%p171 bra 	$L__BB0_31;
	setp.lt.s64 	%p172, %rd246, %rd31;
	min.s64 	%rd248, %rd246, %rd31;
	selp.f32 	%f190, %f188, %f23, %p172;
$L__BB0_31:
	mov.b32 	%r304, %f190;
	mov.b32 	%r320, 2;
	mov.b32 	%r321, 31;
	mov.b32 	%r322, -1;
	// begin inline asm
	shfl.sync.down.b32 %r303, %r304, %r320, %r321, %r322;
	// end inline asm
	mov.b32 	%f26, %r303;
	// begin inline asm
	shfl.sync.down.b32 %r308, %r309, %r320, %r321, %r322;
	// end inline asm
	mov.b64 	{%r314, %r319}, %rd248;
	// begin inline asm
	shfl.sync.down.b32 %r313, %r314, %r320, %r321, %r322;
	// end inline asm
	// begin inline asm
	shfl.sync.down.b32 %r318, %r319, %r320, %r321, %r322;
	// end inline asm
	mov.b64 	%rd34, {%r313, %r318};
	setp.gt.s32 	%p173, %r282, 29;
	mov.u64 	%rd249, %rd248;
	mov.f32 	%f191, %f190;
	@%p173 bra 	$L__BB0_35;
	setp.lt.f32 	%p174, %f190, %f26;
	mov.u64 	%rd249, %rd34;
	mov.f32 	%f191, %f26;
	@%p174 bra 	$L__BB0_35;
	setp.gt.f32 	%p175, %f190, %f26;
	mov.u64 	%rd249, %rd248;
	mov.f32 	%f191, %f190;
	@%p175 bra 	$L__BB0_35;
	setp.lt.s64 	%p176, %rd248, %rd34;
	min.s64 	%rd249, %rd248, %rd34;
	selp.f32 	%f191, %f190, %f26, %p176;
$L__BB0_35:
	mov.b32 	%r324, %f191;
	mov.b32 	%r340, 4;
	mov.b32 	%r341, 31;
	mov.b32 	%r342, -1;
	// begin inline asm
	shfl.sync.down.b32 %r323, %r324, %r340, %r341, %r342;
	// end inline asm
	mov.b32 	%f29, %r323;
	// begin inline asm
	shfl.sync.down.b32 %r328, %r329, %r340, %r341, %r342;
	// end inline asm
	mov.b64 	{%r334, %r339}, %rd249;
	// begin inline asm
	shfl.sync.down.b32 %r333, %r334, %r340, %r341, %r342;
	// end inline asm
	// begin inline asm
	shfl.sync.down.b32 %r338, %r339, %r340, %r341, %r342;
	// end inline asm
	mov.b64 	%rd37, {%r333, %r338};
	setp.gt.s32 	%p177, %r282, 27;
	mov.u64 	%rd250, %rd249;
	mov.f32 	%f192, %f191;
	@%p177 bra 	$L__BB0_39;
	setp.lt.f32 	%p178, %f191, %f29;
	mov.u64 	%rd250, %rd37;
	mov.f32 	%f192, %f29;
	@%p178 bra 	$L__BB0_39;
	setp.gt.f32 	%p179, %f191, %f29;
	mov.u64 	%rd250, %rd249;
	mov.f32 	%f192, %f191;
	@%p179 bra 	$L__BB0_39;
	setp.lt.s64 	%p180, %rd249, %rd37;
	min.s64 	%rd250, %rd249, %rd37;
	selp.f32 	%f192, %f191, %f29, %p180;
$L__BB0_39:
	mov.b32 	%r344, %f192;
	mov.b32 	%r360, 8;
	mov.b32 	%r361, 31;
	mov.b32 	%r362, -1;
	// begin inline asm
	shfl.sync.down.b32 %r343, %r344, %r360, %r361, %r362;
	// end inline asm
	mov.b32 	%f32, %r343;
	// begin inline asm
	shfl.sync.down.b32 %r348, %r349, %r360, %r361, %r362;
	// end inline asm
	mov.b64 	{%r354, %r359}, %rd250;
	// begin inline asm
	shfl.sync.down.b32 %r353, %r354, %r360, %r361, %r362;
	// end inline asm
	// begin inline asm
	shfl.sync.down.b32 %r358, %r359, %r360, %r361, %r362;
	// end inline asm
	mov.b64 	%rd40, {%r353, %r358};
	setp.gt.s32 	%p181, %r282, 23;
	mov.u64 	%rd251, %rd250;
	mov.f32 	%f193, %f192;
	@%p181 bra 	$L__BB0_43;
	setp.lt.f32 	%p182, %f192, %f32;
	mov.u64 	%rd251, %rd40;
	mov.f32 	%f193, %f32;
	@%p182 bra 	$L__BB0_43;
	setp.gt.f32 	%p183, %f192, %f32;
	mov.u64 	%rd251, %rd250;
	mov.f32 	%f193, %f192;
	@%p183 bra 	$L__BB0_43;
	setp.lt.s64 	%p184, %rd250, %rd40;
	min.s64 	%rd251, %rd250, %rd40;
	selp.f32 	%f193, %f192, %f32, %p184;
$L__BB0_43:
	mov.b32 	%r364, %f193;
	mov.b32 	%r380, 16;
	mov.b32 	%r381, 31;
	mov.b32 	%r382, -1;
	// begin inline asm
	shfl.sync.down.b32 %r363, %r364, %r380, %r381, %r382;
	// end inline asm
	mov.b32 	%f35, %r363;
	// begin inline asm
	shfl.sync.down.b32 %r368, %r369, %r380, %r381, %r382;
	// end inline asm
	mov.b64 	{%r374, %r379}, %rd251;
	// begin inline asm
	shfl.sync.down.b32 %r373, %r374, %r380, %r381, %r382;
	// end inline asm
	// begin inline asm
	shfl.sync.down.b32 %r378, %r379, %r380, %r381, %r382;
	// end inline asm
	mov.b64 	%rd43, {%r373, %r378};
	setp.gt.s32 	%p185, %r282, 15;
	mov.u64 	%rd304, %rd251;
	mov.f32 	%f241, %f193;
	@%p185 bra 	$L__BB0_47;
	setp.lt.f32 	%p186, %f193, %f35;
	mov.u64 	%rd304, %rd43;
	mov.f32 	%f241, %f35;
	@%p186 bra 	$L__BB0_47;
	setp.gt.f32 	%p187, %f193, %f35;
	mov.u64 	%rd304, %rd251;
	mov.f32 	%f241, %f193;
	@%p187 bra 	$L__BB0_47;
	setp.lt.s64 	%p188, %rd251, %rd43;
	min.s64 	%rd304, %rd251, %rd43;
	selp.f32 	%f241, %f193, %f35, %p188;
$L__BB0_47:
	setp.ne.s32 	%p189, %r282, 0;
	@%p189 bra 	$L__BB0_49;
	shr.u32 	%r383, %r1, 1;
	and.b32  	%r384, %r383, 496;
	mov.u32 	%r385, _ZN6thrust24THRUST_300001_SM_1000_NS8cuda_cub4core6detail5shmemE;
	add.s32 	%r386, %r385, %r384;
	st.shared.f32 	[%r386+8], %f241;
	st.shared.u64 	[%r386+16], %rd304;
$L__BB0_49:
	bar.sync 	0;
	setp.ne.s32 	%p190, %r1, 0;
	@%p190 bra 	$L__BB0_204;
	ld.shared.f32 	%f38, [_ZN6thrust24THRUST_300001_SM_1000_NS8cuda_cub4core6detail5shmemE+24];
	ld.shared.u64 	%rd46, [_ZN6thrust24THRUST_300001_SM_1000_NS8cuda_cub4core6detail5shmemE+32];
	setp.lt.f32 	%p191, %f241, %f38;
	mov.u64 	%rd253, %rd46;
	mov.f32 	%f195, %f38;
	@%p191 bra 	$L__BB0_53;
	setp.lt.f32 	%p192, %f38, %f241;
	mov.u64 	%rd253, %rd304;
	mov.f32 	%f195, %f241;
	@%p192 bra 	$L__BB0_53;
	setp.lt.s64 	%p193, %rd304, %rd46;
	min.s64 	%rd253, %rd304, %rd46;
	selp.f32 	%f195, %f241, %f38, %p193;
$L__BB0_53:
	ld.shared.f32 	%f41, [_ZN6thrust24THRUST_300001_SM_1000_NS8cuda_cub4core6detail5shmemE+40];
	ld.shared.u64 	%rd49, [_ZN6thrust24THRUST_300001_SM_1000_NS8cuda_cub4core6detail5shmemE+48];
	setp.lt.f32 	%p194, %f195, %f41;
	mov.u64 	%rd254, %rd49;
	mov.f32 	%f196, %f41;
	@%p194 bra 	$L__BB0_56;
	setp.lt.f32 	%p195, %f41, %f195;
	mov.u64 	%rd254, %rd253;
	mov.f32 	%f196, %f195;
	@%p195 bra 	$L__BB0_56;
	setp.lt.s64 	%p196, %rd253, %rd49;
	min.s64 	%rd254, %rd253, %rd49;
	selp.f32 	%f196, %f195, %f41, %p196;
$L__BB0_56:
	ld.shared.f32 	%f44, [_ZN6thrust24THRUST_300001_SM_1000_NS8cuda_cub4core6detail5shmemE+56];
	ld.shared.u64 	%rd52, [_ZN6thrust24THRUST_300001_SM_1000_NS8cuda_cub4core6detail5shmemE+64];
	setp.lt.f32 	%p197, %f196, %f44;
	mov.u64 	%rd255, %rd52;
	mov.f32 	%f197, %f44;
	@%p197 bra 	$L__BB0_59;
	setp.lt.f32 	%p198, %f44, %f196;
	mov.u64 	%rd255, %rd254;
	mov.f32 	%f197, %f196;
	@%p198 bra 	$L__BB0_59;
	setp.lt.s64 	%p199, %rd254, %rd52;
	min.s64 	%rd255, %rd254, %rd52;
	selp.f32 	%f197, %f196, %f44, %p199;
$L__BB0_59:
	ld.shared.f32 	%f47, [_ZN6thrust24THRUST_300001_SM_1000_NS8cuda_cub4core6detail5shmemE+72];
	ld.shared.u64 	%rd55, [_ZN6thrust24THRUST_300001_SM_1000_NS8cuda_cub4core6detail5shmemE+80];
	setp.lt.f32 	%p200, %f197, %f47;
	mov.u64 	%rd256, %rd55;
	mov.f32 	%f198, %f47;
	@%p200 bra 	$L__BB0_62;
	setp.lt.f32 	%p201, %f47, %f197;
	mov.u64 	%rd256, %rd255;
	mov.f32 	%f198, %f197;
	@%p201 bra 	$L__BB0_62;
	setp.lt.s64 	%p202, %rd255, %rd55;
	min.s64 	%rd256, %rd255, %rd55;
	selp.f32 	%f198, %f197, %f47, %p202;
$L__BB0_62:
	ld.shared.f32 	%f50, [_ZN6thrust24THRUST_300001_SM_1000_NS8cuda_cub4core6detail5shmemE+88];
	ld.shared.u64 	%rd58, [_ZN6thrust24THRUST_300001_SM_1000_NS8cuda_cub4core6detail5shmemE+96];
	setp.lt.f32 	%p203, %f198, %f50;
	mov.u64 	%rd257, %rd58;
	mov.f32 	%f199, %f50;
	@%p203 bra 	$L__BB0_65;
	setp.lt.f32 	%p204, %f50, %f198;
	mov.u64 	%rd257, %rd256;
	mov.f32 	%f199, %f198;
	@%p204 bra 	$L__BB0_65;
	setp.lt.s64 	%p205, %rd256, %rd58;
	min.s64 	%rd257, %rd256, %rd58;
	selp.f32 	%f199, %f198, %f50, %p205;
$L__BB0_65:
	ld.shared.f32 	%f53, [_ZN6thrust24THRUST_300001_SM_1000_NS8cuda_cub4core6detail5shmemE+104];
	ld.shared.u64 	%rd61, [_ZN6thrust24THRUST_300001_SM_1000_NS8cuda_cub4core6detail5shmemE+112];
	setp.lt.f32 	%p206, %f199, %f53;
	mov.u64 	%rd258, %rd61;
	mov.f32 	%f200, %f53;
	@%p206 bra 	$L__BB0_68;
	setp.lt.f32 	%p207, %f53, %f199;
	mov.u64 	%rd258, %rd257;
	mov.f32 	%f200, %f199;
	@%p207 bra 	$L__BB0_68;
	setp.lt.s64 	%p208, %rd257, %rd61;
	min.s64 	%rd258, %rd257, %rd61;
	selp.f32 	%f200, %f199, %f53, %p208;
$L__BB0_68:
	ld.shared.f32 	%f56, [_ZN6thrust24THRUST_300001_SM_1000_NS8cuda_cub4core6detail5shmemE+120];
	ld.shared.u64 	%rd64, [_ZN6thrust24THRUST_300001_SM_1000_NS8cuda_cub4core6detail5shmemE+128];
	setp.lt.f32 	%p209, %f200, %f56;
	mov.f32 	%f241, %f56;
	mov.u64 	%rd304, %rd64;
	@%p209 bra 	$L__BB0_204;
	setp.lt.f32 	%p210, %f56, %f200;
	mov.f32 	%f241, %f200;
	mov.u64 	%rd304, %rd258;
	@%p210 bra 	$L__BB0_204;
	setp.lt.s64 	%p211, %rd258, %rd64;
	min.s64 	%rd304, %rd258, %rd64;
	selp.f32 	%f241, %f200, %f56, %p211;
	bra.uni 	$L__BB0_204;
$L__BB0_71:
	// begin inline asm
	mov.u32 %r169, %laneid;
	// end inline asm
	and.b32  	%r190, %r1, 992;
	add.s32 	%r191, %r190, 32;
	setp.gt.s32 	%p118, %r191, %r36;
	not.b32 	%r192, %r190;
	add.s32 	%r193, %r36, %r192;
	selp.b32 	%r188, %r193, 31, %p118;
	mov.b32 	%r171, %f188;
	mov.b32 	%r187, 1;
	mov.b32 	%r189, -1;
	// begin inline asm
	shfl.sync.down.b32 %r170, %r171, %r187, %r188, %r189;
	// end inline asm
	mov.b32 	%f58, %r170;
	// begin inline asm
	shfl.sync.down.b32 %r175, %r176, %r187, %r188, %r189;
	// end inline asm
	mov.b64 	{%r181, %r186}, %rd246;
	// begin inline asm
	shfl.sync.down.b32 %r180, %r181, %r187, %r188, %r189;
	// end inline asm
	// begin inline asm
	shfl.sync.down.b32 %r185, %r186, %r187, %r188, %r189;
	// end inline asm
	mov.b64 	%rd66, {%r180, %r185};
	setp.ge.s32 	%p119, %r169, %r188;
	mov.f32 	%f201, %f188;
	mov.u64 	%rd259, %rd246;
	@%p119 bra 	$L__BB0_75;
	setp.lt.f32 	%p120, %f188, %f58;
	mov.f32 	%f201, %f58;
	mov.u64 	%rd259, %rd66;
	@%p120 bra 	$L__BB0_75;
	setp.gt.f32 	%p121, %f188, %f58;
	mov.f32 	%f201, %f188;
	mov.u64 	%rd259, %rd246;
	@%p121 bra 	$L__BB0_75;
	setp.lt.s64 	%p122, %rd246, %rd66;
	selp.f32 	%f201, %f188, %f58, %p122;
	min.s64 	%rd259, %rd246, %rd66;
$L__BB0_75:
	mov.b32 	%r195, %f201;
	mov.b32 	%r211, 2;
	mov.b32 	%r213, -1;
	// begin inline asm
	shfl.sync.down.b32 %r194, %r195, %r211, %r188, %r213;
	// end inline asm
	mov.b32 	%f61, %r194;
	// begin inline asm
	shfl.sync.down.b32 %r199, %r200, %r211, %r188, %r213;
	// end inline asm
	mov.b64 	{%r205, %r210}, %rd259;
	// begin inline asm
	shfl.sync.down.b32 %r204, %r205, %r211, %r188, %r213;
	// end inline asm
	// begin inline asm
	shfl.sync.down.b32 %r209, %r210, %r211, %r188, %r213;
	// end inline asm
	mov.b64 	%rd69, {%r204, %r209};
	add.s32 	%r214, %r169, 2;
	setp.gt.s32 	%p123, %r214, %r188;
	mov.f32 	%f202, %f201;
	mov.u64 	%rd260, %rd259;
	@%p123 bra 	$L__BB0_79;
	setp.lt.f32 	%p124, %f201, %f61;
	mov.f32 	%f202, %f61;
	mov.u64 	%rd260, %rd69;
	@%p124 bra 	$L__BB0_79;
	setp.gt.f32 	%p125, %f201, %f61;
	mov.f32 	%f202, %f201;
	mov.u64 	%rd260, %rd259;
	@%p125 bra 	$L__BB0_79;
	setp.lt.s64 	%p126, %rd259, %rd69;
	selp.f32 	%f202, %f201, %f61, %p126;
	min.s64 	%rd260, %rd259, %rd69;
$L__BB0_79:
	mov.b32 	%r216, %f202;
	mov.b32 	%r232, 4;
	mov.b32 	%r234, -1;
	// begin inline asm
	shfl.sync.down.b32 %r215, %r216, %r232, %r188, %r234;
	// end inline asm
	mov.b32 	%f64, %r215;
	// begin inline asm
	shfl.sync.down.b32 %r220, %r221, %r232, %r188, %r234;
	// end inline asm
	mov.b64 	{%r226, %r231}, %rd260;
	// begin inline asm
	shfl.sync.down.b32 %r225, %r226, %r232, %r188, %r234;
	// end inline asm
	// begin inline asm
	shfl.sync.down.b32 %r230, %r231, %r232, %r188, %r234;
	// end inline asm
	mov.b64 	%rd72, {%r225, %r230};
	add.s32 	%r235, %r169, 4;
	setp.gt.s32 	%p127, %r235, %r188;
	mov.f32 	%f203, %f202;
	mov.u64 	%rd261, %rd260;
	@%p127 bra 	$L__BB0_83;
	setp.lt.f32 	%p128, %f202, %f64;
	mov.f32 	%f203, %f64;
	mov.u64 	%rd261, %rd72;
	@%p128 bra 	$L__BB0_83;
	setp.gt.f32 	%p129, %f202, %f64;
	mov.f32 	%f203, %f202;
	mov.u64 	%rd261, %rd260;
	@%p129 bra 	$L__BB0_83;
	setp.lt.s64 	%p130, %rd260, %rd72;
	selp.f32 	%f203, %f202, %f64, %p130;
	min.s64 	%rd261, %rd260, %rd72;
$L__BB0_83:
	mov.b32 	%r237, %f203;
	mov.b32 	%r253, 8;
	mov.b32 	%r255, -1;
	// begin inline asm
	shfl.sync.down.b32 %r236, %r237, %r253, %r188, %r255;
	// end inline asm
	mov.b32 	%f67, %r236;
	// begin inline asm
	shfl.sync.down.b32 %r241, %r242, %r253, %r188, %r255;
	// end inline asm
	mov.b64 	{%r247, %r252}, %rd261;
	// begin inline asm
	shfl.sync.down.b32 %r246, %r247, %r253, %r188, %r255;
	// end inline asm
	// begin inline asm
	shfl.sync.down.b32 %r251, %r252, %r253, %r188, %r255;
	// end inline asm
	mov.b64 	%rd75, {%r246, %r251};
	add.s32 	%r256, %r169, 8;
	setp.gt.s32 	%p131, %r256, %r188;
	mov.f32 	%f204, %f203;
	mov.u64 	%rd262, %rd261;
	@%p131 bra 	$L__BB0_87;
	setp.lt.f32 	%p132, %f203, %f67;
	mov.f32 	%f204, %f67;
	mov.u64 	%rd262, %rd75;
	@%p132 bra 	$L__BB0_87;
	setp.gt.f32 	%p133, %f203, %f67;
	mov.f32 	%f204, %f203;
	mov.u64 	%rd262, %rd261;
	@%p133 bra 	$L__BB0_87;
	setp.lt.s64 	%p134, %rd261, %rd75;
	selp.f32 	%f204, %f203, %f67, %p134;
	min.s64 	%rd262, %rd261, %rd75;
$L__BB0_87:
	mov.b32 	%r258, %f204;
	mov.b32 	%r274, 16;
	mov.b32 	%r276, -1;
	// begin inline asm
	shfl.sync.down.b32 %r257, %r258, %r274, %r188, %r276;
	// end inline asm
	mov.b32 	%f70, %r257;
	// begin inline asm
	shfl.sync.down.b32 %r262, %r263, %r274, %r188, %r276;
	// end inline asm
	mov.b64 	{%r268, %r273}, %rd262;
	// begin inline asm
	shfl.sync.down.b32 %r267, %r268, %r274, %r188, %r276;
	// end inline asm
	// begin inline asm
	shfl.sync.down.b32 %r272, %r273, %r274, %r188, %r276;
	// end inline asm
	mov.b64 	%rd78, {%r267, %r272};
	add.s32 	%r277, %r169, 16;
	setp.gt.s32 	%p135, %r277, %r188;
	mov.f32 	%f241, %f204;
	mov.u64 	%rd304, %rd262;
	@%p135 bra 	$L__BB0_91;
	setp.lt.f32 	%p136, %f204, %f70;
	mov.f32 	%f241, %f70;
	mov.u64 	%rd304, %rd78;
	@%p136 bra 	$L__BB0_91;
	setp.gt.f32 	%p137, %f204, %f70;
	mov.f32 	%f241, %f204;
	mov.u64 	%rd304, %rd262;
	@%p137 bra 	$L__BB0_91;
	setp.lt.s64 	%p138, %rd262, %rd78;
	selp.f32 	%f241, %f204, %f70, %p138;
	min.s64 	%rd304, %rd262, %rd78;
$L__BB0_91:
	setp.ne.s32 	%p139, %r169, 0;
	@%p139 bra 	$L__BB0_93;
	shr.u32 	%r278, %r1, 1;
	and.b32  	%r279, %r278, 496;
	mov.u32 	%r280, _ZN6thrust24THRUST_300001_SM_1000_NS8cuda_cub4core6detail5shmemE;
	add.s32 	%r281, %r280, %r279;
	st.shared.f32 	[%r281+8], %f241;
	st.shared.u64 	[%r281+16], %rd304;
$L__BB0_93:
	bar.sync 	0;
	setp.ne.s32 	%p140, %r1, 0;
	@%p140 bra 	$L__BB0_204;
	setp.lt.s32 	%p141, %r36, 33;
	mov.f32 	%f206, %f241;
	mov.u64 	%rd264, %rd304;
	@%p141 bra 	$L__BB0_98;
	ld.shared.f32 	%f73, [_ZN6thrust24THRUST_300001_SM_1000_NS8cuda_cub4core6detail5shmemE+24];
	ld.shared.u64 	%rd81, [_ZN6thrust24THRUST_300001_SM_1000_NS8cuda_cub4core6detail5shmemE+32];
	setp.lt.f32 	%p142, %f241, %f73;
	mov.f32 	%f206, %f73;
	mov.u64 	%rd264, %rd81;
	@%p142 bra 	$L__BB0_98;
	setp.lt.f32 	%p143, %f73, %f241;
	mov.f32 	%f206, %f241;
	mov.u64 	%rd264, %rd304;
	@%p143 bra 	$L__BB0_98;
	setp.lt.s64 	%p144, %rd304, %rd81;
	selp.f32 	%f206, %f241, %f73, %p144;
	min.s64 	%rd264, %rd304, %rd81;
$L__BB0_98:
	setp.lt.s32 	%p145, %r36, 65;
	mov.f32 	%f207, %f206;
	mov.u64 	%rd265, %rd264;
	@%p145 bra 	$L__BB0_102;
	ld.shared.f32 	%f76, [_ZN6thrust24THRUST_300001_SM_1000_NS8cuda_cub4core6detail5shmemE+40];
	ld.shared.u64 	%rd84, [_ZN6thrust24THRUST_300001_SM_1000_NS8cuda_cub4core6detail5shmemE+48];
	setp.lt.f32 	%p146, %f206, %f76;
	mov.f32 	%f207, %f76;
	mov.u64 	%rd265, %rd84;
	@%p146 bra 	$L__BB0_102;
	setp.lt.f32 	%p147, %f76, %f206;
	mov.f32 	%f207, %f206;
	mov.u64 	%rd265, %rd264;
	@%p147 bra 	$L__BB0_102;
	setp.lt.s64 	%p148, %rd264, %rd84;
	selp.f32 	%f207, %f206, %f76, %p148;
	min.s64 	%rd265, %rd264, %rd84;
$L__BB0_102:
	setp.lt.s32 	%p149, %r36, 97;
	mov.f32 	%f208, %f207;
	mov.u64 	%rd266, %rd265;
	@%p149 bra 	$L__BB0_106;
	ld.shared.f32 	%f79, [_ZN6thrust24THRUST_300001_SM_1000_NS8cuda_cub4core6detail5shmemE+56];
	ld.shared.u64 	%rd87, [_ZN6thrust24THRUST_300001_SM_1000_NS8cuda_cub4core6detail5shmemE+64];
	setp.lt.f32 	%p150, %f207, %f79;
	mov.f32 	%f208, %f79;
	mov.u64 	%rd266, %rd87;
	@%p150 bra 	$L__BB0_106;
	setp.lt.f32 	%p151, %f79, %f207;
	mov.f32 	%f208, %f207;
	mov.u64 	%rd266, %rd265;
	@%p151 bra 	$L__BB0_106;
	setp.lt.s64 	%p152, %rd265, %rd87;
	selp.f32 	%f208, %f207, %f79, %p152;
	min.s64 	%rd266, %rd265, %rd87;
$L__BB0_106:
	setp.lt.s32 	%p153, %r36, 129;
	mov.f32 	%f209, %f208;
	mov.u64 	%rd267, %rd266;
	@%p153 bra 	$L__BB0_110;
	ld.shared.f32 	%f82, [_ZN6thrust24THRUST_300001_SM_1000_NS8cuda_cub4core6detail5shmemE+72];
	ld.shared.u64 	%rd90, [_ZN6thrust24THRUST_300001_SM_1000_NS8cuda_cub4core6detail5shmemE+80];
	setp.lt.f32 	%p154, %f208, %f82;
	mov.f32 	%f209, %f82;
	mov.u64 	%rd267, %rd90;
	@%p154 bra 	$L__BB0_110;
	setp.lt.f32 	%p155, %f82, %f208;
	mov.f32 	%f209, %f208;
	mov.u64 	%rd267, %rd266;
	@%p155 bra 	$L__BB0_110;
	setp.lt.s64 	%p156, %rd266, %rd90;
	selp.f32 	%f209, %f208, %f82, %p156;
	min.s64 	%rd267, %rd266, %rd90;
$L__BB0_110:
	setp.lt.s32 	%p157, %r36, 161;
	mov.f32 	%f210, %f209;
	mov.u64 	%rd268, %rd267;
	@%p157 bra 	$L__BB0_114;
	ld.shared.f32 	%f85, [_ZN6thrust24THRUST_300001_SM_1000_NS8cuda_cub4core6detail5shmemE+88];
	ld.shared.u64 	%rd93, [_ZN6thrust24THRUST_300001_SM_1000_NS8cuda_cub4core6detail5shmemE+96];
	setp.lt.f32 	%p158, %f209, %f85;
	mov.f32 	%f210, %f85;
	mov.u64 	%rd268, %rd93;
	@%p158 bra 	$L__BB0_114;
	setp.lt.f32 	%p159, %f85, %f209;
	mov.f32 	%f210, %f209;
	mov.u64 	%rd268, %rd267;
	@%p159 bra 	$L__BB0_114;
	setp.lt.s64 	%p160, %rd267, %rd93;
	selp.f32 	%f210, %f209, %f85, %p160;
	min.s64 	%rd268, %rd267, %rd93;
$L__BB0_114:
	setp.lt.s32 	%p161, %r36, 193;
	mov.f32 	%f211, %f210;
	mov.u64 	%rd269, %rd268;
	@%p161 bra 	$L__BB0_118;
	ld.shared.f32 	%f88, [_ZN6thrust24THRUST_300001_SM_1000_NS8cuda_cub4core6detail5shmemE+104];
	ld.shared.u64 	%rd96, [_ZN6thrust24THRUST_300001_SM_1000_NS8cuda_cub4core6detail5shmemE+112];
	setp.lt.f32 	%p162, %f210, %f88;
	mov.f32 	%f211, %f88;
	mov.u64 	%rd269, %rd96;
	@%p162 bra 	$L__BB0_118;
	setp.lt.f32 	%p163, %f88, %f210;
	mov.f32 	%f211, %f210;
	mov.u64 	%rd269, %rd268;
	@%p163 bra 	$L__BB0_118;
	setp.lt.s64 	%p164, %rd268, %rd96;
	selp.f32 	%f211, %f210, %f88, %p164;
	min.s64 	%rd269, %rd268, %rd96;
$L__BB0_118:
	setp.lt.s32 	%p165, %r36, 225;
	mov.f32 	%f241, %f211;
	mov.u64 	%rd304, %rd269;
	@%p165 bra 	$L__BB0_204;
	ld.shared.f32 	%f91, [_ZN6thrust24THRUST_300001_SM_1000_NS8cuda_cub4core6detail5shmemE+120];
	ld.shared.u64 	%rd99, [_ZN6thrust24THRUST_300001_SM_1000_NS8cuda_cub4core6detail5shmemE+128];
	setp.lt.f32 	%p166, %f211, %f91;
	mov.f32 	%f241, %f91;
	mov.u64 	%rd304, %rd99;
	@%p166 bra 	$L__BB0_204;
	setp.lt.f32 	%p167, %f91, %f211;
	mov.f32 	%f241, %f211;
	mov.u64 	%rd304, %rd269;
	@%p167 bra 	$L__BB0_204;
	setp.lt.s64 	%p168, %rd269, %rd99;
	selp.f32 	%f241, %f211, %f91, %p168;
	min.s64 	%rd304, %rd269, %rd99;
	bra.uni 	$L__BB0_204;
$L__BB0_122:
	mov.u32 	%r17, %tid.x;
	cvt.u64.u32 	%rd101, %r17;
	mul.wide.u32 	%rd197, %r17, 4;
	add.s64 	%rd102, %rd1, %rd197;
	ld.global.f32 	%f170, [%rd102];
	add.s32 	%r37, %r17, 256;
	cvt.u64.u32 	%rd198, %r37;
	ld.global.f32 	%f171, [%rd102+1024];
	add.s32 	%r38, %r17, 512;
	cvt.u64.u32 	%rd199, %r38;
	ld.global.f32 	%f172, [%rd102+2048];
	add.s32 	%r39, %r17, 768;
	cvt.u64.u32 	%rd200, %r39;
	ld.global.f32 	%f173, [%rd102+3072];
	or.b32  	%r40, %r17, 1024;
	cvt.u64.u32 	%rd103, %r40;
	add.s64 	%rd291, %rd195, %rd103;
	ld.global.f32 	%f228, [%rd102+4096];
	setp.geu.f32 	%p3, %f170, %f171;
	selp.f32 	%f174, %f170, %f171, %p3;
	selp.b64 	%rd201, %rd101, %rd198, %p3;
	setp.geu.f32 	%p4, %f174, %f172;
	selp.f32 	%f175, %f174, %f172, %p4;
	selp.b64 	%rd202, %rd201, %rd199, %p4;
	setp.geu.f32 	%p5, %f175, %f173;
	selp.f32 	%f94, %f175, %f173, %p5;
	selp.b64 	%rd105, %rd202, %rd200, %p5;
	setp.lt.f32 	%p6, %f94, %f228;
	@%p6 bra 	$L__BB0_124;
	setp.lt.f32 	%p7, %f228, %f94;
	setp.lt.u64 	%p8, %rd105, %rd103;
	or.pred  	%p9, %p7, %p8;
	selp.f32 	%f228, %f94, %f228, %p9;
	add.s64 	%rd203, %rd195, %rd105;
	selp.b64 	%rd291, %rd203, %rd291, %p9;
$L__BB0_124:
	setp.lt.u32 	%p10, %r36, 2560;
	mov.b32 	%r394, 1280;
	@%p10 bra 	$L__BB0_137;
	mov.b32 	%r393, 1280;
	mov.f32 	%f213, %f228;
	mov.u64 	%rd271, %rd291;
$L__BB0_126:
	cvt.u64.u32 	%rd204, %r393;
	add.s64 	%rd205, %rd101, %rd204;
	mul.wide.u32 	%rd206, %r393, 4;
	add.s64 	%rd207, %rd102, %rd206;
	add.s64 	%rd272, %rd205, %rd195;
	ld.global.f32 	%f214, [%rd207];
	add.s64 	%rd273, %rd272, 256;
	ld.global.f32 	%f215, [%rd207+1024];
	add.s64 	%rd274, %rd272, 512;
	ld.global.f32 	%f216, [%rd207+2048];
	add.s64 	%rd275, %rd272, 768;
	ld.global.f32 	%f217, [%rd207+3072];
	add.s64 	%rd291, %rd272, 1024;
	ld.global.f32 	%f228, [%rd207+4096];
	setp.lt.f32 	%p11, %f213, %f214;
	@%p11 bra 	$L__BB0_128;
	setp.lt.f32 	%p12, %f214, %f213;
	setp.lt.s64 	%p13, %rd271, %rd272;
	or.pred  	%p14, %p12, %p13;
	selp.f32 	%f214, %f213, %f214, %p14;
	selp.b64 	%rd272, %rd271, %rd272, %p14;
$L__BB0_128:
	setp.lt.f32 	%p15, %f214, %f215;
	@%p15 bra 	$L__BB0_130;
	setp.lt.f32 	%p16, %f215, %f214;
	setp.lt.s64 	%p17, %rd272, %rd273;
	or.pred  	%p18, %p16, %p17;
	selp.f32 	%f215, %f214, %f215, %p18;
	selp.b64 	%rd273, %rd272, %rd273, %p18;
$L__BB0_130:
	setp.lt.f32 	%p19, %f215, %f216;
	@%p19 bra 	$L__BB0_132;
	setp.lt.f32 	%p20, %f216, %f215;
	setp.lt.s64 	%p21, %rd273, %rd274;
	or.pred  	%p22, %p20, %p21;
	selp.f32 	%f216, %f215, %f216, %p22;
	selp.b64 	%rd274, %rd273, %rd274, %p22;
$L__BB0_132:
	setp.lt.f32 	%p23, %f216, %f217;
	@%p23 bra 	$L__BB0_134;
	setp.lt.f32 	%p24, %f217, %f216;
	setp.lt.s64 	%p25, %rd274, %rd275;
	or.pred  	%p26, %p24, %p25;
	selp.f32 	%f217, %f216, %f217, %p26;
	selp.b64 	%rd275, %rd274, %rd275, %p26;
$L__BB0_134:
	setp.lt.f32 	%p27, %f217, %f228;
	@%p27 bra 	$L__BB0_136;
	setp.lt.f32 	%p28, %f228, %f217;
	setp.lt.s64 	%p29, %rd275, %rd291;
	or.pred  	%p30, %p28, %p29;
	selp.f32 	%f228, %f217, %f228, %p30;
	selp.b64 	%rd291, %rd275, %rd291, %p30;
$L__BB0_136:
	add.s32 	%r394, %r393, 1280;
	add.s32 	%r43, %r393, 2560;
	setp.le.s32 	%p31, %r43, %r36;
	mov.u32 	%r393, %r394;
	mov.f32 	%f213, %f228;
	mov.u64 	%rd271, %rd291;
	@%p31 bra 	$L__BB0_126;
$L__BB0_137:
	setp.le.s32 	%p32, %r36, %r394;
	@%p32 bra 	$L__BB0_160;
	sub.s32 	%r21, %r36, %r394;
	setp.ge.s32 	%p33, %r17, %r21;
	@%p33 bra 	$L__BB0_160;
	not.b32 	%r44, %r17;
	add.s32 	%r45, %r36, %r44;
	sub.s32 	%r22, %r45, %r394;
	and.b32  	%r46, %r22, 768;
	setp.eq.s32 	%p34, %r46, 768;
	mov.u32 	%r397, %r17;
	@%p34 bra 	$L__BB0_145;
	add.s32 	%r47, %r17, %r394;
	cvt.u64.u32 	%rd209, %r47;
	add.s64 	%rd279, %rd195, %rd209;
	mul.wide.u32 	%rd210, %r47, 4;
	add.s64 	%rd278, %rd1, %rd210;
	shr.u32 	%r48, %r22, 8;
	add.s32 	%r49, %r48, 1;
	and.b32  	%r50, %r49, 3;
	neg.s32 	%r395, %r50;
	mov.u32 	%r397, %r17;
$L__BB0_141:
	.pragma "nounroll";
	mov.u64 	%rd129, %rd291;
	mov.f32 	%f114, %f228;
	ld.global.f32 	%f115, [%rd278];
	setp.lt.f32 	%p35, %f114, %f115;
	mov.f32 	%f228, %f115;
	mov.u64 	%rd291, %rd279;
	@%p35 bra 	$L__BB0_144;
	setp.lt.f32 	%p36, %f115, %f114;
	mov.f32 	%f228, %f114;
	mov.u64 	%rd291, %rd129;
	@%p36 bra 	$L__BB0_144;
	setp.lt.s64 	%p37, %rd129, %rd279;
	selp.f32 	%f228, %f114, %f115, %p37;
	min.s64 	%rd291, %rd129, %rd279;
$L__BB0_144:
	add.s32 	%r397, %r397, 256;
	add.s64 	%rd279, %rd279, 256;
	add.s64 	%rd278, %rd278, 1024;
	add.s32 	%r395, %r395, 1;
	setp.ne.s32 	%p38, %r395, 0;
	@%p38 bra 	$L__BB0_141;
$L__BB0_145:
	setp.lt.u32 	%p39, %r22, 768;
	@%p39 bra 	$L__BB0_160;
	add.s32 	%r398, %r397, %r394;
	cvt.u64.u32 	%rd211, %r398;
	add.s64 	%rd286, %rd195, %rd211;
	cvt.u64.u32 	%rd212, %r397;
	cvt.u64.u32 	%rd213, %r394;
	add.s64 	%rd214, %rd212, %rd213;
	shl.b64 	%rd215, %rd214, 2;
	add.s64 	%rd216, %rd215, %rd1;
	add.s64 	%rd285, %rd216, 3072;
	mul.wide.u32 	%rd217, %r398, 4;
	add.s64 	%rd284, %rd1, %rd217;
	add.s32 	%r399, %r397, 512;
$L__BB0_147:
	mov.u32 	%r32, %r399;
	ld.global.f32 	%f121, [%rd284];
	setp.lt.f32 	%p40, %f228, %f121;
	mov.f32 	%f225, %f121;
	mov.u64 	%rd288, %rd286;
	@%p40 bra 	$L__BB0_150;
	setp.lt.f32 	%p41, %f121, %f228;
	mov.f32 	%f225, %f228;
	mov.u64 	%rd288, %rd291;
	@%p41 bra 	$L__BB0_150;
	setp.lt.s64 	%p42, %rd291, %rd286;
	selp.f32 	%f225, %f228, %f121, %p42;
	min.s64 	%rd288, %rd291, %rd286;
$L__BB0_150:
	add.s32 	%r51, %r398, 256;
	cvt.u64.u32 	%rd218, %r51;
	add.s64 	%rd145, %rd195, %rd218;
	ld.global.f32 	%f124, [%rd285+-2048];
	setp.lt.f32 	%p43, %f225, %f124;
	mov.f32 	%f226, %f124;
	mov.u64 	%rd289, %rd145;
	@%p43 bra 	$L__BB0_153;
	setp.lt.f32 	%p44, %f124, %f225;
	mov.f32 	%f226, %f225;
	mov.u64 	%rd289, %rd288;
	@%p44 bra 	$L__BB0_153;
	setp.lt.s64 	%p45, %rd288, %rd145;
	selp.f32 	%f226, %f225, %f124, %p45;
	min.s64 	%rd289, %rd288, %rd145;
$L__BB0_153:
	add.s32 	%r52, %r398, 512;
	cvt.u64.u32 	%rd219, %r52;
	add.s64 	%rd148, %rd195, %rd219;
	ld.global.f32 	%f127, [%rd285+-1024];
	setp.lt.f32 	%p46, %f226, %f127;
	mov.f32 	%f227, %f127;
	mov.u64 	%rd290, %rd148;
	@%p46 bra 	$L__BB0_156;
	setp.lt.f32 	%p47, %f127, %f226;
	mov.f32 	%f227, %f226;
	mov.u64 	%rd290, %rd289;
	@%p47 bra 	$L__BB0_156;
	setp.lt.s64 	%p48, %rd289, %rd148;
	selp.f32 	%f227, %f226, %f127, %p48;
	min.s64 	%rd290, %rd289, %rd148;
$L__BB0_156:
	add.s32 	%r53, %r398, 768;
	cvt.u64.u32 	%rd220, %r53;
	add.s64 	%rd151, %rd195, %rd220;
	ld.global.f32 	%f130, [%rd285];
	setp.lt.f32 	%p49, %f227, %f130;
	mov.f32 	%f228, %f130;
	mov.u64 	%rd291, %rd151;
	@%p49 bra 	$L__BB0_159;
	setp.lt.f32 	%p50, %f130, %f227;
	mov.f32 	%f228, %f227;
	mov.u64 	%rd291, %rd290;
	@%p50 bra 	$L__BB0_159;
	setp.lt.s64 	%p51, %rd290, %rd151;
	selp.f32 	%f228, %f227, %f130, %p51;
	min.s64 	%rd291, %rd290, %rd151;
$L__BB0_159:
	add.s64 	%rd286, %rd286, 1024;
	add.s64 	%rd285, %rd285, 4096;
	add.s64 	%rd284, %rd284, 4096;
	add.s32 	%r399, %r32, 1024;
	add.s32 	%r54, %r32, 512;
	add.s32 	%r398, %r398, 1024;
	setp.lt.s32 	%p52, %r54, %r21;
	@%p52 bra 	$L__BB0_147;
$L__BB0_160:
	// begin inline asm
	mov.u32 %r55, %laneid;
	// end inline asm
	mov.b32 	%r57, %f228;
	mov.b32 	%r73, 1;
	mov.b32 	%r74, 31;
	mov.b32 	%r75, -1;
	// begin inline asm
	shfl.sync.down.b32 %r56, %r57, %r73, %r74, %r75;
	// end inline asm
	mov.b32 	%f134, %r56;
	// begin inline asm
	shfl.sync.down.b32 %r61, %r62, %r73, %r74, %r75;
	// end inline asm
	mov.b64 	{%r67, %r72}, %rd291;
	// begin inline asm
	shfl.sync.down.b32 %r66, %r67, %r73, %r74, %r75;
	// end inline asm
	// begin inline asm
	shfl.sync.down.b32 %r71, %r72, %r73, %r74, %r75;
	// end inline asm
	mov.b64 	%rd158, {%r66, %r71};
	setp.gt.s32 	%p53, %r55, 30;
	mov.f32 	%f230, %f228;
	mov.u64 	%rd293, %rd291;
	@%p53 bra 	$L__BB0_164;
	setp.lt.f32 	%p54, %f228, %f134;
	mov.f32 	%f230, %f134;
	mov.u64 	%rd293, %rd158;
	@%p54 bra 	$L__BB0_164;
	setp.gt.f32 	%p55, %f228, %f134;
	mov.f32 	%f230, %f228;
	mov.u64 	%rd293, %rd291;
	@%p55 bra 	$L__BB0_164;
	setp.lt.s64 	%p56, %rd291, %rd158;
	selp.f32 	%f230, %f228, %f134, %p56;
	min.s64 	%rd293, %rd291, %rd158;
$L__BB0_164:
	mov.b32 	%r77, %f230;
	mov.b32 	%r93, 2;
	mov.b32 	%r94, 31;
	mov.b32 	%r95, -1;
	// begin inline asm
	shfl.sync.down.b32 %r76, %r77, %r93, %r94, %r95;
	// end inline asm
	mov.b32 	%f137, %r76;
	// begin inline asm
	shfl.sync.down.b32 %r81, %r82, %r93, %r94, %r95;
	// end inline asm
	mov.b64 	{%r87, %r92}, %rd293;
	// begin inline asm
	shfl.sync.down.b32 %r86, %r87, %r93, %r94, %r95;
	// end inline asm
	// begin inline asm
	shfl.sync.down.b32 %r91, %r92, %r93, %r94, %r95;
	// end inline asm
	mov.b64 	%rd161, {%r86, %r91};
	setp.gt.s32 	%p57, %r55, 29;
	mov.f32 	%f231, %f230;
	mov.u64 	%rd294, %rd293;
	@%p57 bra 	$L__BB0_168;
	setp.lt.f32 	%p58, %f230, %f137;
	mov.f32 	%f231, %f137;
	mov.u64 	%rd294, %rd161;
	@%p58 bra 	$L__BB0_168;
	setp.gt.f32 	%p59, %f230, %f137;
	mov.f32 	%f231, %f230;
	mov.u64 	%rd294, %rd293;
	@%p59 bra 	$L__BB0_168;
	setp.lt.s64 	%p60, %rd293, %rd161;
	selp.f32 	%f231, %f230, %f137, %p60;
	min.s64 	%rd294, %rd293, %rd161;
$L__BB0_168:
	mov.b32 	%r97, %f231;
	mov.b32 	%r113, 4;
	mov.b32 	%r114, 31;
	mov.b32 	%r115, -1;
	// begin inline asm
	shfl.sync.down.b32 %r96, %r97, %r113, %r114, %r115;
	// end inline asm
	mov.b32 	%f140, %r96;
	// begin inline asm
	shfl.sync.down.b32 %r101, %r102, %r113, %r114, %r115;
	// end inline asm
	mov.b64 	{%r107, %r112}, %rd294;
	// begin inline asm
	shfl.sync.down.b32 %r106, %r107, %r113, %r114, %r115;
	// end inline asm
	// begin inline asm
	shfl.sync.down.b32 %r111, %r112, %r113, %r114, %r115;
	// end inline asm
	mov.b64 	%rd164, {%r106, %r111};
	setp.gt.s32 	%p61, %r55, 27;
	mov.f32 	%f232, %f231;
	mov.u64 	%rd295, %rd294;
	@%p61 bra 	$L__BB0_172;
	setp.lt.f32 	%p62, %f231, %f140;
	mov.f32 	%f232, %f140;
	mov.u64 	%rd295, %rd164;
	@%p62 bra 	$L__BB0_172;
	setp.gt.f32 	%p63, %f231, %f140;
	mov.f32 	%f232, %f231;
	mov.u64 	%rd295, %rd294;
	@%p63 bra 	$L__BB0_172;
	setp.lt.s64 	%p64, %rd294, %rd164;
	selp.f32 	%f232, %f231, %f140, %p64;
	min.s64 	%rd295, %rd294, %rd164;
$L__BB0_172:
	mov.b32 	%r117, %f232;
	mov.b32 	%r133, 8;
	mov.b32 	%r134, 31;
	mov.b32 	%r135, -1;
	// begin inline asm
	shfl.sync.down.b32 %r116, %r117, %r133, %r134, %r135;
	// end inline asm
	mov.b32 	%f143, %r116;
	// begin inline asm
	shfl.sync.down.b32 %r121, %r122, %r133, %r134, %r135;
	// end inline asm
	mov.b64 	{%r127, %r132}, %rd295;
	// begin inline asm
	shfl.sync.down.b32 %r126, %r127, %r133, %r134, %r135;
	// end inline asm
	// begin inline asm
	shfl.sync.down.b32 %r131, %r132, %r133, %r134, %r135;
	// end inline asm
	mov.b64 	%rd167, {%r126, %r131};
	setp.gt.s32 	%p65, %r55, 23;
	mov.f32 	%f233, %f232;
	mov.u64 	%rd296, %rd295;
	@%p65 bra 	$L__BB0_176;
	setp.lt.f32 	%p66, %f232, %f143;
	mov.f32 	%f233, %f143;
	mov.u64 	%rd296, %rd167;
	@%p66 bra 	$L__BB0_176;
	setp.gt.f32 	%p67, %f232, %f143;
	mov.f32 	%f233, %f232;
	mov.u64 	%rd296, %rd295;
	@%p67 bra 	$L__BB0_176;
	setp.lt.s64 	%p68, %rd295, %rd167;
	selp.f32 	%f233, %f232, %f143, %p68;
	min.s64 	%rd296, %rd295, %rd167;
$L__BB0_176:
	mov.b32 	%r137, %f233;
	mov.b32 	%r153, 16;
	mov.b32 	%r154, 31;
	mov.b32 	%r155, -1;
	// begin inline asm
	shfl.sync.down.b32 %r136, %r137, %r153, %r154, %r155;
	// end inline asm
	mov.b32 	%f146, %r136;
	// begin inline asm
	shfl.sync.down.b32 %r141, %r142, %r153, %r154, %r155;
	// end inline asm
	mov.b64 	{%r147, %r152}, %rd296;
	// begin inline asm
	shfl.sync.down.b32 %r146, %r147, %r153, %r154, %r155;
	// end inline asm
	// begin inline asm
	shfl.sync.down.b32 %r151, %r152, %r153, %r154, %r155;
	// end inline asm
	mov.b64 	%rd170, {%r146, %r151};
	setp.gt.s32 	%p69, %r55, 15;
	mov.f32 	%f241, %f233;
	mov.u64 	%rd304, %rd296;
	@%p69 bra 	$L__BB0_180;
	setp.lt.f32 	%p70, %f233, %f146;
	mov.f32 	%f241, %f146;
	mov.u64 	%rd304, %rd170;
	@%p70 bra 	$L__BB0_180;
	setp.gt.f32 	%p71, %f233, %f146;
	mov.f32 	%f241, %f233;
	mov.u64 	%rd304, %rd296;
	@%p71 bra 	$L__BB0_180;
	setp.lt.s64 	%p72, %rd296, %rd170;
	selp.f32 	%f241, %f233, %f146, %p72;
	min.s64 	%rd304, %rd296, %rd170;
$L__BB0_180:
	setp.ne.s32 	%p73, %r55, 0;
	@%p73 bra 	$L__BB0_182;
	shr.u32 	%r156, %r17, 1;
	and.b32  	%r157, %r156, 496;
	mov.u32 	%r158, _ZN6thrust24THRUST_300001_SM_1000_NS8cuda_cub4core6detail5shmemE;
	add.s32 	%r159, %r158, %r157;
	st.shared.f32 	[%r159+8], %f241;
	st.shared.u64 	[%r159+16], %rd304;
$L__BB0_182:
	bar.sync 	0;
	setp.ne.s32 	%p74, %r17, 0;
	@%p74 bra 	$L__BB0_204;
	ld.shared.f32 	%f149, [_ZN6thrust24THRUST_300001_SM_1000_NS8cuda_cub4core6detail5shmemE+24];
	ld.shared.u64 	%rd173, [_ZN6thrust24THRUST_300001_SM_1000_NS8cuda_cub4core6detail5shmemE+32];
	setp.lt.f32 	%p75, %f241, %f149;
	mov.f32 	%f235, %f149;
	mov.u64 	%rd298, %rd173;
	@%p75 bra 	$L__BB0_186;
	setp.lt.f32 	%p76, %f149, %f241;
	mov.f32 	%f235, %f241;
	mov.u64 	%rd298, %rd304;
	@%p76 bra 	$L__BB0_186;
	setp.lt.s64 	%p77, %rd304, %rd173;
	selp.f32 	%f235, %f241, %f149, %p77;
	min.s64 	%rd298, %rd304, %rd173;
$L__BB0_186:
	ld.shared.f32 	%f152, [_ZN6thrust24THRUST_300001_SM_1000_NS8cuda_cub4core6detail5shmemE+40];
	ld.shared.u64 	%rd176, [_ZN6thrust24THRUST_300001_SM_1000_NS8cuda_cub4core6detail5shmemE+48];
	setp.lt.f32 	%p78, %f235, %f152;
	mov.f32 	%f236, %f152;
	mov.u64 	%rd299, %rd176;
	@%p78 bra 	$L__BB0_189;
	setp.lt.f32 	%p79, %f152, %f235;
	mov.f32 	%f236, %f235;
	mov.u64 	%rd299, %rd298;
	@%p79 bra 	$L__BB0_189;
	setp.lt.s64 	%p80, %rd298, %rd176;
	selp.f32 	%f236, %f235, %f152, %p80;
	min.s64 	%rd299, %rd298, %rd176;
$L__BB0_189:
	ld.shared.f32 	%f155, [_ZN6thrust24THRUST_300001_SM_1000_NS8cuda_cub4core6detail5shmemE+56];
	ld.shared.u64 	%rd179, [_ZN6thrust24THRUST_300001_SM_1000_NS8cuda_cub4core6detail5shmemE+64];
	setp.lt.f32 	%p81, %f236, %f155;
	mov.f32 	%f237, %f155;
	mov.u64 	%rd300, %rd179;
	@%p81 bra 	$L__BB0_192;
	setp.lt.f32 	%p82, %f155, %f236;
	mov.f32 	%f237, %f236;
	mov.u64 	%rd300, %rd299;
	@%p82 bra 	$L__BB0_192;
	setp.lt.s64 	%p83, %rd299, %rd179;
	selp.f32 	%f237, %f236, %f155, %p83;
	min.s64 	%rd300, %rd299, %rd179;
$L__BB0_192:
	ld.shared.f32 	%f158, [_ZN6thrust24THRUST_300001_SM_1000_NS8cuda_cub4core6detail5shmemE+72];
	ld.shared.u64 	%rd182, [_ZN6thrust24THRUST_300001_SM_1000_NS8cuda_cub4core6detail5shmemE+80];
	setp.lt.f32 	%p84, %f237, %f158;
	mov.f32 	%f238, %f158;
	mov.u64 	%rd301, %rd182;
	@%p84 bra 	$L__BB0_195;
	setp.lt.f32 	%p85, %f158, %f237;
	mov.f32 	%f238, %f237;
	mov.u64 	%rd301, %rd300;
	@%p85 bra 	$L__BB0_195;
	setp.lt.s64 	%p86, %rd300, %rd182;
	selp.f32 	%f238, %f237, %f158, %p86;
	min.s64 	%rd301, %rd300, %rd182;
$L__BB0_195:
	ld.shared.f32 	%f161, [_ZN6thrust24THRUST_300001_SM_1000_NS8cuda_cub4core6detail5shmemE+88];
	ld.shared.u64 	%rd185, [_ZN6thrust24THRUST_300001_SM_1000_NS8cuda_cub4core6detail5shmemE+96];
	setp.lt.f32 	%p87, %f238, %f161;
	mov.f32 	%f239, %f161;
	mov.u64 	%rd302, %rd185;
	@%p87 bra 	$L__BB0_198;
	setp.lt.f32 	%p88, %f161, %f238;
	mov.f32 	%f239, %f238;
	mov.u64 	%rd302, %rd301;
	@%p88 bra 	$L__BB0_198;
	setp.lt.s64 	%p89, %rd301, %rd185;
	selp.f32 	%f239, %f238, %f161, %p89;
	min.s64 	%rd302, %rd301, %rd185;
$L__BB0_198:
	ld.shared.f32 	%f164, [_ZN6thrust24THRUST_300001_SM_1000_NS8cuda_cub4core6detail5shmemE+104];
	ld.shared.u64 	%rd188, [_ZN6thrust24THRUST_300001_SM_1000_NS8cuda_cub4core6detail5shmemE+112];
	setp.lt.f32 	%p90, %f239, %f164;
	mov.f32 	%f240, %f164;
	mov.u64 	%rd303, %rd188;
	@%p90 bra 	$L__BB0_201;
	setp.lt.f32 	%p91, %f164, %f239;
	mov.f32 	%f240, %f239;
	mov.u64 	%rd303, %rd302;
	@%p91 bra 	$L__BB0_201;
	setp.lt.s64 	%p92, %rd302, %rd188;
	selp.f32 	%f240, %f239, %f164, %p92;
	min.s64 	%rd303, %rd302, %rd188;
$L__BB0_201:
	ld.shared.f32 	%f167, [_ZN6thrust24THRUST_300001_SM_1000_NS8cuda_cub4core6detail5shmemE+120];
	ld.shared.u64 	%rd191, [_ZN6thrust24THRUST_300001_SM_1000_NS8cuda_cub4core6detail5shmemE+128];
	setp.lt.f32 	%p93, %f240, %f167;
	mov.f32 	%f241, %f167;
	mov.u64 	%rd304, %rd191;
	@%p93 bra 	$L__BB0_204;
	setp.lt.f32 	%p94, %f167, %f240;
	mov.f32 	%f241, %f240;
	mov.u64 	%rd304, %rd303;
	@%p94 bra 	$L__BB0_204;
	setp.lt.s64 	%p95, %rd303, %rd191;
	selp.f32 	%f241, %f240, %f167, %p95;
	min.s64 	%rd304, %rd303, %rd191;
$L__BB0_204:
	mov.u32 	%r387, %tid.x;
	setp.ne.s32 	%p212, %r387, 0;
	@%p212 bra 	$L__BB0_206;
	ld.param.u64 	%rd234, [_ZN6thrust24THRUST_300001_SM_1000_NS8cuda_cub4core6detail13_kernel_agentINS1_8__reduce11ReduceAgentINS0_12zip_iteratorIN4cuda3std3__45tupleIJNS0_6detail15normal_iteratorINS0_10device_ptrIfEEEENS0_17counting_iteratorIlNS0_11use_defaultESI_SI_EEEEEEEPNSB_IJflEEESM_iNS1_9__extrema9arg_max_fIflNSA_4lessIfEEEEEEJSL_SN_iSS_EEEvDpT0__param_1];
	cvta.to.global.u64 	%rd233, %rd234;
	st.global.f32 	[%rd233], %f241;
	st.global.u64 	[%rd233+8], %rd304;
$L__BB0_206:
	ret;

}
	// .globl	_ZN6thrust24THRUST_300001_SM_1000_NS8cuda_cub4core6detail13_kernel_agentINS1_8__reduce11ReduceAgentINS0_12zip_iteratorIN4cuda3std3__45tupleIJNS0_6detail15normal_iteratorINS0_10device_ptrIfEEEENS0_17counting_iteratorIlNS0_11use_defaultESI_SI_EEEEEEEPNSB_IJflEEESM_iNS1_9__extrema9arg_max_fIflNSA_4lessIfEEEEEEJSL_SN_iN3cub18CUB_300001_SM_100013GridEvenShareIiEENSV_9GridQueueIjEESS_EEEvDpT0_
.visible .entry _ZN6thrust24THRUST_300001_SM_1000_NS8cuda_cub4core6detail13_kernel_agentINS1_8__reduce11ReduceAgentINS0_12zip_iteratorIN4cuda3std3__45tupleIJNS0_6detail15normal_iteratorINS0_10device_ptrIfEEEENS0_17counting_iteratorIlNS0_11use_defaultESI_SI_EEEEEEEPNSB_IJflEEESM_iNS1_9__extrema9arg_max_fIflNSA_4lessIfEEEEEEJSL_SN_iN3cub18CUB_300001_SM_100013GridEvenShareIiEENSV_9GridQueueIjEESS_EEEvDpT0_(
	.param .align 8 .b8 _ZN6thrust24THRUST_300001_SM_1000_NS8cuda_cub4core6detail13_kernel_agentINS1_8__reduce11ReduceAgentINS0_12zip_iteratorIN4cuda3std3__45tupleIJNS0_6detail15normal_iteratorINS0_10device_ptrIfEEEENS0_17counting_iteratorIlNS0_11use_defaultESI_SI_EEEEEEEPNSB_IJflEEESM_iNS1_9__extrema9arg_max_fIflNSA_4lessIfEEEEEEJSL_SN_iN3cub18CUB_300001_SM_100013GridEvenShareIiEENSV_9GridQueueIjEESS_EEEvDpT0__param_0[16],
	.param .u64 .ptr .align 1 _ZN6thrust24THRUST_300001_SM_1000_NS8cuda_cub4core6detail13_kernel_agentINS1_8__reduce11ReduceAgentINS0_12zip_iteratorIN4cuda3std3__45tupleIJNS0_6detail15normal_iteratorINS0_10device_ptrIfEEEENS0_17counting_iteratorIlNS0_11use_defaultESI_SI_EEEEEEEPNSB_IJflEEESM_iNS1_9__extrema9arg_max_fIflNSA_4lessIfEEEEEEJSL_SN_iN3cub18CUB_300001_SM_100013GridEvenShareIiEENSV_9GridQueueIjEESS_EEEvDpT0__param_1,
	.param .u32 _ZN6thrust24THRUST_300001_SM_1000_NS8cuda_cub4core6detail13_kernel_agentINS1_8__reduce11ReduceAgentINS0_12zip_iteratorIN4cuda3std3__45tupleIJNS0_6detail15normal_iteratorINS0_10device_ptrIfEEEENS0_17counting_iteratorIlNS0_11use_defaultESI_SI_EEEEEEEPNSB_IJflEEESM_iNS1_9__extrema9arg_max_fIflNSA_4lessIfEEEEEEJSL_SN_iN3cub18CUB_300001_SM_100013GridEvenShareIiEENSV_9GridQueueIjEESS_EEEvDpT0__param_2,
	.param .align 4 .b8 _ZN6thrust24THRUST_300001_SM_1000_NS8cuda_cub4core6detail13_kernel_agentINS1_8__reduce11ReduceAgentINS0_12zip_iteratorIN4cuda3std3__45tupleIJNS0_6detail15normal_iteratorINS0_10device_ptrIfEEEENS0_17counting_iteratorIlNS0_11use_defaultESI_SI_EEEEEEEPNSB_IJflEEESM_iNS1_9__extrema9arg_max_fIflNSA_4lessIfEEEEEEJSL_SN_iN3cub18CUB_300001_SM_100013GridEvenShareIiEENSV_9GridQueueIjEESS_EEEvDpT0__param_3[40],
	.param .align 8 .b8 _ZN6thrust24THRUST_300001_SM_1000_NS8cuda_cub4core6detail13_kernel_agentINS1_8__reduce11ReduceAgentINS0_12zip_iteratorIN4cuda3std3__45tupleIJNS0_6detail15normal_iteratorINS0_10device_ptrIfEEEENS0_17counting_iteratorIlNS0_11use_defaultESI_SI_EEEEEEEPNSB_IJflEEESM_iNS1_9__extrema9arg_max_fIflNSA_4lessIfEEEEEEJSL_SN_iN3cub18CUB_300001_SM_100013GridEvenShareIiEENSV_9GridQueueIjEESS_EEEvDpT0__param_4[8],
	.param .align 1 .b8 _ZN6thrust24THRUST_300001_SM_1000_NS8cuda_cub4core6detail13_kernel_agentINS1_8__reduce11ReduceAgentINS0_12zip_iteratorIN4cuda3std3__45tupleIJNS0_6detail15normal_iteratorINS0_10device_ptrIfEEEENS0_17counting_iteratorIlNS0_11use_defaultESI_SI_EEEEEEEPNSB_IJflEEESM_iNS1_9__extrema9arg_max_fIflNSA_4lessIfEEEEEEJSL_SN_iN3cub18CUB_300001_SM_100013GridEvenShareIiEENSV_9GridQueueIjEESS_EEEvDpT0__param_5[1]
)
.maxntid 256
{
	.reg .pred 	%p<215>;
	.reg .b32 	%r<437>;
	.reg .b32 	%f<242>;
	.reg .b64 	%rd<286>;

	ld.param.u64 	%rd3, [_ZN6thrust24THRUST_300001_SM_1000_NS8cuda_cub4core6detail13_kernel_agentINS1_8__reduce11ReduceAgentINS0_12zip_iteratorIN4cuda3std3__45tupleIJNS0_6detail15normal_iteratorINS0_10device_ptrIfEEEENS0_17counting_iteratorIlNS0_11use_defaultESI_SI_EEEEEEEPNSB_IJflEEESM_iNS1_9__extrema9arg_max_fIflNSA_4lessIfEEEEEEJSL_SN_iN3cub18CUB_300001_SM_100013GridEvenShareIiEENSV_9GridQueueIjEESS_EEEvDpT0__param_0+8];
	ld.param.u64 	%rd181, [_ZN6thrust24THRUST_300001_SM_1000_NS8cuda_cub4core6detail13_kernel_agentINS1_8__reduce11ReduceAgentINS0_12zip_iteratorIN4cuda3std3__45tupleIJNS0_6detail15normal_iteratorINS0_10device_ptrIfEEEENS0_17counting_iteratorIlNS0_11use_defaultESI_SI_EEEEEEEPNSB_IJflEEESM_iNS1_9__extrema9arg_max_fIflNSA_4lessIfEEEEEEJSL_SN_iN3cub18CUB_300001_SM_100013GridEvenShareIiEENSV_9GridQueueIjEESS_EEEvDpT0__param_0];
	ld.param.u64 	%rd182, [_ZN6thrust24THRUST_300001_SM_1000_NS8cuda_cub4core6detail13_kernel_agentINS1_8__reduce11ReduceAgentINS0_12zip_iteratorIN4cuda3std3__45tupleIJNS0_6detail15normal_iteratorINS0_10device_ptrIfEEEENS0_17counting_iteratorIlNS0_11use_defaultESI_SI_EEEEEEEPNSB_IJflEEESM_iNS1_9__extrema9arg_max_fIflNSA_4lessIfEEEEEEJSL_SN_iN3cub18CUB_300001_SM_100013GridEvenShareIiEENSV_9GridQueueIjEESS_EEEvDpT0__param_4];
	ld.param.u32 	%r66, [_ZN6thrust24THRUST_300001_SM_1000_NS8cuda_cub4core6detail13_kernel_agentINS1_8__reduce11ReduceAgentINS0_12zip_iteratorIN4cuda3std3__45tupleIJNS0_6detail15normal_iteratorINS0_10device_ptrIfEEEENS0_17counting_iteratorIlNS0_11use_defaultESI_SI_EEEEEEEPNSB_IJflEEESM_iNS1_9__extrema9arg_max_fIflNSA_4lessIfEEEEEEJSL_SN_iN3cub18CUB_300001_SM_100013GridEvenShareIiEENSV_9GridQueueIjEESS_EEEvDpT0__param_2];
	cvta.to.global.u64 	%rd1, %rd182;
	cvta.to.global.u64 	%rd2, %rd181;
	mov.u32 	%r1, %ctaid.x;
	mul.lo.s32 	%r2, %r1, 1280;
	mov.u32 	%r67, %nctaid.x;
	mul.lo.s32 	%r3, %r67, 1280;
	add.s32 	%r68, %r2, 1280;
	setp.le.s32 	%p1, %r68, %r66;
	@%p1 bra 	$L__BB1_121;
	sub.s32 	%r4, %r66, %r2;
	mov.u32 	%r5, %tid.x;
	setp.ge.s32 	%p98, %r5, %r4;
	mov.f32 	%f188, 0f00000000;
	mov.b64 	%rd232, 0;
	mov.u32 	%r420, %r5;
	@%p98 bra 	$L__BB1_3;
	add.s32 	%r190, %r2, %r5;
	cvt.s64.s32 	%rd207, %r190;
	mul.wide.s32 	%rd208, %r190, 4;
	add.s64 	%rd209, %rd2, %rd208;
	add.s64 	%rd232, %rd3, %rd207;
	ld.global.f32 	%f188, [%rd209];
	add.s32 	%r420, %r5, 256;
$L__BB1_3:
	setp.ge.s32 	%p99, %r420, %r4;
	@%p99 bra 	$L__BB1_25;
	not.b32 	%r191, %r420;
	add.s32 	%r192, %r66, %r191;
	sub.s32 	%r8, %r192, %r2;
	and.b32  	%r193, %r8, 768;
	setp.eq.s32 	%p100, %r193, 768;
	@%p100 bra 	$L__BB1_10;
	add.s32 	%r418, %r420, %r2;
	shr.u32 	%r194, %r8, 8;
	add.s32 	%r195, %r194, 1;
	and.b32  	%r196, %r195, 3;
	neg.s32 	%r417, %r196;
$L__BB1_6:
	.pragma "nounroll";
	mov.u64 	%rd6, %rd232;
	mov.f32 	%f3, %f188;
	cvt.s64.s32 	%rd211, %r418;
	add.s64 	%rd7, %rd3, %rd211;
	mul.wide.s32 	%rd212, %r418, 4;
	add.s64 	%rd213, %rd2, %rd212;
	ld.global.f32 	%f4, [%rd213];
	setp.lt.f32 	%p101, %f3, %f4;
	mov.u64 	%rd232, %rd7;
	mov.f32 	%f188, %f4;
	@%p101 bra 	$L__BB1_9;
	setp.lt.f32 	%p102, %f4, %f3;
	mov.u64 	%rd232, %rd6;
	mov.f32 	%f188, %f3;
	@%p102 bra 	$L__BB1_9;
	setp.lt.s64 	%p103, %rd6, %rd7;
	min.s64 	%rd232, %rd6, %rd7;
	selp.f32 	%f188, %f3, %f4, %p103;
$L__BB1_9:
	add.s32 	%r420, %r420, 256;
	add.s32 	%r418, %r418, 256;
	add.s32 	%r417, %r417, 1;
	setp.ne.s32 	%p104, %r417, 0;
	@%p104 bra 	$L__BB1_6;
$L__BB1_10:
	setp.lt.u32 	%p105, %r8, 768;
	@%p105 bra 	$L__BB1_25;
	add.s32 	%r421, %r420, %r2;
	add.s32 	%r424, %r421, 256;
	add.s32 	%r423, %r421, 512;
	add.s32 	%r422, %r421, 768;
	add.s64 	%rd12, %rd2, 2048;
$L__BB1_12:
	cvt.s64.s32 	%rd214, %r424;
	add.s64 	%rd14, %rd3, %rd214;
	cvt.s64.s32 	%rd215, %r423;
	add.s64 	%rd15, %rd3, %rd215;
	cvt.s64.s32 	%rd216, %r422;
	add.s64 	%rd16, %rd3, %rd216;
	cvt.s64.s32 	%rd217, %r421;
	mul.wide.s32 	%rd218, %r421, 4;
	add.s64 	%rd17, %rd12, %rd218;
	add.s64 	%rd18, %rd3, %rd217;
	ld.global.f32 	%f10, [%rd17+-2048];
	setp.lt.f32 	%p106, %f188, %f10;
	mov.u64 	%rd229, %rd18;
	mov.f32 	%f185, %f10;
	@%p106 bra 	$L__BB1_15;
	setp.lt.f32 	%p107, %f10, %f188;
	mov.u64 	%rd229, %rd232;
	mov.f32 	%f185, %f188;
	@%p107 bra 	$L__BB1_15;
	setp.lt.s64 	%p108, %rd232, %rd18;
	min.s64 	%rd229, %rd232, %rd18;
	selp.f32 	%f185, %f188, %f10, %p108;
$L__BB1_15:
	ld.global.f32 	%f13, [%rd17+-1024];
	setp.lt.f32 	%p109, %f185, %f13;
	mov.u64 	%rd230, %rd14;
	mov.f32 	%f186, %f13;
	@%p109 bra 	$L__BB1_18;
	setp.lt.f32 	%p110, %f13, %f185;
	mov.u64 	%rd230, %rd229;
	mov.f32 	%f186, %f185;
	@%p110 bra 	$L__BB1_18;
	setp.lt.s64 	%p111, %rd229, %rd14;
	min.s64 	%rd230, %rd229, %rd14;
	selp.f32 	%f186, %f185, %f13, %p111;
$L__BB1_18:
	ld.global.f32 	%f16, [%rd17];
	setp.lt.f32 	%p112, %f186, %f16;
	mov.u64 	%rd231, %rd15;
	mov.f32 	%f187, %f16;
	@%p112 bra 	$L__BB1_21;
	setp.lt.f32 	%p113, %f16, %f186;
	mov.u64 	%rd231, %rd230;
	mov.f32 	%f187, %f186;
	@%p113 bra 	$L__BB1_21;
	setp.lt.s64 	%p114, %rd230, %rd15;
	min.s64 	%rd231, %rd230, %rd15;
	selp.f32 	%f187, %f186, %f16, %p114;
$L__BB1_21:
	ld.global.f32 	%f19, [%rd17+1024];
	setp.lt.f32 	%p115, %f187, %f19;
	mov.u64 	%rd232, %rd16;
	mov.f32 	%f188, %f19;
	@%p115 bra 	$L__BB1_24;
	setp.lt.f32 	%p116, %f19, %f187;
	mov.u64 	%rd232, %rd231;
	mov.f32 	%f188, %f187;
	@%p116 bra 	$L__BB1_24;
	setp.lt.s64 	%p117, %rd231, %rd16;
	min.s64 	%rd232, %rd231, %rd16;
	selp.f32 	%f188, %f187, %f19, %p117;
$L__BB1_24:
	add.s32 	%r420, %r420, 1024;
	add.s32 	%r424, %r424, 1024;
	add.s32 	%r423, %r423, 1024;
	add.s32 	%r422, %r422, 1024;
	add.s32 	%r421, %r421, 1024;
	setp.lt.s32 	%p118, %r420, %r4;
	@%p118 bra 	$L__BB1_12;
$L__BB1_25:
	setp.lt.s32 	%p119, %r4, 256;
	@%p119 bra 	$L__BB1_70;
	// begin inline asm
	mov.u32 %r310, %laneid;
	// end inline asm
	mov.b32 	%r312, %f188;
	mov.b32 	%r328, 1;
	mov.b32 	%r329, 31;
	mov.b32 	%r330, -1;
	// begin inline asm
	shfl.sync.down.b32 %r311, %r312, %r328, %r329, %r330;
	// end inline asm
	mov.b32 	%f23, %r311;
	// begin inline asm
	shfl.sync.down.b32 %r316, %r317, %r328, %r329, %r330;
	// end inline asm
	mov.b64 	{%r322, %r327}, %rd232;
	// begin inline asm
	shfl.sync.down.b32 %r321, %r322, %r328, %r329, %r330;
	// end inline asm
	// begin inline asm
	shfl.sync.down.b32 %r326, %r327, %r328, %r329, %r330;
	// end inline asm
	mov.b64 	%rd28, {%r321, %r326};
	setp.gt.s32 	%p171, %r310, 30;
	mov.u64 	%rd234, %rd232;
	mov.f32 	%f190, %f188;
	@%p171 bra 	$L__BB1_30;
	setp.lt.f32 	%p172, %f188, %f23;
	mov.u64 	%rd234, %rd28;
	mov.f32 	%f190, %f23;
	@%p172 bra 	$L__BB1_30;
	setp.gt.f32 	%p173, %f188, %f23;
	mov.u64 	%rd234, %rd232;
	mov.f32 	%f190, %f188;
	@%p173 bra 	$L__BB1_30;
	setp.lt.s64 	%p174, %rd232, %rd28;
	min.s64 	%rd234, %rd232, %rd28;
	selp.f32 	%f190, %f188, %f23, %p174;
$L__BB1_30:
	mov.b32 	%r332, %f190;
	mov.b32 	%r348, 2;
	mov.b32 	%r349, 31;
	mov.b32 	%r350, -1;
	// begin inline asm
	shfl.sync.down.b32 %r331, %r332, %r348, %r349, %r350;
	// end inline asm
	mov.b32 	%f26, %r331;
	// begin inline asm
	shfl.sync.down.b32 %r336, %r337, %r348, %r349, %r350;
	// end inline asm
	mov.b64 	{%r342, %r347}, %rd234;
	// begin inline asm
	shfl.sync.down.b32 %r341, %r342, %r348, %r349, %r350;
	// end inline asm
	// begin inline asm
	shfl.sync.down.b32 %r346, %r347, %r348, %r349, %r350;
	// end inline asm
	mov.b64 	%rd31, {%r341, %r346};
	setp.gt.s32 	%p175, %r310, 29;
	mov.u64 	%rd235, %rd234;
	mov.f32 	%f191, %f190;
	@%p175 bra 	$L__BB1_34;
	setp.lt.f32 	%p176, %f190, %f26;
	mov.u64 	%rd235, %rd31;
	mov.f32 	%f191, %f26;
	@%p176 bra 	$L__BB1_34;
	setp.gt.f32 	%p177, %f190, %f26;
	mov.u64 	%rd235, %rd234;
	mov.f32 	%f191, %f190;
	@%p177 bra 	$L__BB1_34;
	setp.lt.s64 	%p178, %rd234, %rd31;
	min.s64 	%rd235, %rd234, %rd31;
	selp.f32 	%f191, %f190, %f26, %p178;
$L__BB1_34:
	mov.b32 	%r352, %f191;
	mov.b32 	%r368, 4;
	mov.b32 	%r369, 31;
	mov.b32 	%r370, -1;
	// begin inline asm
	shfl.sync.down.b32 %r351, %r352, %r368, %r369, %r370;
	// end inline asm
	mov.b32 	%f29, %r351;
	// begin inline asm
	shfl.sync.down.b32 %r356, %r357, %r368, %r369, %r370;
	// end inline asm
	mov.b64 	{%r362, %r367}, %rd235;
	// begin inline asm
	shfl.sync.down.b32 %r361, %r362, %r368, %r369, %r370;
	// end inline asm
	// begin inline asm
	shfl.sync.down.b32 %r366, %r367, %r368, %r369, %r370;
	// end inline asm
	mov.b64 	%rd34, {%r361, %r366};
	setp.gt.s32 	%p179, %r310, 27;
	mov.u64 	%rd236, %rd235;
	mov.f32 	%f192, %f191;
	@%p179 bra 	$L__BB1_38;
	setp.lt.f32 	%p180, %f191, %f29;
	mov.u64 	%rd236, %rd34;
	mov.f32 	%f192, %f29;
	@%p180 bra 	$L__BB1_38;
	setp.gt.f32 	%p181, %f191, %f29;
	mov.u64 	%rd236, %rd235;
	mov.f32 	%f192, %f191;
	@%p181 bra 	$L__BB1_38;
	setp.lt.s64 	%p182, %rd235, %rd34;
	min.s64 	%rd236, %rd235, %rd34;
	selp.f32 	%f192, %f191, %f29, %p182;
$L__BB1_38:
	mov.b32 	%r372, %f192;
	mov.b32 	%r388, 8;
	mov.b32 	%r389, 31;
	mov.b32 	%r390, -1;
	// begin inline asm
	shfl.sync.down.b32 %r371, %r372, %r388, %r389, %r390;
	// end inline asm
	mov.b32 	%f32, %r371;
	// begin inline asm
	shfl.sync.down.b32 %r376, %r377, %r388, %r389, %r390;
	// end inline asm
	mov.b64 	{%r382, %r387}, %rd236;
	// begin inline asm
	shfl.sync.down.b32 %r381, %r382, %r388, %r389, %r390;
	// end inline asm
	// begin inline asm
	shfl.sync.down.b32 %r386, %r387, %r388, %r389, %r390;
	// end inline asm
	mov.b64 	%rd37, {%r381, %r386};
	setp.gt.s32 	%p183, %r310, 23;
	mov.u64 	%rd237, %rd236;
	mov.f32 	%f193, %f192;
	@%p183 bra 	$L__BB1_42;
	setp.lt.f32 	%p184, %f192, %f32;
	mov.u64 	%rd237, %rd37;
	mov.f32 	%f193, %f32;
	@%p184 bra 	$L__BB1_42;
	setp.gt.f32 	%p185, %f192, %f32;
	mov.u64 	%rd237, %rd236;
	mov.f32 	%f193, %f192;
	@%p185 bra 	$L__BB1_42;
	setp.lt.s64 	%p186, %rd236, %rd37;
	min.s64 	%rd237, %rd236, %rd37;
	selp.f32 	%f193, %f192, %f32, %p186;
$L__BB1_42:
	mov.b32 	%r392, %f193;
	mov.b32 	%r408, 16;
	mov.b32 	%r409, 31;
	mov.b32 	%r410, -1;
	// begin inline asm
	shfl.sync.down.b32 %r391, %r392, %r408, %r409, %r410;
	// end inline asm
	mov.b32 	%f35, %r391;
	// begin inline asm
	shfl.sync.down.b32 %r396, %r397, %r408, %r409, %r410;
	// end inline asm
	mov.b64 	{%r402, %r407}, %rd237;
	// begin inline asm
	shfl.sync.down.b32 %r401, %r402, %r408, %r409, %r410;
	// end inline asm
	// begin inline asm
	shfl.sync.down.b32 %r406, %r407, %r408, %r409, %r410;
	// end inline asm
	mov.b64 	%rd40, {%r401, %r406};
	setp.gt.s32 	%p187, %r310, 15;
	mov.u64 	%rd285, %rd237;
	mov.f32 	%f241, %f193;
	@%p187 bra 	$L__BB1_46;
	setp.lt.f32 	%p188, %f193, %f35;
	mov.u64 	%rd285, %rd40;
	mov.f32 	%f241, %f35;
	@%p188 bra 	$L__BB1_46;
	setp.gt.f32 	%p189, %f193, %f35;
	mov.u64 	%rd285, %rd237;
	mov.f32 	%f241, %f193;
	@%p189 bra 	$L__BB1_46;
	setp.lt.s64 	%p190, %rd237, %rd40;
	min.s64 	%rd285, %rd237, %rd40;
	selp.f32 	%f241, %f193, %f35, %p190;
$L__BB1_46:
	setp.ne.s32 	%p191, %r310, 0;
	@%p191 bra 	$L__BB1_48;
	shr.u32 	%r411, %r5, 1;
	and.b32  	%r412, %r411, 496;
	mov.u32 	%r413, _ZN6thrust24THRUST_300001_SM_1000_NS8cuda_cub4core6detail5shmemE;
	add.s32 	%r414, %r413, %r412;
	st.shared.f32 	[%r414+8], %f241;
	st.shared.u64 	[%r414+16], %rd285;
$L__BB1_48:
	bar.sync 	0;
	setp.ne.s32 	%p192, %r5, 0;
	@%p192 bra 	$L__BB1_208;
	ld.shared.f32 	%f38, [_ZN6thrust24THRUST_300001_SM_1000_NS8cuda_cub4core6detail5shmemE+24];
	ld.shared.u64 	%rd43, [_ZN6thrust24THRUST_300001_SM_1000_NS8cuda_cub4core6detail5shmemE+32];
	setp.lt.f32 	%p193, %f241, %f38;
	mov.u64 	%rd239, %rd43;
	mov.f32 	%f195, %f38;
	@%p193 bra 	$L__BB1_52;
	setp.lt.f32 	%p194, %f38, %f241;
	mov.u64 	%rd239, %rd285;
	mov.f32 	%f195, %f241;
	@%p194 bra 	$L__BB1_52;
	setp.lt.s64 	%p195, %rd285, %rd43;
	min.s64 	%rd239, %rd285, %rd43;
	selp.f32 	%f195, %f241, %f38, %p195;
$L__BB1_52:
	ld.shared.f32 	%f41, [_ZN6thrust24THRUST_300001_SM_1000_NS8cuda_cub4core6detail5shmemE+40];
	ld.shared.u64 	%rd46, [_ZN6thrust24THRUST_300001_SM_1000_NS8cuda_cub4core6detail5shmemE+48];
	setp.lt.f32 	%p196, %f195, %f41;
	mov.u64 	%rd240, %rd46;
	mov.f32 	%f196, %f41;
	@%p196 bra 	$L__BB1_55;
	setp.lt.f32 	%p197, %f41, %f195;
	mov.u64 	%rd240, %rd239;
	mov.f32 	%f196, %f195;
	@%p197 bra 	$L__BB1_55;
	setp.lt.s64 	%p198, %rd239, %rd46;
	min.s64 	%rd240, %rd239, %rd46;
	selp.f32 	%f196, %f195, %f41, %p198;
$L__BB1_55:
	ld.shared.f32 	%f44, [_ZN6thrust24THRUST_300001_SM_1000_NS8cuda_cub4core6detail5shmemE+56];
	ld.shared.u64 	%rd49, [_ZN6thrust24THRUST_300001_SM_1000_NS8cuda_cub4core6detail5shmemE+64];
	setp.lt.f32 	%p199, %f196, %f44;
	mov.u64 	%rd241, %rd49;
	mov.f32 	%f197, %f44;
	@%p199 bra 	$L__BB1_58;
	setp.lt.f32 	%p200, %f44, %f196;
	mov.u64 	%rd241, %rd240;
	mov.f32 	%f197, %f196;
	@%p200 bra 	$L__BB1_58;
	setp.lt.s64 	%p201, %rd240, %rd49;
	min.s64 	%rd241, %rd240, %rd49;
	selp.f32 	%f197, %f196, %f44, %p201;
$L__BB1_58:
	ld.shared.f32 	%f47, [_ZN6thrust24THRUST_300001_SM_1000_NS8cuda_cub4core6detail5shmemE+72];
	ld.shared.u64 	%rd52, [_ZN6thrust24THRUST_300001_SM_1000_NS8cuda_cub4core6detail5shmemE+80];
	setp.lt.f32 	%p202, %f197, %f47;
	mov.u64 	%rd242, %rd52;
	mov.f32 	%f198, %f47;
	@%p202 bra 	$L__BB1_61;
	setp.lt.f32 	%p203, %f47, %f197;
	mov.u64 	%rd242, %rd241;
	mov.f32 	%f198, %f197;
	@%p203 bra 	$L__BB1_61;
	setp.lt.s64 	%p204, %rd241, %rd52;
	min.s64 	%rd242, %rd241, %rd52;
	selp.f32 	%f198, %f197, %f47, %p204;
$L__BB1_61:
	ld.shared.f32 	%f50, [_ZN6thrust24THRUST_300001_SM_1000_NS8cuda_cub4core6detail5shmemE+88];
	ld.shared.u64 	%rd55, [_ZN6thrust24THRUST_300001_SM_1000_NS8cuda_cub4core6detail5shmemE+96];
	setp.lt.f32 	%p205, %f198, %f50;
	mov.f32 	%f199, %f50;
	mov.u64 	%rd243, %rd55;
	@%p205 bra 	$L__BB1_64;
	setp.lt.f32 	%p206, %f50, %f198;
	mov.f32 	%f199, %f198;
	mov.u64 	%rd243, %rd242;
	@%p206 bra 	$L__BB1_64;
	setp.lt.s64 	%p207, %rd242, %rd55;
	selp.f32 	%f199, %f198, %f50, %p207;
	min.s64 	%rd243, %rd242, %rd55;
$L__BB1_64:
	ld.shared.f32 	%f53, [_ZN6thrust24THRUST_300001_SM_1000_NS8cuda_cub4core6detail5shmemE+104];
	ld.shared.u64 	%rd58, [_ZN6thrust24THRUST_300001_SM_1000_NS8cuda_cub4core6detail5shmemE+112];
	setp.lt.f32 	%p208, %f199, %f53;
	mov.f32 	%f200, %f53;
	mov.u64 	%rd244, %rd58;
	@%p208 bra 	$L__BB1_67;
	setp.lt.f32 	%p209, %f53, %f199;
	mov.f32 	%f200, %f199;
	mov.u64 	%rd244, %rd243;
	@%p209 bra 	$L__BB1_67;
	setp.lt.s64 	%p210, %rd243, %rd58;
	selp.f32 	%f200, %f199, %f53, %p210;
	min.s64 	%rd244, %rd243, %rd58;
$L__BB1_67:
	ld.shared.f32 	%f56, [_ZN6thrust24THRUST_300001_SM_1000_NS8cuda_cub4core6detail5shmemE+120];
	ld.shared.u64 	%rd61, [_ZN6thrust24THRUST_300001_SM_1000_NS8cuda_cub4core6detail5shmemE+128];
	setp.lt.f32 	%p211, %f200, %f56;
	mov.f32 	%f241, %f56;
	mov.u64 	%rd285, %rd61;
	@%p211 bra 	$L__BB1_208;
	setp.lt.f32 	%p212, %f56, %f200;
	mov.f32 	%f241, %f200;
	mov.u64 	%rd285, %rd244;
	@%p212 bra 	$L__BB1_208;
	setp.lt.s64 	%p213, %rd244, %rd61;
	selp.f32 	%f241, %f200, %f56, %p213;
	min.s64 	%rd285, %rd244, %rd61;
	bra.uni 	$L__BB1_208;
$L__BB1_70:
	// begin inline asm
	mov.u32 %r197, %laneid;
	// end inline asm
	and.b32  	%r218, %r5, 992;
	add.s32 	%r219, %r218, 32;
	setp.gt.s32 	%p120, %r219, %r4;
	not.b32 	%r220, %r218;
	add.s32 	%r221, %r4, %r220;
	selp.b32 	%r216, %r221, 31, %p120;
	mov.b32 	%r199, %f188;
	mov.b32 	%r215, 1;
	mov.b32 	%r217, -1;
	// begin inline asm
	shfl.sync.down.b32 %r198, %r199, %r215, %r216, %r217;
	// end inline asm
	mov.b32 	%f58, %r198;
	// begin inline asm
	shfl.sync.down.b32 %r203, %r204, %r215, %r216, %r217;
	// end inline asm
	mov.b64 	{%r209, %r214}, %rd232;
	// begin inline asm
	shfl.sync.down.b32 %r208, %r209, %r215, %r216, %r217;
	// end inline asm
	// begin inline asm
	shfl.sync.down.b32 %r213, %r214, %r215, %r216, %r217;
	// end inline asm
	mov.b64 	%rd63, {%r208, %r213};
	setp.ge.s32 	%p121, %r197, %r216;
	mov.f32 	%f201, %f188;
	mov.u64 	%rd245, %rd232;
	@%p121 bra 	$L__BB1_74;
	setp.lt.f32 	%p122, %f188, %f58;
	mov.f32 	%f201, %f58;
	mov.u64 	%rd245, %rd63;
	@%p122 bra 	$L__BB1_74;
	setp.gt.f32 	%p123, %f188, %f58;
	mov.f32 	%f201, %f188;
	mov.u64 	%rd245, %rd232;
	@%p123 bra 	$L__BB1_74;
	setp.lt.s64 	%p124, %rd232, %rd63;
	selp.f32 	%f201, %f188, %f58, %p124;
	min.s64 	%rd245, %rd232, %rd63;
$L__BB1_74:
	mov.b32 	%r223, %f201;
	mov.b32 	%r239, 2;
	mov.b32 	%r241, -1;
	// begin inline asm
	shfl.sync.down.b32 %r222, %r223, %r239, %r216, %r241;
	// end inline asm
	mov.b32 	%f61, %r222;
	// begin inline asm
	shfl.sync.down.b32 %r227, %r228, %r239, %r216, %r241;
	// end inline asm
	mov.b64 	{%r233, %r238}, %rd245;
	// begin inline asm
	shfl.sync.down.b32 %r232, %r233, %r239, %r216, %r241;
	// end inline asm
	// begin inline asm
	shfl.sync.down.b32 %r237, %r238, %r239, %r216, %r241;
	// end inline asm
	mov.b64 	%rd66, {%r232, %r237};
	add.s32 	%r242, %r197, 2;
	setp.gt.s32 	%p125, %r242, %r216;
	mov.f32 	%f202, %f201;
	mov.u64 	%rd246, %rd245;
	@%p125 bra 	$L__BB1_78;
	setp.lt.f32 	%p126, %f201, %f61;
	mov.f32 	%f202, %f61;
	mov.u64 	%rd246, %rd66;
	@%p126 bra 	$L__BB1_78;
	setp.gt.f32 	%p127, %f201, %f61;
	mov.f32 	%f202, %f201;
	mov.u64 	%rd246, %rd245;
	@%p127 bra 	$L__BB1_78;
	setp.lt.s64 	%p128, %rd245, %rd66;
	selp.f32 	%f202, %f201, %f61, %p128;
	min.s64 	%rd246, %rd245, %rd66;
$L__BB1_78:
	mov.b32 	%r244, %f202;
	mov.b32 	%r260, 4;
	mov.b32 	%r262, -1;
	// begin inline asm
	shfl.sync.down.b32 %r243, %r244, %r260, %r216, %r262;
	// end inline asm
	mov.b32 	%f64, %r243;
	// begin inline asm
	shfl.sync.down.b32 %r248, %r249, %r260, %r216, %r262;
	// end inline asm
	mov.b64 	{%r254, %r259}, %rd246;
	// begin inline asm
	shfl.sync.down.b32 %r253, %r254, %r260, %r216, %r262;
	// end inline asm
	// begin inline asm
	shfl.sync.down.b32 %r258, %r259, %r260, %r216, %r262;
	// end inline asm
	mov.b64 	%rd69, {%r253, %r258};
	add.s32 	%r263, %r197, 4;
	setp.gt.s32 	%p129, %r263, %r216;
	mov.f32 	%f203, %f202;
	mov.u64 	%rd247, %rd246;
	@%p129 bra 	$L__BB1_82;
	setp.lt.f32 	%p130, %f202, %f64;
	mov.f32 	%f203, %f64;
	mov.u64 	%rd247, %rd69;
	@%p130 bra 	$L__BB1_82;
	setp.gt.f32 	%p131, %f202, %f64;
	mov.f32 	%f203, %f202;
	mov.u64 	%rd247, %rd246;
	@%p131 bra 	$L__BB1_82;
	setp.lt.s64 	%p132, %rd246, %rd69;
	selp.f32 	%f203, %f202, %f64, %p132;
	min.s64 	%rd247, %rd246, %rd69;
$L__BB1_82:
	mov.b32 	%r265, %f203;
	mov.b32 	%r281, 8;
	mov.b32 	%r283, -1;
	// begin inline asm
	shfl.sync.down.b32 %r264, %r265, %r281, %r216, %r283;
	// end inline asm
	mov.b32 	%f67, %r264;
	// begin inline asm
	shfl.sync.down.b32 %r269, %r270, %r281, %r216, %r283;
	// end inline asm
	mov.b64 	{%r275, %r280}, %rd247;
	// begin inline asm
	shfl.sync.down.b32 %r274, %r275, %r281, %r216, %r283;
	// end inline asm
	// begin inline asm
	shfl.sync.down.b32 %r279, %r280, %r281, %r216, %r283;
	// end inline asm
	mov.b64 	%rd72, {%r274, %r279};
	add.s32 	%r284, %r197, 8;
	setp.gt.s32 	%p133, %r284, %r216;
	mov.f32 	%f204, %f203;
	mov.u64 	%rd248, %rd247;
	@%p133 bra 	$L__BB1_86;
	setp.lt.f32 	%p134, %f203, %f67;
	mov.f32 	%f204, %f67;
	mov.u64 	%rd248, %rd72;
	@%p134 bra 	$L__BB1_86;
	setp.gt.f32 	%p135, %f203, %f67;
	mov.f32 	%f204, %f203;
	mov.u64 	%rd248, %rd247;
	@%p135 bra 	$L__BB1_86;
	setp.lt.s64 	%p136, %rd247, %rd72;
	selp.f32 	%f204, %f203, %f67, %p136;
	min.s64 	%rd248, %rd247, %rd72;
$L__BB1_86:
	mov.b32 	%r286, %f204;
	mov.b32 	%r302, 16;
	mov.b32 	%r304, -1;
	// begin inline asm
	shfl.sync.down.b32 %r285, %r286, %r302, %r216, %r304;
	// end inline asm
	mov.b32 	%f70, %r285;
	// begin inline asm
	shfl.sync.down.b32 %r290, %r291, %r302, %r216, %r304;
	// end inline asm
	mov.b64 	{%r296, %r301}, %rd248;
	// begin inline asm
	shfl.sync.down.b32 %r295, %r296, %r302, %r216, %r304;
	// end inline asm
	// begin inline asm
	shfl.sync.down.b32 %r300, %r301, %r302, %r216, %r304;
	// end inline asm
	mov.b64 	%rd75, {%r295, %r300};
	add.s32 	%r305, %r197, 16;
	setp.gt.s32 	%p137, %r305, %r216;
	mov.f32 	%f241, %f204;
	mov.u64 	%rd285, %rd248;
	@%p137 bra 	$L__BB1_90;
	setp.lt.f32 	%p138, %f204, %f70;
	mov.f32 	%f241, %f70;
	mov.u64 	%rd285, %rd75;
	@%p138 bra 	$L__BB1_90;
	setp.gt.f32 	%p139, %f204, %f70;
	mov.f32 	%f241, %f204;
	mov.u64 	%rd285, %rd248;
	@%p139 bra 	$L__BB1_90;
	setp.lt.s64 	%p140, %rd248, %rd75;
	selp.f32 	%f241, %f204, %f70, %p140;
	min.s64 	%rd285, %rd248, %rd75;
$L__BB1_90:
	setp.ne.s32 	%p141, %r197, 0;
	@%p141 bra 	$L__BB1_92;
	shr.u32 	%r306, %r5, 1;
	and.b32  	%r307, %r306, 496;
	mov.u32 	%r308, _ZN6thrust24THRUST_300001_SM_1000_NS8cuda_cub4core6detail5shmemE;
	add.s32 	%r309, %r308, %r307;
	st.shared.f32 	[%r309+8], %f241;
	st.shared.u64 	[%r309+16], %rd285;
$L__BB1_92:
	bar.sync 	0;
	setp.ne.s32 	%p142, %r5, 0;
	@%p142 bra 	$L__BB1_208;
	setp.lt.s32 	%p143, %r4, 33;
	mov.f32 	%f206, %f241;
	mov.u64 	%rd250, %rd285;
	@%p143 bra 	$L__BB1_97;
	ld.shared.f32 	%f73, [_ZN6thrust24THRUST_300001_SM_1000_NS8cuda_cub4core6detail5shmemE+24];
	ld.shared.u64 	%rd78, [_ZN6thrust24THRUST_300001_SM_1000_NS8cuda_cub4core6detail5shmemE+32];
	setp.lt.f32 	%p144, %f241, %f73;
	mov.f32 	%f206, %f73;
	mov.u64 	%rd250, %rd78;
	@%p144 bra 	$L__BB1_97;
	setp.lt.f32 	%p145, %f73, %f241;
	mov.f32 	%f206, %f241;
	mov.u64 	%rd250, %rd285;
	@%p145 bra 	$L__BB1_97;
	setp.lt.s64 	%p146, %rd285, %rd78;
	selp.f32 	%f206, %f241, %f73, %p146;
	min.s64 	%rd250, %rd285, %rd78;
$L__BB1_97:
	setp.lt.s32 	%p147, %r4, 65;
	mov.f32 	%f207, %f206;
	mov.u64 	%rd251, %rd250;
	@%p147 bra 	$L__BB1_101;
	ld.shared.f32 	%f76, [_ZN6thrust24THRUST_300001_SM_1000_NS8cuda_cub4core6detail5shmemE+40];
	ld.shared.u64 	%rd81, [_ZN6thrust24THRUST_300001_SM_1000_NS8cuda_cub4core6detail5shmemE+48];
	setp.lt.f32 	%p148, %f206, %f76;
	mov.f32 	%f207, %f76;
	mov.u64 	%rd251, %rd81;
	@%p148 bra 	$L__BB1_101;
	setp.lt.f32 	%p149, %f76, %f206;
	mov.f32 	%f207, %f206;
	mov.u64 	%rd251, %rd250;
	@%p149 bra 	$L__BB1_101;
	setp.lt.s64 	%p150, %rd250, %rd81;
	selp.f32 	%f207, %f206, %f76, %p150;
	min.s64 	%rd251, %rd250, %rd81;
$L__BB1_101:
	setp.lt.s32 	%p151, %r4, 97;
	mov.f32 	%f208, %f207;
	mov.u64 	%rd252, %rd251;
	@%p151 bra 	$L__BB1_105;
	ld.shared.f32 	%f79, [_ZN6thrust24THRUST_300001_SM_1000_NS8cuda_cub4core6detail5shmemE+56];
	ld.shared.u64 	%rd84, [_ZN6thrust24THRUST_300001_SM_1000_NS8cuda_cub4core6detail5shmemE+64];
	setp.lt.f32 	%p152, %f207, %f79;
	mov.f32 	%f208, %f79;
	mov.u64 	%rd252, %rd84;
	@%p152 bra 	$L__BB1_105;
	setp.lt.f32 	%p153, %f79, %f207;
	mov.f32 	%f208, %f207;
	mov.u64 	%rd252, %rd251;
	@%p153 bra 	$L__BB1_105;
	setp.lt.s64 	%p154, %rd251, %rd84;
	selp.f32 	%f208, %f207, %f79, %p154;
	min.s64 	%rd252, %rd251, %rd84;
$L__BB1_105:
	setp.lt.s32 	%p155, %r4, 129;
	mov.f32 	%f209, %f208;
	mov.u64 	%rd253, %rd252;
	@%p155 bra 	$L__BB1_109;
	ld.shared.f32 	%f82, [_ZN6thrust24THRUST_300001_SM_1000_NS8cuda_cub4core6detail5shmemE+72];
	ld.shared.u64 	%rd87, [_ZN6thrust24THRUST_300001_SM_1000_NS8cuda_cub4core6detail5shmemE+80];
	setp.lt.f32 	%p156, %f208, %f82;
	mov.f32 	%f209, %f82;
	mov.u64 	%rd253, %rd87;
	@%p156 bra 	$L__BB1_109;
	setp.lt.f32 	%p157, %f82, %f208;
	mov.f32 	%f209, %f208;
	mov.u64 	%rd253, %rd252;
	@%p157 bra 	$L__BB1_109;
	setp.lt.s64 	%p158, %rd252, %rd87;
	selp.f32 	%f209, %f208, %f82, %p158;
	min.s64 	%rd253, %rd252, %rd87;
$L__BB1_109:
	setp.lt.s32 	%p159, %r4, 161;
	mov.f32 	%f210, %f209;
	mov.u64 	%rd254, %rd253;
	@%p159 bra 	$L__BB1_113;
	ld.shared.f32 	%f85, [_ZN6thrust24THRUST_300001_SM_1000_NS8cuda_cub4core6detail5shmemE+88];
	ld.shared.u64 	%rd90, [_ZN6thrust24THRUST_300001_SM_1000_NS8cuda_cub4core6detail5shmemE+96];
	setp.lt.f32 	%p160, %f209, %f85;
	mov.f32 	%f210, %f85;
	mov.u64 	%rd254, %rd90;
	@%p160 bra 	$L__BB1_113;
	setp.lt.f32 	%p161, %f85, %f209;
	mov.f32 	%f210, %f209;
	mov.u64 	%rd254, %rd253;
	@%p161 bra 	$L__BB1_113;
	setp.lt.s64 	%p162, %rd253, %rd90;
	selp.f32 	%f210, %f209, %f85, %p162;
	min.s64 	%rd254, %rd253, %rd90;
$L__BB1_113:
	setp.lt.s32 	%p163, %r4, 193;
	mov.f32 	%f211, %f210;
	mov.u64 	%rd255, %rd254;
	@%p163 bra 	$L__BB1_117;
	ld.shared.f32 	%f88, [_ZN6thrust24THRUST_300001_SM_1000_NS8cuda_cub4core6detail5shmemE+104];
	ld.shared.u64 	%rd93, [_ZN6thrust24THRUST_300001_SM_1000_NS8cuda_cub4core6detail5shmemE+112];
	setp.lt.f32 	%p164, %f210, %f88;
	mov.f32 	%f211, %f88;
	mov.u64 	%rd255, %rd93;
	@%p164 bra 	$L__BB1_117;
	setp.lt.f32 	%p165, %f88, %f210;
	mov.f32 	%f211, %f210;
	mov.u64 	%rd255, %rd254;
	@%p165 bra 	$L__BB1_117;
	setp.lt.s64 	%p166, %rd254, %rd93;
	selp.f32 	%f211, %f210, %f88, %p166;
	min.s64 	%rd255, %rd254, %rd93;
$L__BB1_117:
	setp.lt.s32 	%p167, %r4, 225;
	mov.f32 	%f241, %f211;
	mov.u64 	%rd285, %rd255;
	@%p167 bra 	$L__BB1_208;
	ld.shared.f32 	%f91, [_ZN6thrust24THRUST_300001_SM_1000_NS8cuda_cub4core6detail5shmemE+120];
	ld.shared.u64 	%rd96, [_ZN6thrust24THRUST_300001_SM_1000_NS8cuda_cub4core6detail5shmemE+128];
	setp.lt.f32 	%p168, %f211, %f91;
	mov.f32 	%f241, %f91;
	mov.u64 	%rd285, %rd96;
	@%p168 bra 	$L__BB1_208;
	setp.lt.f32 	%p169, %f91, %f211;
	mov.f32 	%f241, %f211;
	mov.u64 	%rd285, %rd255;
	@%p169 bra 	$L__BB1_208;
	setp.lt.s64 	%p170, %rd255, %rd96;
	selp.f32 	%f241, %f211, %f91, %p170;
	min.s64 	%rd285, %rd255, %rd96;
	bra.uni 	$L__BB1_208;
$L__BB1_121:
	mov.u32 	%r35, %tid.x;
	cvt.s64.s32 	%rd183, %r2;
	add.s64 	%rd98, %rd3, %rd183;
	cvt.u64.u32 	%rd99, %r35;
	add.s64 	%rd184, %rd99, %rd183;
	shl.b64 	%rd185, %rd184, 2;
	add.s64 	%rd186, %rd2, %rd185;
	ld.global.f32 	%f170, [%rd186];
	add.s32 	%r69, %r35, 256;
	cvt.u64.u32 	%rd187, %r69;
	ld.global.f32 	%f171, [%rd186+1024];
	add.s32 	%r70, %r35, 512;
	cvt.u64.u32 	%rd188, %r70;
	ld.global.f32 	%f172, [%rd186+2048];
	add.s32 	%r71, %r35, 768;
	cvt.u64.u32 	%rd189, %r71;
	ld.global.f32 	%f173, [%rd186+3072];
	or.b32  	%r72, %r35, 1024;
	cvt.u64.u32 	%rd100, %r72;
	add.s64 	%rd273, %rd98, %rd100;
	ld.global.f32 	%f229, [%rd186+4096];
	setp.geu.f32 	%p2, %f170, %f171;
	selp.f32 	%f174, %f170, %f171, %p2;
	selp.b64 	%rd190, %rd99, %rd187, %p2;
	setp.geu.f32 	%p3, %f174, %f172;
	selp.f32 	%f175, %f174, %f172, %p3;
	selp.b64 	%rd191, %rd190, %rd188, %p3;
	setp.geu.f32 	%p4, %f175, %f173;
	selp.f32 	%f94, %f175, %f173, %p4;
	selp.b64 	%rd102, %rd191, %rd189, %p4;
	setp.lt.f32 	%p5, %f94, %f229;
	@%p5 bra 	$L__BB1_123;
	setp.lt.f32 	%p6, %f229, %f94;
	setp.lt.u64 	%p7, %rd102, %rd100;
	or.pred  	%p8, %p6, %p7;
	selp.f32 	%f229, %f94, %f229, %p8;
	add.s64 	%rd192, %rd98, %rd102;
	selp.b64 	%rd273, %rd192, %rd273, %p8;
$L__BB1_123:
	setp.le.s32 	%p9, %r66, %r3;
	@%p9 bra 	$L__BB1_164;
	setp.ne.s32 	%p10, %r35, 0;
	@%p10 bra 	$L__BB1_126;
	atom.global.add.u32 	%r73, [%rd1+4], 1280;
	add.s32 	%r74, %r73, %r3;
	st.shared.u32 	[_ZN6thrust24THRUST_300001_SM_1000_NS8cuda_cub4core6detail5shmemE+152], %r74;
$L__BB1_126:
	bar.sync 	0;
	ld.shared.u32 	%r427, [_ZN6thrust24THRUST_300001_SM_1000_NS8cuda_cub4core6detail5shmemE+152];
	add.s32 	%r75, %r427, 1280;
	setp.gt.s32 	%p11, %r75, %r66;
	@%p11 bra 	$L__BB1_141;
	mov.f32 	%f213, %f229;
	mov.u64 	%rd257, %rd273;
$L__BB1_128:
	cvt.s64.s32 	%rd193, %r427;
	add.s64 	%rd194, %rd99, %rd193;
	shl.b64 	%rd195, %rd194, 2;
	add.s64 	%rd196, %rd2, %rd195;
	add.s64 	%rd258, %rd194, %rd3;
	ld.global.f32 	%f214, [%rd196];
	add.s64 	%rd259, %rd258, 256;
	ld.global.f32 	%f215, [%rd196+1024];
	add.s64 	%rd260, %rd258, 512;
	ld.global.f32 	%f216, [%rd196+2048];
	add.s64 	%rd261, %rd258, 768;
	ld.global.f32 	%f217, [%rd196+3072];
	add.s64 	%rd273, %rd258, 1024;
	ld.global.f32 	%f229, [%rd196+4096];
	setp.lt.f32 	%p12, %f213, %f214;
	@%p12 bra 	$L__BB1_130;
	setp.lt.f32 	%p13, %f214, %f213;
	setp.lt.s64 	%p14, %rd257, %rd258;
	or.pred  	%p15, %p13, %p14;
	selp.f32 	%f214, %f213, %f214, %p15;
	selp.b64 	%rd258, %rd257, %rd258, %p15;
$L__BB1_130:
	setp.lt.f32 	%p16, %f214, %f215;
	@%p16 bra 	$L__BB1_132;
	setp.lt.f32 	%p17, %f215, %f214;
	setp.lt.s64 	%p18, %rd258, %rd259;
	or.pred  	%p19, %p17, %p18;
	selp.f32 	%f215, %f214, %f215, %p19;
	selp.b64 	%rd259, %rd258, %rd259, %p19;
$L__BB1_132:
	setp.lt.f32 	%p20, %f215, %f216;
	@%p20 bra 	$L__BB1_134;
	setp.lt.f32 	%p21, %f216, %f215;
	setp.lt.s64 	%p22, %rd259, %rd260;
	or.pred  	%p23, %p21, %p22;
	selp.f32 	%f216, %f215, %f216, %p23;
	selp.b64 	%rd260, %rd259, %rd260, %p23;
$L__BB1_134:
	setp.lt.f32 	%p24, %f216, %f217;
	@%p24 bra 	$L__BB1_136;
	setp.lt.f32 	%p25, %f217, %f216;
	setp.lt.s64 	%p26, %rd260, %rd261;
	or.pred  	%p27, %p25, %p26;
	selp.f32 	%f217, %f216, %f217, %p27;
	selp.b64 	%rd261, %rd260, %rd261, %p27;
$L__BB1_136:
	setp.lt.f32 	%p28, %f217, %f229;
	@%p28 bra 	$L__BB1_138;
	setp.lt.f32 	%p29, %f229, %f217;
	setp.lt.s64 	%p30, %rd261, %rd273;
	or.pred  	%p31, %p29, %p30;
	selp.f32 	%f229, %f217, %f229, %p31;
	selp.b64 	%rd273, %rd261, %rd273, %p31;
$L__BB1_138:
	setp.ne.s32 	%p32, %r35, 0;
	bar.sync 	0;
	@%p32 bra 	$L__BB1_140;
	atom.global.add.u32 	%r76, [%rd1+4], 1280;
	add.s32 	%r77, %r76, %r3;
	st.shared.u32 	[_ZN6thrust24THRUST_300001_SM_1000_NS8cuda_cub4core6detail5shmemE+152], %r77;
$L__BB1_140:
	bar.sync 	0;
	ld.shared.u32 	%r427, [_ZN6thrust24THRUST_300001_SM_1000_NS8cuda_cub4core6detail5shmemE+152];
	add.s32 	%r78, %r427, 1280;
	setp.le.s32 	%p33, %r78, %r66;
	mov.f32 	%f213, %f229;
	mov.u64 	%rd257, %rd273;
	@%p33 bra 	$L__BB1_128;
$L__BB1_141:
	setp.le.s32 	%p34, %r66, %r427;
	@%p34 bra 	$L__BB1_164;
	sub.s32 	%r40, %r66, %r427;
	setp.ge.s32 	%p35, %r35, %r40;
	@%p35 bra 	$L__BB1_164;
	not.b32 	%r79, %r35;
	add.s32 	%r80, %r66, %r79;
	sub.s32 	%r41, %r80, %r427;
	and.b32  	%r81, %r41, 768;
	setp.eq.s32 	%p36, %r81, 768;
	mov.u32 	%r431, %r35;
	@%p36 bra 	$L__BB1_149;
	add.s32 	%r429, %r35, %r427;
	shr.u32 	%r82, %r41, 8;
	add.s32 	%r83, %r82, 1;
	and.b32  	%r84, %r83, 3;
	neg.s32 	%r428, %r84;
	mov.u32 	%r431, %r35;
$L__BB1_145:
	.pragma "nounroll";
	mov.u64 	%rd122, %rd273;
	mov.f32 	%f114, %f229;
	cvt.s64.s32 	%rd198, %r429;
	add.s64 	%rd123, %rd3, %rd198;
	mul.wide.s32 	%rd199, %r429, 4;
	add.s64 	%rd200, %rd2, %rd199;
	ld.global.f32 	%f115, [%rd200];
	setp.lt.f32 	%p37, %f114, %f115;
	mov.f32 	%f229, %f115;
	mov.u64 	%rd273, %rd123;
	@%p37 bra 	$L__BB1_148;
	setp.lt.f32 	%p38, %f115, %f114;
	mov.f32 	%f229, %f114;
	mov.u64 	%rd273, %rd122;
	@%p38 bra 	$L__BB1_148;
	setp.lt.s64 	%p39, %rd122, %rd123;
	selp.f32 	%f229, %f114, %f115, %p39;
	min.s64 	%rd273, %rd122, %rd123;
$L__BB1_148:
	add.s32 	%r431, %r431, 256;
	add.s32 	%r429, %r429, 256;
	add.s32 	%r428, %r428, 1;
	setp.ne.s32 	%p40, %r428, 0;
	@%p40 bra 	$L__BB1_145;
$L__BB1_149:
	setp.lt.u32 	%p41, %r41, 768;
	@%p41 bra 	$L__BB1_164;
	add.s32 	%r432, %r431, %r427;
	add.s32 	%r435, %r432, 256;
	add.s32 	%r434, %r432, 512;
	add.s32 	%r433, %r432, 768;
	add.s64 	%rd128, %rd2, 2048;
$L__BB1_151:
	cvt.s64.s32 	%rd201, %r435;
	add.s64 	%rd130, %rd3, %rd201;
	cvt.s64.s32 	%rd202, %r434;
	add.s64 	%rd131, %rd3, %rd202;
	cvt.s64.s32 	%rd203, %r433;
	add.s64 	%rd132, %rd3, %rd203;
	cvt.s64.s32 	%rd204, %r432;
	mul.wide.s32 	%rd205, %r432, 4;
	add.s64 	%rd133, %rd128, %rd205;
	add.s64 	%rd134, %rd3, %rd204;
	ld.global.f32 	%f121, [%rd133+-2048];
	setp.lt.f32 	%p42, %f229, %f121;
	mov.f32 	%f225, %f121;
	mov.u64 	%rd269, %rd134;
	@%p42 bra 	$L__BB1_154;
	setp.lt.f32 	%p43, %f121, %f229;
	mov.f32 	%f225, %f229;
	mov.u64 	%rd269, %rd273;
	@%p43 bra 	$L__BB1_154;
	setp.lt.s64 	%p44, %rd273, %rd134;
	selp.f32 	%f225, %f229, %f121, %p44;
	min.s64 	%rd269, %rd273, %rd134;
$L__BB1_154:
	ld.global.f32 	%f124, [%rd133+-1024];
	setp.lt.f32 	%p45, %f225, %f124;
	mov.f32 	%f226, %f124;
	mov.u64 	%rd270, %rd130;
	@%p45 bra 	$L__BB1_157;
	setp.lt.f32 	%p46, %f124, %f225;
	mov.f32 	%f226, %f225;
	mov.u64 	%rd270, %rd269;
	@%p46 bra 	$L__BB1_157;
	setp.lt.s64 	%p47, %rd269, %rd130;
	selp.f32 	%f226, %f225, %f124, %p47;
	min.s64 	%rd270, %rd269, %rd130;
$L__BB1_157:
	ld.global.f32 	%f127, [%rd133];
	setp.lt.f32 	%p48, %f226, %f127;
	mov.f32 	%f227, %f127;
	mov.u64 	%rd271, %rd131;
	@%p48 bra 	$L__BB1_160;
	setp.lt.f32 	%p49, %f127, %f226;
	mov.f32 	%f227, %f226;
	mov.u64 	%rd271, %rd270;
	@%p49 bra 	$L__BB1_160;
	setp.lt.s64 	%p50, %rd270, %rd131;
	selp.f32 	%f227, %f226, %f127, %p50;
	min.s64 	%rd271, %rd270, %rd131;
$L__BB1_160:
	ld.global.f32 	%f130, [%rd133+1024];
	setp.lt.f32 	%p51, %f227, %f130;
	mov.f32 	%f229, %f130;
	mov.u64 	%rd273, %rd132;
	@%p51 bra 	$L__BB1_163;
	setp.lt.f32 	%p52, %f130, %f227;
	mov.f32 	%f229, %f227;
	mov.u64 	%rd273, %rd271;
	@%p52 bra 	$L__BB1_163;
	setp.lt.s64 	%p53, %rd271, %rd132;
	selp.f32 	%f229, %f227, %f130, %p53;
	min.s64 	%rd273, %rd271, %rd132;
$L__BB1_163:
	add.s32 	%r431, %r431, 1024;
	add.s32 	%r435, %r435, 1024;
	add.s32 	%r434, %r434, 1024;
	add.s32 	%r433, %r433, 1024;
	add.s32 	%r432, %r432, 1024;
	setp.lt.s32 	%p54, %r431, %r40;
	@%p54 bra 	$L__BB1_151;
$L__BB1_164:
	// begin inline asm
	mov.u32 %r85, %laneid;
	// end inline asm
	mov.b32 	%r87, %f229;
	mov.b32 	%r103, 1;
	mov.b32 	%r104, 31;
	mov.b32 	%r105, -1;
	// begin inline asm
	shfl.sync.down.b32 %r86, %r87, %r103, %r104, %r105;
	// end inline asm
	mov.b32 	%f134, %r86;
	// begin inline asm
	shfl.sync.down.b32 %r91, %r92, %r103, %r104, %r105;
	// end inline asm
	mov.b64 	{%r97, %r102}, %rd273;
	// begin inline asm
	shfl.sync.down.b32 %r96, %r97, %r103, %r104, %r105;
	// end inline asm
	// begin inline asm
	shfl.sync.down.b32 %r101, %r102, %r103, %r104, %r105;
	// end inline asm
	mov.b64 	%rd144, {%r96, %r101};
	setp.gt.s32 	%p55, %r85, 30;
	mov.f32 	%f230, %f229;
	mov.u64 	%rd274, %rd273;
	@%p55 bra 	$L__BB1_168;
	setp.lt.f32 	%p56, %f229, %f134;
	mov.f32 	%f230, %f134;
	mov.u64 	%rd274, %rd144;
	@%p56 bra 	$L__BB1_168;
	setp.gt.f32 	%p57, %f229, %f134;
	mov.f32 	%f230, %f229;
	mov.u64 	%rd274, %rd273;
	@%p57 bra 	$L__BB1_168;
	setp.lt.s64 	%p58, %rd273, %rd144;
	selp.f32 	%f230, %f229, %f134, %p58;
	min.s64 	%rd274, %rd273, %rd144;
$L__BB1_168:
	mov.b32 	%r107, %f230;
	mov.b32 	%r123, 2;
	mov.b32 	%r124, 31;
	mov.b32 	%r125, -1;
	// begin inline asm
	shfl.sync.down.b32 %r106, %r107, %r123, %r124, %r125;
	// end inline asm
	mov.b32 	%f137, %r106;
	// begin inline asm
	shfl.sync.down.b32 %r111, %r112, %r123, %r124, %r125;
	// end inline asm
	mov.b64 	{%r117, %r122}, %rd274;
	// begin inline asm
	shfl.sync.down.b32 %r116, %r117, %r123, %r124, %r125;
	// end inline asm
	// begin inline asm
	shfl.sync.down.b32 %r121, %r122, %r123, %r124, %r125;
	// end inline asm
	mov.b64 	%rd147, {%r116, %r121};
	setp.gt.s32 	%p59, %r85, 29;
	mov.f32 	%f231, %f230;
	mov.u64 	%rd275, %rd274;
	@%p59 bra 	$L__BB1_172;
	setp.lt.f32 	%p60, %f230, %f137;
	mov.f32 	%f231, %f137;
	mov.u64 	%rd275, %rd147;
	@%p60 bra 	$L__BB1_172;
	setp.gt.f32 	%p61, %f230, %f137;
	mov.f32 	%f231, %f230;
	mov.u64 	%rd275, %rd274;
	@%p61 bra 	$L__BB1_172;
	setp.lt.s64 	%p62, %rd274, %rd147;
	selp.f32 	%f231, %f230, %f137, %p62;
	min.s64 	%rd275, %rd274, %rd147;
$L__BB1_172:
	mov.b32 	%r127, %f231;
	mov.b32 	%r143, 4;
	mov.b32 	%r144, 31;
	mov.b32 	%r145, -1;
	// begin inline asm
	shfl.sync.down.b32 %r126, %r127, %r143, %r144, %r145;
	// end inline asm
	mov.b32 	%f140, %r126;
	// begin inline asm
	shfl.sync.down.b32 %r131, %r132, %r143, %r144, %r145;
	// end inline asm
	mov.b64 	{%r137, %r142}, %rd275;
	// begin inline asm
	shfl.sync.down.b32 %r136, %r137, %r143, %r144, %r145;
	// end inline asm
	// begin inline asm
	shfl.sync.down.b32 %r141, %r142, %r143, %r144, %r145;
	// end inline asm
	mov.b64 	%rd150, {%r136, %r141};
	setp.gt.s32 	%p63, %r85, 27;
	mov.f32 	%f232, %f231;
	mov.u64 	%rd276, %rd275;
	@%p63 bra 	$L__BB1_176;
	setp.lt.f32 	%p64, %f231, %f140;
	mov.f32 	%f232, %f140;
	mov.u64 	%rd276, %rd150;
	@%p64 bra 	$L__BB1_176;
	setp.gt.f32 	%p65, %f231, %f140;
	mov.f32 	%f232, %f231;
	mov.u64 	%rd276, %rd275;
	@%p65 bra 	$L__BB1_176;
	setp.lt.s64 	%p66, %rd275, %rd150;
	selp.f32 	%f232, %f231, %f140, %p66;
	min.s64 	%rd276, %rd275, %rd150;
$L__BB1_176:
	mov.b32 	%r147, %f232;
	mov.b32 	%r163, 8;
	mov.b32 	%r164, 31;
	mov.b32 	%r165, -1;
	// begin inline asm
	shfl.sync.down.b32 %r146, %r147, %r163, %r164, %r165;
	// end inline asm
	mov.b32 	%f143, %r146;
	// begin inline asm
	shfl.sync.down.b32 %r151, %r152, %r163, %r164, %r165;
	// end inline asm
	mov.b64 	{%r157, %r162}, %rd276;
	// begin inline asm
	shfl.sync.down.b32 %r156, %r157, %r163, %r164, %r165;
	// end inline asm
	// begin inline asm
	shfl.sync.down.b32 %r161, %r162, %r163, %r164, %r165;
	// end inline asm
	mov.b64 	%rd153, {%r156, %r161};
	setp.gt.s32 	%p67, %r85, 23;
	mov.f32 	%f233, %f232;
	mov.u64 	%rd277, %rd276;
	@%p67 bra 	$L__BB1_180;
	setp.lt.f32 	%p68, %f232, %f143;
	mov.f32 	%f233, %f143;
	mov.u64 	%rd277, %rd153;
	@%p68 bra 	$L__BB1_180;
	setp.gt.f32 	%p69, %f232, %f143;
	mov.f32 	%f233, %f232;
	mov.u64 	%rd277, %rd276;
	@%p69 bra 	$L__BB1_180;
	setp.lt.s64 	%p70, %rd276, %rd153;
	selp.f32 	%f233, %f232, %f143, %p70;
	min.s64 	%rd277, %rd276, %rd153;
$L__BB1_180:
	mov.b32 	%r167, %f233;
	mov.b32 	%r183, 16;
	mov.b32 	%r184, 31;
	mov.b32 	%r185, -1;
	// begin inline asm
	shfl.sync.down.b32 %r166, %r167, %r183, %r184, %r185;
	// end inline asm
	mov.b32 	%f146, %r166;
	// begin inline asm
	shfl.sync.down.b32 %r171, %r172, %r183, %r184, %r185;
	// end inline asm
	mov.b64 	{%r177, %r182}, %rd277;
	// begin inline asm
	shfl.sync.down.b32 %r176, %r177, %r183, %r184, %r185;
	// end inline asm
	// begin inline asm
	shfl.sync.down.b32 %r181, %r182, %r183, %r184, %r185;
	// end inline asm
	mov.b64 	%rd156, {%r176, %r181};
	setp.gt.s32 	%p71, %r85, 15;
	mov.f32 	%f241, %f233;
	mov.u64 	%rd285, %rd277;
	@%p71 bra 	$L__BB1_184;
	setp.lt.f32 	%p72, %f233, %f146;
	mov.f32 	%f241, %f146;
	mov.u64 	%rd285, %rd156;
	@%p72 bra 	$L__BB1_184;
	setp.gt.f32 	%p73, %f233, %f146;
	mov.f32 	%f241, %f233;
	mov.u64 	%rd285, %rd277;
	@%p73 bra 	$L__BB1_184;
	setp.lt.s64 	%p74, %rd277, %rd156;
	selp.f32 	%f241, %f233, %f146, %p74;
	min.s64 	%rd285, %rd277, %rd156;
$L__BB1_184:
	setp.ne.s32 	%p75, %r85, 0;
	@%p75 bra 	$L__BB1_186;
	shr.u32 	%r186, %r35, 1;
	and.b32  	%r187, %r186, 496;
	mov.u32 	%r188, _ZN6thrust24THRUST_300001_SM_1000_NS8cuda_cub4core6detail5shmemE;
	add.s32 	%r189, %r188, %r187;
	st.shared.f32 	[%r189+8], %f241;
	st.shared.u64 	[%r189+16], %rd285;
$L__BB1_186:
	bar.sync 	0;
	setp.ne.s32 	%p76, %r35, 0;
	@%p76 bra 	$L__BB1_208;
	ld.shared.f32 	%f149, [_ZN6thrust24THRUST_300001_SM_1000_NS8cuda_cub4core6detail5shmemE+24];
	ld.shared.u64 	%rd159, [_ZN6thrust24THRUST_300001_SM_1000_NS8cuda_cub4core6detail5shmemE+32];
	setp.lt.f32 	%p77, %f241, %f149;
	mov.f32 	%f235, %f149;
	mov.u64 	%rd279, %rd159;
	@%p77 bra 	$L__BB1_190;
	setp.lt.f32 	%p78, %f149, %f241;
	mov.f32 	%f235, %f241;
	mov.u64 	%rd279, %rd285;
	@%p78 bra 	$L__BB1_190;
	setp.lt.s64 	%p79, %rd285, %rd159;
	selp.f32 	%f235, %f241, %f149, %p79;
	min.s64 	%rd279, %rd285, %rd159;
$L__BB1_190:
	ld.shared.f32 	%f152, [_ZN6thrust24THRUST_300001_SM_1000_NS8cuda_cub4core6detail5shmemE+40];
	ld.shared.u64 	%rd162, [_ZN6thrust24THRUST_300001_SM_1000_NS8cuda_cub4core6detail5shmemE+48];
	setp.lt.f32 	%p80, %f235, %f152;
	mov.f32 	%f236, %f152;
	mov.u64 	%rd280, %rd162;
	@%p80 bra 	$L__BB1_193;
	setp.lt.f32 	%p81, %f152, %f235;
	mov.f32 	%f236, %f235;
	mov.u64 	%rd280, %rd279;
	@%p81 bra 	$L__BB1_193;
	setp.lt.s64 	%p82, %rd279, %rd162;
	selp.f32 	%f236, %f235, %f152, %p82;
	min.s64 	%rd280, %rd279, %rd162;
$L__BB1_193:
	ld.shared.f32 	%f155, [_ZN6thrust24THRUST_300001_SM_1000_NS8cuda_cub4core6detail5shmemE+56];
	ld.shared.u64 	%rd165, [_ZN6thrust24THRUST_300001_SM_1000_NS8cuda_cub4core6detail5shmemE+64];
	setp.lt.f32 	%p83, %f236, %f155;
	mov.f32 	%f237, %f155;
	mov.u64 	%rd281, %rd165;
	@%p83 bra 	$L__BB1_196;
	setp.lt.f32 	%p84, %f155, %f236;
	mov.f32 	%f237, %f236;
	mov.u64 	%rd281, %rd280;
	@%p84 bra 	$L__BB1_196;
	setp.lt.s64 	%p85, %rd280, %rd165;
	selp.f32 	%f237, %f236, %f155, %p85;
	min.s64 	%rd281, %rd280, %rd165;
$L__BB1_196:
	ld.shared.f32 	%f158, [_ZN6thrust24THRUST_300001_SM_1000_NS8cuda_cub4core6detail5shmemE+72];
	ld.shared.u64 	%rd168, [_ZN6thrust24THRUST_300001_SM_1000_NS8cuda_cub4core6detail5shmemE+80];
	setp.lt.f32 	%p86, %f237, %f158;
	mov.f32 	%f238, %f158;
	mov.u64 	%rd282, %rd168;
	@%p86 bra 	$L__BB1_199;
	setp.lt.f32 	%p87, %f158, %f237;
	mov.f32 	%f238, %f237;
	mov.u64 	%rd282, %rd281;
	@%p87 bra 	$L__BB1_199;
	setp.lt.s64 	%p88, %rd281, %rd168;
	selp.f32 	%f238, %f237, %f158, %p88;
	min.s64 	%rd282, %rd281, %rd168;
$L__BB1_199:
	ld.shared.f32 	%f161, [_ZN6thrust24THRUST_300001_SM_1000_NS8cuda_cub4core6detail5shmemE+88];
	ld.shared.u64 	%rd171, [_ZN6thrust24THRUST_300001_SM_1000_NS8cuda_cub4core6detail5shmemE+96];
	setp.lt.f32 	%p89, %f238, %f161;
	mov.f32 	%f239, %f161;
	mov.u64 	%rd283, %rd171;
	@%p89 bra 	$L__BB1_202;
	setp.lt.f32 	%p90, %f161, %f238;
	mov.f32 	%f239, %f238;
	mov.u64 	%rd283, %rd282;
	@%p90 bra 	$L__BB1_202;
	setp.lt.s64 	%p91, %rd282, %rd171;
	selp.f32 	%f239, %f238, %f161, %p91;
	min.s64 	%rd283, %rd282, %rd171;
$L__BB1_202:
	ld.shared.f32 	%f164, [_ZN6thrust24THRUST_300001_SM_1000_NS8cuda_cub4core6detail5shmemE+104];
	ld.shared.u64 	%rd174, [_ZN6thrust24THRUST_300001_SM_1000_NS8cuda_cub4core6detail5shmemE+112];
	setp.lt.f32 	%p92, %f239, %f164;
	mov.f32 	%f240, %f164;
	mov.u64 	%rd284, %rd174;
	@%p92 bra 	$L__BB1_205;
	setp.lt.f32 	%p93, %f164, %f239;
	mov.f32 	%f240, %f239;
	mov.u64 	%rd284, %rd283;
	@%p93 bra 	$L__BB1_205;
	setp.lt.s64 	%p94, %rd283, %rd174;
	selp.f32 	%f240, %f239, %f164, %p94;
	min.s64 	%rd284, %rd283, %rd174;
$L__BB1_205:
	ld.shared.f32 	%f167, [_ZN6thrust24THRUST_300001_SM_1000_NS8cuda_cub4core6detail5shmemE+120];
	ld.shared.u64 	%rd177, [_ZN6thrust24THRUST_300001_SM_1000_NS8cuda_cub4core6detail5shmemE+128];
	setp.lt.f32 	%p95, %f240, %f167;
	mov.f32 	%f241, %f167;
	mov.u64 	%rd285, %rd177;
	@%p95 bra 	$L__BB1_208;
	setp.lt.f32 	%p96, %f167, %f240;
	mov.f32 	%f241, %f240;
	mov.u64 	%rd285, %rd284;
	@%p96 bra 	$L__BB1_208;
	setp.lt.s64 	%p97, %rd284, %rd177;
	selp.f32 	%f241, %f240, %f167, %p97;
	min.s64 	%rd285, %rd284, %rd177;
$L__BB1_208:
	mov.u32 	%r415, %tid.x;
	setp.ne.s32 	%p214, %r415, 0;
	@%p214 bra 	$L__BB1_210;
	ld.param.u64 	%rd222, [_ZN6thrust24THRUST_300001_SM_1000_NS8cuda_cub4core6detail13_kernel_agentINS1_8__reduce11ReduceAgentINS0_12zip_iteratorIN4cuda3std3__45tupleIJNS0_6detail15normal_iteratorINS0_10device_ptrIfEEEENS0_17counting_iteratorIlNS0_11use_defaultESI_SI_EEEEEEEPNSB_IJflEEESM_iNS1_9__extrema9arg_max_fIflNSA_4lessIfEEEEEEJSL_SN_iN3cub18CUB_300001_SM_100013GridEvenShareIiEENSV_9GridQueueIjEESS_EEEvDpT0__param_1];
	cvta.to.global.u64 	%rd219, %rd222;
	mul.wide.u32 	%rd220, %r1, 16;
	add.s64 	%rd221, %rd219, %rd220;
	st.global.f32 	[%rd221], %f241;
	st.global.u64 	[%rd221+8], %rd285;
$L__BB1_210:
	ret;

}
	// .globl	_ZN6thrust24THRUST_300001_SM_1000_NS8cuda_cub4core6detail13_kernel_agentINS1_8__reduce10DrainAgentIiEEJN3cub18CUB_300001_SM_10009GridQueueIjEEiEEEvDpT0_
.visible .entry _ZN6thrust24THRUST_300001_SM_1000_NS8cuda_cub4core6detail13_kernel_agentINS1_8__reduce10DrainAgentIiEEJN3cub18CUB_300001_SM_10009GridQueueIjEEiEEEvDpT0_(
	.param .align 8 .b8 _ZN6thrust24THRUST_300001_SM_1000_NS8cuda_cub4core6detail13_kernel_agentINS1_8__reduce10DrainAgentIiEEJN3cub18CUB_300001_SM_10009GridQueueIjEEiEEEvDpT0__param_0[8],
	.param .u32 _ZN6thrust24THRUST_300001_SM_1000_NS8cuda_cub4core6detail13_kernel_agentINS1_8__reduce10DrainAgentIiEEJN3cub18CUB_300001_SM_10009GridQueueIjEEiEEEvDpT0__param_1
)
.maxntid 1
{
	.reg .b32 	%r<3>;
	.reg .b64 	%rd<3>;

	ld.param.u64 	%rd1, [_ZN6thrust24THRUST_300001_SM_1000_NS8cuda_cub4core6detail13_kernel_agentINS1_8__reduce10DrainAgentIiEEJN3cub18CUB_300001_SM_10009GridQueueIjEEiEEEvDpT0__param_0];
	ld.param.u32 	%r1, [_ZN6thrust24THRUST_300001_SM_1000_NS8cuda_cub4core6detail13_kernel_agentINS1_8__reduce10DrainAgentIiEEJN3cub18CUB_300001_SM_10009GridQueueIjEEiEEEvDpT0__param_1];
	cvta.to.global.u64 	%rd2, %rd1;
	st.global.u32 	[%rd2], %r1;
	mov.b32 	%r2, 0;
	st.global.u32 	[%rd2+4], %r2;
	ret;

}
	// .globl	_ZN6thrust24THRUST_300001_SM_1000_NS8cuda_cub4core6detail13_kernel_agentINS1_8__reduce11ReduceAgentIPN4cuda3std3__45tupleIJflEEESC_SB_iNS1_9__extrema9arg_max_fIflNS9_4lessIfEEEEEEJSC_SC_iSH_EEEvDpT0_
.visible .entry _ZN6thrust24THRUST_300001_SM_1000_NS8cuda_cub4core6detail13_kernel_agentINS1_8__reduce11ReduceAgentIPN4cuda3std3__45tupleIJflEEESC_SB_iNS1_9__extrema9arg_max_fIflNS9_4lessIfEEEEEEJSC_SC_iSH_EEEvDpT0_(
	.param .u64 .ptr .align 1 _ZN6thrust24THRUST_300001_SM_1000_NS8cuda_cub4core6detail13_kernel_agentINS1_8__reduce11ReduceAgentIPN4cuda3std3__45tupleIJflEEESC_SB_iNS1_9__extrema9arg_max_fIflNS9_4lessIfEEEEEEJSC_SC_iSH_EEEvDpT0__param_0,
	.param .u64 .ptr .align 1 _ZN6thrust24THRUST_300001_SM_1000_NS8cuda_cub4core6detail13_kernel_agentINS1_8__reduce11ReduceAgentIPN4cuda3std3__45tupleIJflEEESC_SB_iNS1_9__extrema9arg_max_fIflNS9_4lessIfEEEEEEJSC_SC_iSH_EEEvDpT0__param_1,
	.param .u32 _ZN6thrust24THRUST_300001_SM_1000_NS8cuda_cub4core6detail13_kernel_agentINS1_8__reduce11ReduceAgentIPN4cuda3std3__45tupleIJflEEESC_SB_iNS1_9__extrema9arg_max_fIflNS9_4lessIfEEEEEEJSC_SC_iSH_EEEvDpT0__param_2,
	.param .align 1 .b8 _ZN6thrust24THRUST_300001_SM_1000_NS8cuda_cub4core6detail13_kernel_agentINS1_8__reduce11ReduceAgentIPN4cuda3std3__45tupleIJflEEESC_SB_iNS1_9__extrema9arg_max_fIflNS9_4lessIfEEEEEEJSC_SC_iSH_EEEvDpT0__param_3[1]
)
.maxntid 256
{
	.reg .pred 	%p<222>;
	.reg .b32 	%r<432>;
	.reg .b32 	%f<248>;
	.reg .b64 	%rd<356>;

	ld.param.u64 	%rd186, [_ZN6thrust24THRUST_300001_SM_1000_NS8cuda_cub4core6detail13_kernel_agentINS1_8__reduce11ReduceAgentIPN4cuda3std3__45tupleIJflEEESC_SB_iNS1_9__extrema9arg_max_fIflNS9_4lessIfEEEEEEJSC_SC_iSH_EEEvDpT0__param_0];
	ld.param.u64 	%rd187, [_ZN6thrust24THRUST_300001_SM_1000_NS8cuda_cub4core6detail13_kernel_agentINS1_8__reduce11ReduceAgentIPN4cuda3std3__45tupleIJflEEESC_SB_iNS1_9__extrema9arg_max_fIflNS9_4lessIfEEEEEEJSC_SC_iSH_EEEvDpT0__param_1];
	ld.param.u32 	%r37, [_ZN6thrust24THRUST_300001_SM_1000_NS8cuda_cub4core6detail13_kernel_agentINS1_8__reduce11ReduceAgentIPN4cuda3std3__45tupleIJflEEESC_SB_iNS1_9__extrema9arg_max_fIflNS9_4lessIfEEEEEEJSC_SC_iSH_EEEvDpT0__param_2];
	setp.eq.s32 	%p1, %r37, 0;
	@%p1 bra 	$L__BB3_211;
	setp.gt.s32 	%p2, %r37, 1279;
	@%p2 bra 	$L__BB3_121;
	mov.u32 	%r1, %tid.x;
	setp.ge.s32 	%p105, %r1, %r37;
	mov.f32 	%f191, 0f00000000;
	mov.b64 	%rd298, 0;
	mov.u32 	%r422, %r1;
	@%p105 bra 	$L__BB3_4;
	mul.wide.u32 	%rd263, %r1, 16;
	add.s64 	%rd260, %rd186, %rd263;
	// begin inline asm
	ld.global.nc.u64 %rd259, [%rd260];
	// end inline asm
	mov.b64 	{%r183, %r184}, %rd259;
	mov.b32 	%f191, %r183;
	add.s64 	%rd262, %rd260, 8;
	// begin inline asm
	ld.global.nc.u64 %rd298, [%rd262];
	// end inline asm
	add.s32 	%r422, %r1, 256;
$L__BB3_4:
	setp.ge.s32 	%p106, %r422, %r37;
	@%p106 bra 	$L__BB3_25;
	not.b32 	%r185, %r422;
	add.s32 	%r4, %r37, %r185;
	and.b32  	%r186, %r4, 768;
	setp.eq.s32 	%p107, %r186, 768;
	@%p107 bra 	$L__BB3_11;
	mul.wide.u32 	%rd265, %r422, 16;
	add.s64 	%rd289, %rd186, %rd265;
	shr.u32 	%r187, %r4, 8;
	add.s32 	%r188, %r187, 1;
	and.b32  	%r189, %r188, 3;
	neg.s32 	%r420, %r189;
$L__BB3_7:
	.pragma "nounroll";
	mov.u64 	%rd5, %rd298;
	mov.f32 	%f3, %f191;
	// begin inline asm
	ld.global.nc.u64 %rd266, [%rd289];
	// end inline asm
	mov.b64 	{%r190, %r191}, %rd266;
	mov.b32 	%f4, %r190;
	add.s64 	%rd269, %rd289, 8;
	// begin inline asm
	ld.global.nc.u64 %rd268, [%rd269];
	// end inline asm
	setp.lt.f32 	%p108, %f3, %f4;
	mov.u64 	%rd298, %rd268;
	mov.f32 	%f191, %f4;
	@%p108 bra 	$L__BB3_10;
	setp.lt.f32 	%p109, %f4, %f3;
	mov.u64 	%rd298, %rd5;
	mov.f32 	%f191, %f3;
	@%p109 bra 	$L__BB3_10;
	setp.lt.s64 	%p110, %rd5, %rd268;
	min.s64 	%rd298, %rd5, %rd268;
	selp.f32 	%f191, %f3, %f4, %p110;
$L__BB3_10:
	add.s32 	%r422, %r422, 256;
	add.s64 	%rd289, %rd289, 4096;
	add.s32 	%r420, %r420, 1;
	setp.ne.s32 	%p111, %r420, 0;
	@%p111 bra 	$L__BB3_7;
$L__BB3_11:
	setp.lt.u32 	%p112, %r4, 768;
	@%p112 bra 	$L__BB3_25;
$L__BB3_12:
	mul.wide.s32 	%rd274, %r422, 16;
	add.s64 	%rd271, %rd186, %rd274;
	// begin inline asm
	ld.global.nc.u64 %rd270, [%rd271];
	// end inline asm
	mov.b64 	{%r192, %r193}, %rd270;
	mov.b32 	%f10, %r192;
	add.s64 	%rd273, %rd271, 8;
	// begin inline asm
	ld.global.nc.u64 %rd272, [%rd273];
	// end inline asm
	setp.lt.f32 	%p113, %f191, %f10;
	mov.u64 	%rd295, %rd272;
	mov.f32 	%f188, %f10;
	@%p113 bra 	$L__BB3_15;
	setp.lt.f32 	%p114, %f10, %f191;
	mov.u64 	%rd295, %rd298;
	mov.f32 	%f188, %f191;
	@%p114 bra 	$L__BB3_15;
	setp.lt.s64 	%p115, %rd298, %rd272;
	min.s64 	%rd295, %rd298, %rd272;
	selp.f32 	%f188, %f191, %f10, %p115;
$L__BB3_15:
	add.s64 	%rd276, %rd271, 4096;
	// begin inline asm
	ld.global.nc.u64 %rd275, [%rd276];
	// end inline asm
	mov.b64 	{%r194, %r195}, %rd275;
	mov.b32 	%f13, %r194;
	add.s64 	%rd278, %rd271, 4104;
	// begin inline asm
	ld.global.nc.u64 %rd277, [%rd278];
	// end inline asm
	setp.lt.f32 	%p116, %f188, %f13;
	mov.u64 	%rd296, %rd277;
	mov.f32 	%f189, %f13;
	@%p116 bra 	$L__BB3_18;
	setp.lt.f32 	%p117, %f13, %f188;
	mov.u64 	%rd296, %rd295;
	mov.f32 	%f189, %f188;
	@%p117 bra 	$L__BB3_18;
	setp.lt.s64 	%p118, %rd295, %rd277;
	min.s64 	%rd296, %rd295, %rd277;
	selp.f32 	%f189, %f188, %f13, %p118;
$L__BB3_18:
	add.s64 	%rd280, %rd271, 8192;
	// begin inline asm
	ld.global.nc.u64 %rd279, [%rd280];
	// end inline asm
	mov.b64 	{%r196, %r197}, %rd279;
	mov.b32 	%f16, %r196;
	add.s64 	%rd282, %rd271, 8200;
	// begin inline asm
	ld.global.nc.u64 %rd281, [%rd282];
	// end inline asm
	setp.lt.f32 	%p119, %f189, %f16;
	mov.u64 	%rd297, %rd281;
	mov.f32 	%f190, %f16;
	@%p119 bra 	$L__BB3_21;
	setp.lt.f32 	%p120, %f16, %f189;
	mov.u64 	%rd297, %rd296;
	mov.f32 	%f190, %f189;
	@%p120 bra 	$L__BB3_21;
	setp.lt.s64 	%p121, %rd296, %rd281;
	min.s64 	%rd297, %rd296, %rd281;
	selp.f32 	%f190, %f189, %f16, %p121;
$L__BB3_21:
	add.s64 	%rd284, %rd271, 12288;
	// begin inline asm
	ld.global.nc.u64 %rd283, [%rd284];
	// end inline asm
	mov.b64 	{%r198, %r199}, %rd283;
	mov.b32 	%f19, %r198;
	add.s64 	%rd286, %rd271, 12296;
	// begin inline asm
	ld.global.nc.u64 %rd285, [%rd286];
	// end inline asm
	setp.lt.f32 	%p122, %f190, %f19;
	mov.u64 	%rd298, %rd285;
	mov.f32 	%f191, %f19;
	@%p122 bra 	$L__BB3_24;
	setp.lt.f32 	%p123, %f19, %f190;
	mov.u64 	%rd298, %rd297;
	mov.f32 	%f191, %f190;
	@%p123 bra 	$L__BB3_24;
	setp.lt.s64 	%p124, %rd297, %rd285;
	min.s64 	%rd298, %rd297, %rd285;
	selp.f32 	%f191, %f190, %f19, %p124;
$L__BB3_24:
	add.s32 	%r422, %r422, 1024;
	setp.lt.s32 	%p125, %r422, %r37;
	@%p125 bra 	$L__BB3_12;
$L__BB3_25:
	setp.lt.s32 	%p126, %r37, 256;
	@%p126 bra 	$L__BB3_70;
	// begin inline asm
	mov.u32 %r313, %laneid;
	// end inline asm
	mov.b32 	%r315, %f191;
	mov.b32 	%r331, 1;
	mov.b32 	%r332, 31;
	mov.b32 	%r333, -1;
	// begin inline asm
	shfl.sync.down.b32 %r314, %r315, %r331, %r332, %r333;
	// end inline asm
	mov.b32 	%f23, %r314;
	// begin inline asm
	shfl.sync.down.b32 %r319, %r320, %r331, %r332, %r333;
	// end inline asm
	mov.b64 	{%r325, %r330}, %rd298;
	// begin inline asm
	shfl.sync.down.b32 %r324, %r325, %r331, %r332, %r333;
	// end inline asm
	// begin inline asm
	shfl.sync.down.b32 %r329, %r330, %r331, %r332, %r333;
	// end inline asm
	mov.b64 	%rd27, {%r324, %r329};
	setp.gt.s32 	%p178, %r313, 30;
	mov.u64 	%rd300, %rd298;
	mov.f32 	%f193, %f191;
	@%p178 bra 	$L__BB3_30;
	setp.lt.f32 	%p179, %f191, %f23;
	mov.u64 	%rd300, %rd27;
	mov.f32 	%f193, %f23;
	@%p179 bra 	$L__BB3_30;
	setp.gt.f32 	%p180, %f191, %f23;
	mov.u64 	%rd300, %rd298;
	mov.f32 	%f193, %f191;
	@%p180 bra 	$L__BB3_30;
	setp.lt.s64 	%p181, %rd298, %rd27;
	min.s64 	%rd300, %rd298, %rd27;
	selp.f32 	%f193, %f191, %f23, %p181;
$L__BB3_30:
	mov.b32 	%r335, %f193;
	mov.b32 	%r351, 2;
	mov.b32 	%r352, 31;
	mov.b32 	%r353, -1;
	// begin inline asm
	shfl.sync.down.b32 %r334, %r335, %r351, %r352, %r353;
	// end inline asm
	mov.b32 	%f26, %r334;
	// begin inline asm
	shfl.sync.down.b32 %r339, %r340, %r351, %r352, %r353;
	// end inline asm
	mov.b64 	{%r345, %r350}, %rd300;
	// begin inline asm
	shfl.sync.down.b32 %r344, %r345, %r351, %r352, %r353;
	// end inline asm
	// begin inline asm
	shfl.sync.down.b32 %r349, %r350, %r351, %r352, %r353;
	// end inline asm
	mov.b64 	%rd30, {%r344, %r349};
	setp.gt.s32 	%p182, %r313, 29;
	mov.u64 	%rd301, %rd300;
	mov.f32 	%f194, %f193;
	@%p182 bra 	$L__BB3_34;
	setp.lt.f32 	%p183, %f193, %f26;
	mov.u64 	%rd301, %rd30;
	mov.f32 	%f194, %f26;
	@%p183 bra 	$L__BB3_34;
	setp.gt.f32 	%p184, %f193, %f26;
	mov.u64 	%rd301, %rd300;
	mov.f32 	%f194, %f193;
	@%p184 bra 	$L__BB3_34;
	setp.lt.s64 	%p185, %rd300, %rd30;
	min.s64 	%rd301, %rd300, %rd30;
	selp.f32 	%f194, %f193, %f26, %p185;
$L__BB3_34:
	mov.b32 	%r355, %f194;
	mov.b32 	%r371, 4;
	mov.b32 	%r372, 31;
	mov.b32 	%r373, -1;
	// begin inline asm
	shfl.sync.down.b32 %r354, %r355, %r371, %r372, %r373;
	// end inline asm
	mov.b32 	%f29, %r354;
	// begin inline asm
	shfl.sync.down.b32 %r359, %r360, %r371, %r372, %r373;
	// end inline asm
	mov.b64 	{%r365, %r370}, %rd301;
	// begin inline asm
	shfl.sync.down.b32 %r364, %r365, %r371, %r372, %r373;
	// end inline asm
	// begin inline asm
	shfl.sync.down.b32 %r369, %r370, %r371, %r372, %r373;
	// end inline asm
	mov.b64 	%rd33, {%r364, %r369};
	setp.gt.s32 	%p186, %r313, 27;
	mov.u64 	%rd302, %rd301;
	mov.f32 	%f195, %f194;
	@%p186 bra 	$L__BB3_38;
	setp.lt.f32 	%p187, %f194, %f29;
	mov.u64 	%rd302, %rd33;
	mov.f32 	%f195, %f29;
	@%p187 bra 	$L__BB3_38;
	setp.gt.f32 	%p188, %f194, %f29;
	mov.u64 	%rd302, %rd301;
	mov.f32 	%f195, %f194;
	@%p188 bra 	$L__BB3_38;
	setp.lt.s64 	%p189, %rd301, %rd33;
	min.s64 	%rd302, %rd301, %rd33;
	selp.f32 	%f195, %f194, %f29, %p189;
$L__BB3_38:
	mov.b32 	%r375, %f195;
	mov.b32 	%r391, 8;
	mov.b32 	%r392, 31;
	mov.b32 	%r393, -1;
	// begin inline asm
	shfl.sync.down.b32 %r374, %r375, %r391, %r392, %r393;
	// end inline asm
	mov.b32 	%f32, %r374;
	// begin inline asm
	shfl.sync.down.b32 %r379, %r380, %r391, %r392, %r393;
	// end inline asm
	mov.b64 	{%r385, %r390}, %rd302;
	// begin inline asm
	shfl.sync.down.b32 %r384, %r385, %r391, %r392, %r393;
	// end inline asm
	// begin inline asm
	shfl.sync.down.b32 %r389, %r390, %r391, %r392, %r393;
	// end inline asm
	mov.b64 	%rd36, {%r384, %r389};
	setp.gt.s32 	%p190, %r313, 23;
	mov.u64 	%rd303, %rd302;
	mov.f32 	%f196, %f195;
	@%p190 bra 	$L__BB3_42;
	setp.lt.f32 	%p191, %f195, %f32;
	mov.u64 	%rd303, %rd36;
	mov.f32 	%f196, %f32;
	@%p191 bra 	$L__BB3_42;
	setp.gt.f32 	%p192, %f195, %f32;
	mov.u64 	%rd303, %rd302;
	mov.f32 	%f196, %f195;
	@%p192 bra 	$L__BB3_42;
	setp.lt.s64 	%p193, %rd302, %rd36;
	min.s64 	%rd303, %rd302, %rd36;
	selp.f32 	%f196, %f195, %f32, %p193;
$L__BB3_42:
	mov.b32 	%r395, %f196;
	mov.b32 	%r411, 16;
	mov.b32 	%r412, 31;
	mov.b32 	%r413, -1;
	// begin inline asm
	shfl.sync.down.b32 %r394, %r395, %r411, %r412, %r413;
	// end inline asm
	mov.b32 	%f35, %r394;
	// begin inline asm
	shfl.sync.down.b32 %r399, %r400, %r411, %r412, %r413;
	// end inline asm
	mov.b64 	{%r405, %r410}, %rd303;
	// begin inline asm
	shfl.sync.down.b32 %r404, %r405, %r411, %r412, %r413;
	// end inline asm
	// begin inline asm
	shfl.sync.down.b32 %r409, %r410, %r411, %r412, %r413;
	// end inline asm
	mov.b64 	%rd39, {%r404, %r409};
	setp.gt.s32 	%p194, %r313, 15;
	mov.u64 	%rd355, %rd303;
	mov.f32 	%f247, %f196;
	@%p194 bra 	$L__BB3_46;
	setp.lt.f32 	%p195, %f196, %f35;
	mov.u64 	%rd355, %rd39;
	mov.f32 	%f247, %f35;
	@%p195 bra 	$L__BB3_46;
	setp.gt.f32 	%p196, %f196, %f35;
	mov.u64 	%rd355, %rd303;
	mov.f32 	%f247, %f196;
	@%p196 bra 	$L__BB3_46;
	setp.lt.s64 	%p197, %rd303, %rd39;
	min.s64 	%rd355, %rd303, %rd39;
	selp.f32 	%f247, %f196, %f35, %p197;
$L__BB3_46:
	setp.ne.s32 	%p198, %r313, 0;
	@%p198 bra 	$L__BB3_48;
	shr.u32 	%r414, %r1, 1;
	and.b32  	%r415, %r414, 496;
	mov.u32 	%r416, _ZN6thrust24THRUST_300001_SM_1000_NS8cuda_cub4core6detail5shmemE;
	add.s32 	%r417, %r416, %r415;
	st.shared.f32 	[%r417+8], %f247;
	st.shared.u64 	[%r417+16], %rd355;
$L__BB3_48:
	bar.sync 	0;
	setp.ne.s32 	%p199, %r1, 0;
	@%p199 bra 	$L__BB3_209;
	ld.shared.f32 	%f38, [_ZN6thrust24THRUST_300001_SM_1000_NS8cuda_cub4core6detail5shmemE+24];
	ld.shared.u64 	%rd42, [_ZN6thrust24THRUST_300001_SM_1000_NS8cuda_cub4core6detail5shmemE+32];
	setp.lt.f32 	%p200, %f247, %f38;
	mov.u64 	%rd305, %rd42;
	mov.f32 	%f198, %f38;
	@%p200 bra 	$L__BB3_52;
	setp.lt.f32 	%p201, %f38, %f247;
	mov.u64 	%rd305, %rd355;
	mov.f32 	%f198, %f247;
	@%p201 bra 	$L__BB3_52;
	setp.lt.s64 	%p202, %rd355, %rd42;
	min.s64 	%rd305, %rd355, %rd42;
	selp.f32 	%f198, %f247, %f38, %p202;
$L__BB3_52:
	ld.shared.f32 	%f41, [_ZN6thrust24THRUST_300001_SM_1000_NS8cuda_cub4core6detail5shmemE+40];
	ld.shared.u64 	%rd45, [_ZN6thrust24THRUST_300001_SM_1000_NS8cuda_cub4core6detail5shmemE+48];
	setp.lt.f32 	%p203, %f198, %f41;
	mov.u64 	%rd306, %rd45;
	mov.f32 	%f199, %f41;
	@%p203 bra 	$L__BB3_55;
	setp.lt.f32 	%p204, %f41, %f198;
	mov.u64 	%rd306, %rd305;
	mov.f32 	%f199, %f198;
	@%p204 bra 	$L__BB3_55;
	setp.lt.s64 	%p205, %rd305, %rd45;
	min.s64 	%rd306, %rd305, %rd45;
	selp.f32 	%f199, %f198, %f41, %p205;
$L__BB3_55:
	ld.shared.f32 	%f44, [_ZN6thrust24THRUST_300001_SM_1000_NS8cuda_cub4core6detail5shmemE+56];
	ld.shared.u64 	%rd48, [_ZN6thrust24THRUST_300001_SM_1000_NS8cuda_cub4core6detail5shmemE+64];
	setp.lt.f32 	%p206, %f199, %f44;
	mov.u64 	%rd307, %rd48;
	mov.f32 	%f200, %f44;
	@%p206 bra 	$L__BB3_58;
	setp.lt.f32 	%p207, %f44, %f199;
	mov.u64 	%rd307, %rd306;
	mov.f32 	%f200, %f199;
	@%p207 bra 	$L__BB3_58;
	setp.lt.s64 	%p208, %rd306, %rd48;
	min.s64 	%rd307, %rd306, %rd48;
	selp.f32 	%f200, %f199, %f44, %p208;
$L__BB3_58:
	ld.shared.f32 	%f47, [_ZN6thrust24THRUST_300001_SM_1000_NS8cuda_cub4core6detail5shmemE+72];
	ld.shared.u64 	%rd51, [_ZN6thrust24THRUST_300001_SM_1000_NS8cuda_cub4core6detail5shmemE+80];
	setp.lt.f32 	%p209, %f200, %f47;
	mov.u64 	%rd308, %rd51;
	mov.f32 	%f201, %f47;
	@%p209 bra 	$L__BB3_61;
	setp.lt.f32 	%p210, %f47, %f200;
	mov.u64 	%rd308, %rd307;
	mov.f32 	%f201, %f200;
	@%p210 bra 	$L__BB3_61;
	setp.lt.s64 	%p211, %rd307, %rd51;
	min.s64 	%rd308, %rd307, %rd51;
	selp.f32 	%f201, %f200, %f47, %p211;
$L__BB3_61:
	ld.shared.f32 	%f50, [_ZN6thrust24THRUST_300001_SM_1000_NS8cuda_cub4core6detail5shmemE+88];
	ld.shared.u64 	%rd54, [_ZN6thrust24THRUST_300001_SM_1000_NS8cuda_cub4core6detail5shmemE+96];
	setp.lt.f32 	%p212, %f201, %f50;
	mov.u64 	%rd309, %rd54;
	mov.f32 	%f202, %f50;
	@%p212 bra 	$L__BB3_64;
	setp.lt.f32 	%p213, %f50, %f201;
	mov.u64 	%rd309, %rd308;
	mov.f32 	%f202, %f201;
	@%p213 bra 	$L__BB3_64;
	setp.lt.s64 	%p214, %rd308, %rd54;
	min.s64 	%rd309, %rd308, %rd54;
	selp.f32 	%f202, %f201, %f50, %p214;
$L__BB3_64:
	ld.shared.f32 	%f53, [_ZN6thrust24THRUST_300001_SM_1000_NS8cuda_cub4core6detail5shmemE+104];
	ld.shared.u64 	%rd57, [_ZN6thrust24THRUST_300001_SM_1000_NS8cuda_cub4core6detail5shmemE+112];
	setp.lt.f32 	%p215, %f202, %f53;
	mov.u64 	%rd310, %rd57;
	mov.f32 	%f203, %f53;
	@%p215 bra 	$L__BB3_67;
	setp.lt.f32 	%p216, %f53, %f202;
	mov.u64 	%rd310, %rd309;
	mov.f32 	%f203, %f202;
	@%p216 bra 	$L__BB3_67;
	setp.lt.s64 	%p217, %rd309, %rd57;
	min.s64 	%rd310, %rd309, %rd57;
	selp.f32 	%f203, %f202, %f53, %p217;
$L__BB3_67:
	ld.shared.f32 	%f56, [_ZN6thrust24THRUST_300001_SM_1000_NS8cuda_cub4core6detail5shmemE+120];
	ld.shared.u64 	%rd60, [_ZN6thrust24THRUST_300001_SM_1000_NS8cuda_cub4core6detail5shmemE+128];
	setp.lt.f32 	%p218, %f203, %f56;
	mov.f32 	%f247, %f56;
	mov.u64 	%rd355, %rd60;
	@%p218 bra 	$L__BB3_209;
	setp.lt.f32 	%p219, %f56, %f203;
	mov.f32 	%f247, %f203;
	mov.u64 	%rd355, %rd310;
	@%p219 bra 	$L__BB3_209;
	setp.lt.s64 	%p220, %rd310, %rd60;
	min.s64 	%rd355, %rd310, %rd60;
	selp.f32 	%f247, %f203, %f56, %p220;
	bra.uni 	$L__BB3_209;
$L__BB3_70:
	// begin inline asm
	mov.u32 %r200, %laneid;
	// end inline asm
	and.b32  	%r221, %r1, 992;
	add.s32 	%r222, %r221, 32;
	setp.gt.s32 	%p127, %r222, %r37;
	not.b32 	%r223, %r221;
	add.s32 	%r224, %r37, %r223;
	selp.b32 	%r219, %r224, 31, %p127;
	mov.b32 	%r202, %f191;
	mov.b32 	%r218, 1;
	mov.b32 	%r220, -1;
	// begin inline asm
	shfl.sync.down.b32 %r201, %r202, %r218, %r219, %r220;
	// end inline asm
	mov.b32 	%f58, %r201;
	// begin inline asm
	shfl.sync.down.b32 %r206, %r207, %r218, %r219, %r220;
	// end inline asm
	mov.b64 	{%r212, %r217}, %rd298;
	// begin inline asm
	shfl.sync.down.b32 %r211, %r212, %r218, %r219, %r220;
	// end inline asm
	// begin inline asm
	shfl.sync.down.b32 %r216, %r217, %r218, %r219, %r220;
	// end inline asm
	mov.b64 	%rd62, {%r211, %r216};
	setp.ge.s32 	%p128, %r200, %r219;
	mov.u64 	%rd311, %rd298;
	mov.f32 	%f204, %f191;
	@%p128 bra 	$L__BB3_74;
	setp.lt.f32 	%p129, %f191, %f58;
	mov.u64 	%rd311, %rd62;
	mov.f32 	%f204, %f58;
	@%p129 bra 	$L__BB3_74;
	setp.gt.f32 	%p130, %f191, %f58;
	mov.u64 	%rd311, %rd298;
	mov.f32 	%f204, %f191;
	@%p130 bra 	$L__BB3_74;
	setp.lt.s64 	%p131, %rd298, %rd62;
	min.s64 	%rd311, %rd298, %rd62;
	selp.f32 	%f204, %f191, %f58, %p131;
$L__BB3_74:
	mov.b32 	%r226, %f204;
	mov.b32 	%r242, 2;
	mov.b32 	%r244, -1;
	// begin inline asm
	shfl.sync.down.b32 %r225, %r226, %r242, %r219, %r244;
	// end inline asm
	mov.b32 	%f61, %r225;
	// begin inline asm
	shfl.sync.down.b32 %r230, %r231, %r242, %r219, %r244;
	// end inline asm
	mov.b64 	{%r236, %r241}, %rd311;
	// begin inline asm
	shfl.sync.down.b32 %r235, %r236, %r242, %r219, %r244;
	// end inline asm
	// begin inline asm
	shfl.sync.down.b32 %r240, %r241, %r242, %r219, %r244;
	// end inline asm
	mov.b64 	%rd65, {%r235, %r240};
	add.s32 	%r245, %r200, 2;
	setp.gt.s32 	%p132, %r245, %r219;
	mov.u64 	%rd312, %rd311;
	mov.f32 	%f205, %f204;
	@%p132 bra 	$L__BB3_78;
	setp.lt.f32 	%p133, %f204, %f61;
	mov.u64 	%rd312, %rd65;
	mov.f32 	%f205, %f61;
	@%p133 bra 	$L__BB3_78;
	setp.gt.f32 	%p134, %f204, %f61;
	mov.u64 	%rd312, %rd311;
	mov.f32 	%f205, %f204;
	@%p134 bra 	$L__BB3_78;
	setp.lt.s64 	%p135, %rd311, %rd65;
	min.s64 	%rd312, %rd311, %rd65;
	selp.f32 	%f205, %f204, %f61, %p135;
$L__BB3_78:
	mov.b32 	%r247, %f205;
	mov.b32 	%r263, 4;
	mov.b32 	%r265, -1;
	// begin inline asm
	shfl.sync.down.b32 %r246, %r247, %r263, %r219, %r265;
	// end inline asm
	mov.b32 	%f64, %r246;
	// begin inline asm
	shfl.sync.down.b32 %r251, %r252, %r263, %r219, %r265;
	// end inline asm
	mov.b64 	{%r257, %r262}, %rd312;
	// begin inline asm
	shfl.sync.down.b32 %r256, %r257, %r263, %r219, %r265;
	// end inline asm
	// begin inline asm
	shfl.sync.down.b32 %r261, %r262, %r263, %r219, %r265;
	// end inline asm
	mov.b64 	%rd68, {%r256, %r261};
	add.s32 	%r266, %r200, 4;
	setp.gt.s32 	%p136, %r266, %r219;
	mov.f32 	%f206, %f205;
	mov.u64 	%rd313, %rd312;
	@%p136 bra 	$L__BB3_82;
	setp.lt.f32 	%p137, %f205, %f64;
	mov.f32 	%f206, %f64;
	mov.u64 	%rd313, %rd68;
	@%p137 bra 	$L__BB3_82;
	setp.gt.f32 	%p138, %f205, %f64;
	mov.f32 	%f206, %f205;
	mov.u64 	%rd313, %rd312;
	@%p138 bra 	$L__BB3_82;
	setp.lt.s64 	%p139, %rd312, %rd68;
	selp.f32 	%f206, %f205, %f64, %p139;
	min.s64 	%rd313, %rd312, %rd68;
$L__BB3_82:
	mov.b32 	%r268, %f206;
	mov.b32 	%r284, 8;
	mov.b32 	%r286, -1;
	// begin inline asm
	shfl.sync.down.b32 %r267, %r268, %r284, %r219, %r286;
	// end inline asm
	mov.b32 	%f67, %r267;
	// begin inline asm
	shfl.sync.down.b32 %r272, %r273, %r284, %r219, %r286;
	// end inline asm
	mov.b64 	{%r278, %r283}, %rd313;
	// begin inline asm
	shfl.sync.down.b32 %r277, %r278, %r284, %r219, %r286;
	// end inline asm
	// begin inline asm
	shfl.sync.down.b32 %r282, %r283, %r284, %r219, %r286;
	// end inline asm
	mov.b64 	%rd71, {%r277, %r282};
	add.s32 	%r287, %r200, 8;
	setp.gt.s32 	%p140, %r287, %r219;
	mov.f32 	%f207, %f206;
	mov.u64 	%rd314, %rd313;
	@%p140 bra 	$L__BB3_86;
	setp.lt.f32 	%p141, %f206, %f67;
	mov.f32 	%f207, %f67;
	mov.u64 	%rd314, %rd71;
	@%p141 bra 	$L__BB3_86;
	setp.gt.f32 	%p142, %f206, %f67;
	mov.f32 	%f207, %f206;
	mov.u64 	%rd314, %rd313;
	@%p142 bra 	$L__BB3_86;
	setp.lt.s64 	%p143, %rd313, %rd71;
	selp.f32 	%f207, %f206, %f67, %p143;
	min.s64 	%rd314, %rd313, %rd71;
$L__BB3_86:
	mov.b32 	%r289, %f207;
	mov.b32 	%r305, 16;
	mov.b32 	%r307, -1;
	// begin inline asm
	shfl.sync.down.b32 %r288, %r289, %r305, %r219, %r307;
	// end inline asm
	mov.b32 	%f70, %r288;
	// begin inline asm
	shfl.sync.down.b32 %r293, %r294, %r305, %r219, %r307;
	// end inline asm
	mov.b64 	{%r299, %r304}, %rd314;
	// begin inline asm
	shfl.sync.down.b32 %r298, %r299, %r305, %r219, %r307;
	// end inline asm
	// begin inline asm
	shfl.sync.down.b32 %r303, %r304, %r305, %r219, %r307;
	// end inline asm
	mov.b64 	%rd74, {%r298, %r303};
	add.s32 	%r308, %r200, 16;
	setp.gt.s32 	%p144, %r308, %r219;
	mov.f32 	%f247, %f207;
	mov.u64 	%rd355, %rd314;
	@%p144 bra 	$L__BB3_90;
	setp.lt.f32 	%p145, %f207, %f70;
	mov.f32 	%f247, %f70;
	mov.u64 	%rd355, %rd74;
	@%p145 bra 	$L__BB3_90;
	setp.gt.f32 	%p146, %f207, %f70;
	mov.f32 	%f247, %f207;
	mov.u64 	%rd355, %rd314;
	@%p146 bra 	$L__BB3_90;
	setp.lt.s64 	%p147, %rd314, %rd74;
	selp.f32 	%f247, %f207, %f70, %p147;
	min.s64 	%rd355, %rd314, %rd74;
$L__BB3_90:
	setp.ne.s32 	%p148, %r200, 0;
	@%p148 bra 	$L__BB3_92;
	shr.u32 	%r309, %r1, 1;
	and.b32  	%r310, %r309, 496;
	mov.u32 	%r311, _ZN6thrust24THRUST_300001_SM_1000_NS8cuda_cub4core6detail5shmemE;
	add.s32 	%r312, %r311, %r310;
	st.shared.f32 	[%r312+8], %f247;
	st.shared.u64 	[%r312+16], %rd355;
$L__BB3_92:
	bar.sync 	0;
	setp.ne.s32 	%p149, %r1, 0;
	@%p149 bra 	$L__BB3_209;
	setp.lt.s32 	%p150, %r37, 33;
	mov.f32 	%f209, %f247;
	mov.u64 	%rd316, %rd355;
	@%p150 bra 	$L__BB3_97;
	ld.shared.f32 	%f73, [_ZN6thrust24THRUST_300001_SM_1000_NS8cuda_cub4core6detail5shmemE+24];
	ld.shared.u64 	%rd77, [_ZN6thrust24THRUST_300001_SM_1000_NS8cuda_cub4core6detail5shmemE+32];
	setp.lt.f32 	%p151, %f247, %f73;
	mov.f32 	%f209, %f73;
	mov.u64 	%rd316, %rd77;
	@%p151 bra 	$L__BB3_97;
	setp.lt.f32 	%p152, %f73, %f247;
	mov.f32 	%f209, %f247;
	mov.u64 	%rd316, %rd355;
	@%p152 bra 	$L__BB3_97;
	setp.lt.s64 	%p153, %rd355, %rd77;
	selp.f32 	%f209, %f247, %f73, %p153;
	min.s64 	%rd316, %rd355, %rd77;
$L__BB3_97:
	setp.lt.s32 	%p154, %r37, 65;
	mov.f32 	%f210, %f209;
	mov.u64 	%rd317, %rd316;
	@%p154 bra 	$L__BB3_101;
	ld.shared.f32 	%f76, [_ZN6thrust24THRUST_300001_SM_1000_NS8cuda_cub4core6detail5shmemE+40];
	ld.shared.u64 	%rd80, [_ZN6thrust24THRUST_300001_SM_1000_NS8cuda_cub4core6detail5shmemE+48];
	setp.lt.f32 	%p155, %f209, %f76;
	mov.f32 	%f210, %f76;
	mov.u64 	%rd317, %rd80;
	@%p155 bra 	$L__BB3_101;
	setp.lt.f32 	%p156, %f76, %f209;
	mov.f32 	%f210, %f209;
	mov.u64 	%rd317, %rd316;
	@%p156 bra 	$L__BB3_101;
	setp.lt.s64 	%p157, %rd316, %rd80;
	selp.f32 	%f210, %f209, %f76, %p157;
	min.s64 	%rd317, %rd316, %rd80;
$L__BB3_101:
	setp.lt.s32 	%p158, %r37, 97;
	mov.f32 	%f211, %f210;
	mov.u64 	%rd318, %rd317;
	@%p158 bra 	$L__BB3_105;
	ld.shared.f32 	%f79, [_ZN6thrust24THRUST_300001_SM_1000_NS8cuda_cub4core6detail5shmemE+56];
	ld.shared.u64 	%rd83, [_ZN6thrust24THRUST_300001_SM_1000_NS8cuda_cub4core6detail5shmemE+64];
	setp.lt.f32 	%p159, %f210, %f79;
	mov.f32 	%f211, %f79;
	mov.u64 	%rd318, %rd83;
	@%p159 bra 	$L__BB3_105;
	setp.lt.f32 	%p160, %f79, %f210;
	mov.f32 	%f211, %f210;
	mov.u64 	%rd318, %rd317;
	@%p160 bra 	$L__BB3_105;
	setp.lt.s64 	%p161, %rd317, %rd83;
	selp.f32 	%f211, %f210, %f79, %p161;
	min.s64 	%rd318, %rd317, %rd83;
$L__BB3_105:
	setp.lt.s32 	%p162, %r37, 129;
	mov.f32 	%f212, %f211;
	mov.u64 	%rd319, %rd318;
	@%p162 bra 	$L__BB3_109;
	ld.shared.f32 	%f82, [_ZN6thrust24THRUST_300001_SM_1000_NS8cuda_cub4core6detail5shmemE+72];
	ld.shared.u64 	%rd86, [_ZN6thrust24THRUST_300001_SM_1000_NS8cuda_cub4core6detail5shmemE+80];
	setp.lt.f32 	%p163, %f211, %f82;
	mov.f32 	%f212, %f82;
	mov.u64 	%rd319, %rd86;
	@%p163 bra 	$L__BB3_109;
	setp.lt.f32 	%p164, %f82, %f211;
	mov.f32 	%f212, %f211;
	mov.u64 	%rd319, %rd318;
	@%p164 bra 	$L__BB3_109;
	setp.lt.s64 	%p165, %rd318, %rd86;
	selp.f32 	%f212, %f211, %f82, %p165;
	min.s64 	%rd319, %rd318, %rd86;
$L__BB3_109:
	setp.lt.s32 	%p166, %r37, 161;
	mov.f32 	%f213, %f212;
	mov.u64 	%rd320, %rd319;
	@%p166 bra 	$L__BB3_113;
	ld.shared.f32 	%f85, [_ZN6thrust24THRUST_300001_SM_1000_NS8cuda_cub4core6detail5shmemE+88];
	ld.shared.u64 	%rd89, [_ZN6thrust24THRUST_300001_SM_1000_NS8cuda_cub4core6detail5shmemE+96];
	setp.lt.f32 	%p167, %f212, %f85;
	mov.f32 	%f213, %f85;
	mov.u64 	%rd320, %rd89;
	@%p167 bra 	$L__BB3_113;
	setp.lt.f32 	%p168, %f85, %f212;
	mov.f32 	%f213, %f212;
	mov.u64 	%rd320, %rd319;
	@%p168 bra 	$L__BB3_113;
	setp.lt.s64 	%p169, %rd319, %rd89;
	selp.f32 	%f213, %f212, %f85, %p169;
	min.s64 	%rd320, %rd319, %rd89;
$L__BB3_113:
	setp.lt.s32 	%p170, %r37, 193;
	mov.f32 	%f214, %f213;
	mov.u64 	%rd321, %rd320;
	@%p170 bra 	$L__BB3_117;
	ld.shared.f32 	%f88, [_ZN6thrust24THRUST_300001_SM_1000_NS8cuda_cub4core6detail5shmemE+104];
	ld.shared.u64 	%rd92, [_ZN6thrust24THRUST_300001_SM_1000_NS8cuda_cub4core6detail5shmemE+112];
	setp.lt.f32 	%p171, %f213, %f88;
	mov.f32 	%f214, %f88;
	mov.u64 	%rd321, %rd92;
	@%p171 bra 	$L__BB3_117;
	setp.lt.f32 	%p172, %f88, %f213;
	mov.f32 	%f214, %f213;
	mov.u64 	%rd321, %rd320;
	@%p172 bra 	$L__BB3_117;
	setp.lt.s64 	%p173, %rd320, %rd92;
	selp.f32 	%f214, %f213, %f88, %p173;
	min.s64 	%rd321, %rd320, %rd92;
$L__BB3_117:
	setp.lt.s32 	%p174, %r37, 225;
	mov.f32 	%f247, %f214;
	mov.u64 	%rd355, %rd321;
	@%p174 bra 	$L__BB3_209;
	ld.shared.f32 	%f91, [_ZN6thrust24THRUST_300001_SM_1000_NS8cuda_cub4core6detail5shmemE+120];
	ld.shared.u64 	%rd95, [_ZN6thrust24THRUST_300001_SM_1000_NS8cuda_cub4core6detail5shmemE+128];
	setp.lt.f32 	%p175, %f214, %f91;
	mov.f32 	%f247, %f91;
	mov.u64 	%rd355, %rd95;
	@%p175 bra 	$L__BB3_209;
	setp.lt.f32 	%p176, %f91, %f214;
	mov.f32 	%f247, %f214;
	mov.u64 	%rd355, %rd321;
	@%p176 bra 	$L__BB3_209;
	setp.lt.s64 	%p177, %rd321, %rd95;
	selp.f32 	%f247, %f214, %f91, %p177;
	min.s64 	%rd355, %rd321, %rd95;
	bra.uni 	$L__BB3_209;
$L__BB3_121:
	mov.u32 	%r16, %tid.x;
	mul.wide.u32 	%rd208, %r16, 16;
	add.s64 	%rd189, %rd186, %rd208;
	// begin inline asm
	ld.global.nc.u64 %rd188, [%rd189];
	// end inline asm
	mov.b64 	{%r38, %r39}, %rd188;
	mov.b32 	%f93, %r38;
	add.s64 	%rd191, %rd189, 8;
	// begin inline asm
	ld.global.nc.u64 %rd190, [%rd191];
	// end inline asm
	add.s64 	%rd193, %rd189, 4096;
	// begin inline asm
	ld.global.nc.u64 %rd192, [%rd193];
	// end inline asm
	mov.b64 	{%r40, %r41}, %rd192;
	mov.b32 	%f215, %r40;
	add.s64 	%rd195, %rd189, 4104;
	// begin inline asm
	ld.global.nc.u64 %rd322, [%rd195];
	// end inline asm
	add.s64 	%rd197, %rd189, 8192;
	// begin inline asm
	ld.global.nc.u64 %rd196, [%rd197];
	// end inline asm
	mov.b64 	{%r42, %r43}, %rd196;
	mov.b32 	%f216, %r42;
	add.s64 	%rd199, %rd189, 8200;
	// begin inline asm
	ld.global.nc.u64 %rd323, [%rd199];
	// end inline asm
	add.s64 	%rd201, %rd189, 12288;
	// begin inline asm
	ld.global.nc.u64 %rd200, [%rd201];
	// end inline asm
	mov.b64 	{%r44, %r45}, %rd200;
	mov.b32 	%f217, %r44;
	add.s64 	%rd203, %rd189, 12296;
	// begin inline asm
	ld.global.nc.u64 %rd324, [%rd203];
	// end inline asm
	add.s64 	%rd205, %rd189, 16384;
	// begin inline asm
	ld.global.nc.u64 %rd204, [%rd205];
	// end inline asm
	mov.b64 	{%r46, %r47}, %rd204;
	mov.b32 	%f234, %r46;
	add.s64 	%rd207, %rd189, 16392;
	// begin inline asm
	ld.global.nc.u64 %rd342, [%rd207];
	// end inline asm
	setp.lt.f32 	%p3, %f93, %f215;
	@%p3 bra 	$L__BB3_123;
	setp.lt.f32 	%p4, %f215, %f93;
	setp.lt.s64 	%p5, %rd190, %rd322;
	or.pred  	%p6, %p4, %p5;
	selp.f32 	%f215, %f93, %f215, %p6;
	selp.b64 	%rd322, %rd190, %rd322, %p6;
$L__BB3_123:
	setp.lt.f32 	%p7, %f215, %f216;
	@%p7 bra 	$L__BB3_125;
	setp.lt.f32 	%p8, %f216, %f215;
	setp.lt.s64 	%p9, %rd322, %rd323;
	or.pred  	%p10, %p8, %p9;
	selp.f32 	%f216, %f215, %f216, %p10;
	selp.b64 	%rd323, %rd322, %rd323, %p10;
$L__BB3_125:
	setp.lt.f32 	%p11, %f216, %f217;
	@%p11 bra 	$L__BB3_127;
	setp.lt.f32 	%p12, %f217, %f216;
	setp.lt.s64 	%p13, %rd323, %rd324;
	or.pred  	%p14, %p12, %p13;
	selp.f32 	%f217, %f216, %f217, %p14;
	selp.b64 	%rd324, %rd323, %rd324, %p14;
$L__BB3_127:
	setp.lt.f32 	%p15, %f217, %f234;
	@%p15 bra 	$L__BB3_129;
	setp.lt.f32 	%p16, %f234, %f217;
	setp.lt.s64 	%p17, %rd324, %rd342;
	or.pred  	%p18, %p16, %p17;
	selp.f32 	%f234, %f217, %f234, %p18;
	selp.b64 	%rd342, %rd324, %rd342, %p18;
$L__BB3_129:
	setp.lt.u32 	%p19, %r37, 2560;
	mov.b32 	%r425, 1280;
	@%p19 bra 	$L__BB3_142;
	mov.b32 	%r424, 1280;
	mov.f32 	%f219, %f234;
	mov.u64 	%rd326, %rd342;
$L__BB3_131:
	add.s32 	%r50, %r424, %r16;
	mul.wide.u32 	%rd229, %r50, 16;
	add.s64 	%rd210, %rd186, %rd229;
	// begin inline asm
	ld.global.nc.u64 %rd209, [%rd210];
	// end inline asm
	mov.b64 	{%r51, %r52}, %rd209;
	mov.b32 	%f220, %r51;
	add.s64 	%rd212, %rd210, 8;
	// begin inline asm
	ld.global.nc.u64 %rd327, [%rd212];
	// end inline asm
	add.s64 	%rd214, %rd210, 4096;
	// begin inline asm
	ld.global.nc.u64 %rd213, [%rd214];
	// end inline asm
	mov.b64 	{%r53, %r54}, %rd213;
	mov.b32 	%f221, %r53;
	add.s64 	%rd216, %rd210, 4104;
	// begin inline asm
	ld.global.nc.u64 %rd328, [%rd216];
	// end inline asm
	add.s64 	%rd218, %rd210, 8192;
	// begin inline asm
	ld.global.nc.u64 %rd217, [%rd218];
	// end inline asm
	mov.b64 	{%r55, %r56}, %rd217;
	mov.b32 	%f222, %r55;
	add.s64 	%rd220, %rd210, 8200;
	// begin inline asm
	ld.global.nc.u64 %rd329, [%rd220];
	// end inline asm
	add.s64 	%rd222, %rd210, 12288;
	// begin inline asm
	ld.global.nc.u64 %rd221, [%rd222];
	// end inline asm
	mov.b64 	{%r57, %r58}, %rd221;
	mov.b32 	%f223, %r57;
	add.s64 	%rd224, %rd210, 12296;
	// begin inline asm
	ld.global.nc.u64 %rd330, [%rd224];
	// end inline asm
	add.s64 	%rd226, %rd210, 16384;
	// begin inline asm
	ld.global.nc.u64 %rd225, [%rd226];
	// end inline asm
	mov.b64 	{%r59, %r60}, %rd225;
	mov.b32 	%f234, %r59;
	add.s64 	%rd228, %rd210, 16392;
	// begin inline asm
	ld.global.nc.u64 %rd342, [%rd228];
	// end inline asm
	setp.lt.f32 	%p20, %f219, %f220;
	@%p20 bra 	$L__BB3_133;
	setp.lt.f32 	%p21, %f220, %f219;
	setp.lt.s64 	%p22, %rd326, %rd327;
	or.pred  	%p23, %p21, %p22;
	selp.f32 	%f220, %f219, %f220, %p23;
	selp.b64 	%rd327, %rd326, %rd327, %p23;
$L__BB3_133:
	setp.lt.f32 	%p24, %f220, %f221;
	@%p24 bra 	$L__BB3_135;
	setp.lt.f32 	%p25, %f221, %f220;
	setp.lt.s64 	%p26, %rd327, %rd328;
	or.pred  	%p27, %p25, %p26;
	selp.f32 	%f221, %f220, %f221, %p27;
	selp.b64 	%rd328, %rd327, %rd328, %p27;
$L__BB3_135:
	setp.lt.f32 	%p28, %f221, %f222;
	@%p28 bra 	$L__BB3_137;
	setp.lt.f32 	%p29, %f222, %f221;
	setp.lt.s64 	%p30, %rd328, %rd329;
	or.pred  	%p31, %p29, %p30;
	selp.f32 	%f222, %f221, %f222, %p31;
	selp.b64 	%rd329, %rd328, %rd329, %p31;
$L__BB3_137:
	setp.lt.f32 	%p32, %f222, %f223;
	@%p32 bra 	$L__BB3_139;
	setp.lt.f32 	%p33, %f223, %f222;
	setp.lt.s64 	%p34, %rd329, %rd330;
	or.pred  	%p35, %p33, %p34;
	selp.f32 	%f223, %f222, %f223, %p35;
	selp.b64 	%rd330, %rd329, %rd330, %p35;
$L__BB3_139:
	setp.lt.f32 	%p36, %f223, %f234;
	@%p36 bra 	$L__BB3_141;
	setp.lt.f32 	%p37, %f234, %f223;
	setp.lt.s64 	%p38, %rd330, %rd342;
	or.pred  	%p39, %p37, %p38;
	selp.f32 	%f234, %f223, %f234, %p39;
	selp.b64 	%rd342, %rd330, %rd342, %p39;
$L__BB3_141:
	add.s32 	%r425, %r424, 1280;
	add.s32 	%r61, %r424, 2560;
	setp.le.s32 	%p40, %r61, %r37;
	mov.u32 	%r424, %r425;
	mov.f32 	%f219, %f234;
	mov.u64 	%rd326, %rd342;
	@%p40 bra 	$L__BB3_131;
$L__BB3_142:
	setp.le.s32 	%p41, %r37, %r425;
	@%p41 bra 	$L__BB3_165;
	sub.s32 	%r20, %r37, %r425;
	setp.ge.s32 	%p42, %r16, %r20;
	@%p42 bra 	$L__BB3_165;
	not.b32 	%r62, %r16;
	add.s32 	%r63, %r37, %r62;
	sub.s32 	%r21, %r63, %r425;
	and.b32  	%r64, %r21, 768;
	setp.eq.s32 	%p43, %r64, 768;
	mov.u32 	%r429, %r16;
	@%p43 bra 	$L__BB3_150;
	add.s32 	%r427, %r16, %r425;
	shr.u32 	%r65, %r21, 8;
	add.s32 	%r66, %r65, 1;
	and.b32  	%r67, %r66, 3;
	neg.s32 	%r426, %r67;
	mov.u32 	%r429, %r16;
$L__BB3_146:
	.pragma "nounroll";
	mov.u64 	%rd127, %rd342;
	mov.f32 	%f123, %f234;
	mul.wide.u32 	%rd235, %r427, 16;
	add.s64 	%rd232, %rd186, %rd235;
	// begin inline asm
	ld.global.nc.u64 %rd231, [%rd232];
	// end inline asm
	mov.b64 	{%r68, %r69}, %rd231;
	mov.b32 	%f124, %r68;
	add.s64 	%rd234, %rd232, 8;
	// begin inline asm
	ld.global.nc.u64 %rd233, [%rd234];
	// end inline asm
	setp.lt.f32 	%p44, %f123, %f124;
	mov.f32 	%f234, %f124;
	mov.u64 	%rd342, %rd233;
	@%p44 bra 	$L__BB3_149;
	setp.lt.f32 	%p45, %f124, %f123;
	mov.f32 	%f234, %f123;
	mov.u64 	%rd342, %rd127;
	@%p45 bra 	$L__BB3_149;
	setp.lt.s64 	%p46, %rd127, %rd233;
	selp.f32 	%f234, %f123, %f124, %p46;
	min.s64 	%rd342, %rd127, %rd233;
$L__BB3_149:
	add.s32 	%r429, %r429, 256;
	add.s32 	%r427, %r427, 256;
	add.s32 	%r426, %r426, 1;
	setp.ne.s32 	%p47, %r426, 0;
	@%p47 bra 	$L__BB3_146;
$L__BB3_150:
	setp.lt.u32 	%p48, %r21, 768;
	@%p48 bra 	$L__BB3_165;
	cvt.u64.u32 	%rd236, %r429;
	cvt.u64.u32 	%rd237, %r425;
	add.s64 	%rd238, %rd236, %rd237;
	shl.b64 	%rd239, %rd238, 4;
	add.s64 	%rd240, %rd239, %rd186;
	add.s64 	%rd337, %rd240, 12296;
	add.s32 	%r430, %r429, %r425;
$L__BB3_152:
	mul.wide.u32 	%rd245, %r430, 16;
	add.s64 	%rd242, %rd186, %rd245;
	// begin inline asm
	ld.global.nc.u64 %rd241, [%rd242];
	// end inline asm
	mov.b64 	{%r70, %r71}, %rd241;
	mov.b32 	%f130, %r70;
	add.s64 	%rd244, %rd242, 8;
	// begin inline asm
	ld.global.nc.u64 %rd243, [%rd244];
	// end inline asm
	setp.lt.f32 	%p49, %f234, %f130;
	mov.f32 	%f231, %f130;
	mov.u64 	%rd339, %rd243;
	@%p49 bra 	$L__BB3_155;
	setp.lt.f32 	%p50, %f130, %f234;
	mov.f32 	%f231, %f234;
	mov.u64 	%rd339, %rd342;
	@%p50 bra 	$L__BB3_155;
	setp.lt.s64 	%p51, %rd342, %rd243;
	selp.f32 	%f231, %f234, %f130, %p51;
	min.s64 	%rd339, %rd342, %rd243;
$L__BB3_155:
	add.s64 	%rd247, %rd337, -8200;
	// begin inline asm
	ld.global.nc.u64 %rd246, [%rd247];
	// end inline asm
	mov.b64 	{%r72, %r73}, %rd246;
	mov.b32 	%f133, %r72;
	add.s64 	%rd249, %rd337, -8192;
	// begin inline asm
	ld.global.nc.u64 %rd248, [%rd249];
	// end inline asm
	setp.lt.f32 	%p52, %f231, %f133;
	mov.f32 	%f232, %f133;
	mov.u64 	%rd340, %rd248;
	@%p52 bra 	$L__BB3_158;
	setp.lt.f32 	%p53, %f133, %f231;
	mov.f32 	%f232, %f231;
	mov.u64 	%rd340, %rd339;
	@%p53 bra 	$L__BB3_158;
	setp.lt.s64 	%p54, %rd339, %rd248;
	selp.f32 	%f232, %f231, %f133, %p54;
	min.s64 	%rd340, %rd339, %rd248;
$L__BB3_158:
	add.s64 	%rd251, %rd337, -4104;
	// begin inline asm
	ld.global.nc.u64 %rd250, [%rd251];
	// end inline asm
	mov.b64 	{%r74, %r75}, %rd250;
	mov.b32 	%f136, %r74;
	add.s64 	%rd253, %rd337, -4096;
	// begin inline asm
	ld.global.nc.u64 %rd252, [%rd253];
	// end inline asm
	setp.lt.f32 	%p55, %f232, %f136;
	mov.f32 	%f233, %f136;
	mov.u64 	%rd341, %rd252;
	@%p55 bra 	$L__BB3_161;
	setp.lt.f32 	%p56, %f136, %f232;
	mov.f32 	%f233, %f232;
	mov.u64 	%rd341, %rd340;
	@%p56 bra 	$L__BB3_161;
	setp.lt.s64 	%p57, %rd340, %rd252;
	selp.f32 	%f233, %f232, %f136, %p57;
	min.s64 	%rd341, %rd340, %rd252;
$L__BB3_161:
	add.s64 	%rd255, %rd337, -8;
	// begin inline asm
	ld.global.nc.u64 %rd254, [%rd255];
	// end inline asm
	mov.b64 	{%r76, %r77}, %rd254;
	mov.b32 	%f139, %r76;
	// begin inline asm
	ld.global.nc.u64 %rd256, [%rd337];
	// end inline asm
	setp.lt.f32 	%p58, %f233, %f139;
	mov.f32 	%f234, %f139;
	mov.u64 	%rd342, %rd256;
	@%p58 bra 	$L__BB3_164;
	setp.lt.f32 	%p59, %f139, %f233;
	mov.f32 	%f234, %f233;
	mov.u64 	%rd342, %rd341;
	@%p59 bra 	$L__BB3_164;
	setp.lt.s64 	%p60, %rd341, %rd256;
	selp.f32 	%f234, %f233, %f139, %p60;
	min.s64 	%rd342, %rd341, %rd256;
$L__BB3_164:
	add.s32 	%r429, %r429, 1024;
	add.s64 	%rd337, %rd337, 16384;
	add.s32 	%r430, %r430, 1024;
	setp.lt.s32 	%p61, %r429, %r20;
	@%p61 bra 	$L__BB3_152;
$L__BB3_165:
	// begin inline asm
	mov.u32 %r78, %laneid;
	// end inline asm
	mov.b32 	%r80, %f234;
	mov.b32 	%r96, 1;
	mov.b32 	%r97, 31;
	mov.b32 	%r98, -1;
	// begin inline asm
	shfl.sync.down.b32 %r79, %r80, %r96, %r97, %r98;
	// end inline asm
	mov.b32 	%f143, %r79;
	// begin inline asm
	shfl.sync.down.b32 %r84, %r85, %r96, %r97, %r98;
	// end inline asm
	mov.b64 	{%r90, %r95}, %rd342;
	// begin inline asm
	shfl.sync.down.b32 %r89, %r90, %r96, %r97, %r98;
	// end inline asm
	// begin inline asm
	shfl.sync.down.b32 %r94, %r95, %r96, %r97, %r98;
	// end inline asm
	mov.b64 	%rd150, {%r89, %r94};
	setp.gt.s32 	%p62, %r78, 30;
	mov.f32 	%f236, %f234;
	mov.u64 	%rd344, %rd342;
	@%p62 bra 	$L__BB3_169;
	setp.lt.f32 	%p63, %f234, %f143;
	mov.f32 	%f236, %f143;
	mov.u64 	%rd344, %rd150;
	@%p63 bra 	$L__BB3_169;
	setp.gt.f32 	%p64, %f234, %f143;
	mov.f32 	%f236, %f234;
	mov.u64 	%rd344, %rd342;
	@%p64 bra 	$L__BB3_169;
	setp.lt.s64 	%p65, %rd342, %rd150;
	selp.f32 	%f236, %f234, %f143, %p65;
	min.s64 	%rd344, %rd342, %rd150;
$L__BB3_169:
	mov.b32 	%r100, %f236;
	mov.b32 	%r116, 2;
	mov.b32 	%r117, 31;
	mov.b32 	%r118, -1;
	// begin inline asm
	shfl.sync.down.b32 %r99, %r100, %r116, %r117, %r118;
	// end inline asm
	mov.b32 	%f146, %r99;
	// begin inline asm
	shfl.sync.down.b32 %r104, %r105, %r116, %r117, %r118;
	// end inline asm
	mov.b64 	{%r110, %r115}, %rd344;
	// begin inline asm
	shfl.sync.down.b32 %r109, %r110, %r116, %r117, %r118;
	// end inline asm
	// begin inline asm
	shfl.sync.down.b32 %r114, %r115, %r116, %r117, %r118;
	// end inline asm
	mov.b64 	%rd153, {%r109, %r114};
	setp.gt.s32 	%p66, %r78, 29;
	mov.f32 	%f237, %f236;
	mov.u64 	%rd345, %rd344;
	@%p66 bra 	$L__BB3_173;
	setp.lt.f32 	%p67, %f236, %f146;
	mov.f32 	%f237, %f146;
	mov.u64 	%rd345, %rd153;
	@%p67 bra 	$L__BB3_173;
	setp.gt.f32 	%p68, %f236, %f146;
	mov.f32 	%f237, %f236;
	mov.u64 	%rd345, %rd344;
	@%p68 bra 	$L__BB3_173;
	setp.lt.s64 	%p69, %rd344, %rd153;
	selp.f32 	%f237, %f236, %f146, %p69;
	min.s64 	%rd345, %rd344, %rd153;
$L__BB3_173:
	mov.b32 	%r120, %f237;
	mov.b32 	%r136, 4;
	mov.b32 	%r137, 31;
	mov.b32 	%r138, -1;
	// begin inline asm
	shfl.sync.down.b32 %r119, %r120, %r136, %r137, %r138;
	// end inline asm
	mov.b32 	%f149, %r119;
	// begin inline asm
	shfl.sync.down.b32 %r124, %r125, %r136, %r137, %r138;
	// end inline asm
	mov.b64 	{%r130, %r135}, %rd345;
	// begin inline asm
	shfl.sync.down.b32 %r129, %r130, %r136, %r137, %r138;
	// end inline asm
	// begin inline asm
	shfl.sync.down.b32 %r134, %r135, %r136, %r137, %r138;
	// end inline asm
	mov.b64 	%rd156, {%r129, %r134};
	setp.gt.s32 	%p70, %r78, 27;
	mov.f32 	%f238, %f237;
	mov.u64 	%rd346, %rd345;
	@%p70 bra 	$L__BB3_177;
	setp.lt.f32 	%p71, %f237, %f149;
	mov.f32 	%f238, %f149;
	mov.u64 	%rd346, %rd156;
	@%p71 bra 	$L__BB3_177;
	setp.gt.f32 	%p72, %f237, %f149;
	mov.f32 	%f238, %f237;
	mov.u64 	%rd346, %rd345;
	@%p72 bra 	$L__BB3_177;
	setp.lt.s64 	%p73, %rd345, %rd156;
	selp.f32 	%f238, %f237, %f149, %p73;
	min.s64 	%rd346, %rd345, %rd156;
$L__BB3_177:
	mov.b32 	%r140, %f238;
	mov.b32 	%r156, 8;
	mov.b32 	%r157, 31;
	mov.b32 	%r158, -1;
	// begin inline asm
	shfl.sync.down.b32 %r139, %r140, %r156, %r157, %r158;
	// end inline asm
	mov.b32 	%f152, %r139;
	// begin inline asm
	shfl.sync.down.b32 %r144, %r145, %r156, %r157, %r158;
	// end inline asm
	mov.b64 	{%r150, %r155}, %rd346;
	// begin inline asm
	shfl.sync.down.b32 %r149, %r150, %r156, %r157, %r158;
	// end inline asm
	// begin inline asm
	shfl.sync.down.b32 %r154, %r155, %r156, %r157, %r158;
	// end inline asm
	mov.b64 	%rd159, {%r149, %r154};
	setp.gt.s32 	%p74, %r78, 23;
	mov.f32 	%f239, %f238;
	mov.u64 	%rd347, %rd346;
	@%p74 bra 	$L__BB3_181;
	setp.lt.f32 	%p75, %f238, %f152;
	mov.f32 	%f239, %f152;
	mov.u64 	%rd347, %rd159;
	@%p75 bra 	$L__BB3_181;
	setp.gt.f32 	%p76, %f238, %f152;
	mov.f32 	%f239, %f238;
	mov.u64 	%rd347, %rd346;
	@%p76 bra 	$L__BB3_181;
	setp.lt.s64 	%p77, %rd346, %rd159;
	selp.f32 	%f239, %f238, %f152, %p77;
	min.s64 	%rd347, %rd346, %rd159;
$L__BB3_181:
	mov.b32 	%r160, %f239;
	mov.b32 	%r176, 16;
	mov.b32 	%r177, 31;
	mov.b32 	%r178, -1;
	// begin inline asm
	shfl.sync.down.b32 %r159, %r160, %r176, %r177, %r178;
	// end inline asm
	mov.b32 	%f155, %r159;
	// begin inline asm
	shfl.sync.down.b32 %r164, %r165, %r176, %r177, %r178;
	// end inline asm
	mov.b64 	{%r170, %r175}, %rd347;
	// begin inline asm
	shfl.sync.down.b32 %r169, %r170, %r176, %r177, %r178;
	// end inline asm
	// begin inline asm
	shfl.sync.down.b32 %r174, %r175, %r176, %r177, %r178;
	// end inline asm
	mov.b64 	%rd162, {%r169, %r174};
	setp.gt.s32 	%p78, %r78, 15;
	mov.f32 	%f247, %f239;
	mov.u64 	%rd355, %rd347;
	@%p78 bra 	$L__BB3_185;
	setp.lt.f32 	%p79, %f239, %f155;
	mov.f32 	%f247, %f155;
	mov.u64 	%rd355, %rd162;
	@%p79 bra 	$L__BB3_185;
	setp.gt.f32 	%p80, %f239, %f155;
	mov.f32 	%f247, %f239;
	mov.u64 	%rd355, %rd347;
	@%p80 bra 	$L__BB3_185;
	setp.lt.s64 	%p81, %rd347, %rd162;
	selp.f32 	%f247, %f239, %f155, %p81;
	min.s64 	%rd355, %rd347, %rd162;
$L__BB3_185:
	setp.ne.s32 	%p82, %r78, 0;
	@%p82 bra 	$L__BB3_187;
	shr.u32 	%r179, %r16, 1;
	and.b32  	%r180, %r179, 496;
	mov.u32 	%r181, _ZN6thrust24THRUST_300001_SM_1000_NS8cuda_cub4core6detail5shmemE;
	add.s32 	%r182, %r181, %r180;
	st.shared.f32 	[%r182+8], %f247;
	st.shared.u64 	[%r182+16], %rd355;
$L__BB3_187:
	bar.sync 	0;
	setp.ne.s32 	%p83, %r16, 0;
	@%p83 bra 	$L__BB3_209;
	ld.shared.f32 	%f158, [_ZN6thrust24THRUST_300001_SM_1000_NS8cuda_cub4core6detail5shmemE+24];
	ld.shared.u64 	%rd165, [_ZN6thrust24THRUST_300001_SM_1000_NS8cuda_cub4core6detail5shmemE+32];
	setp.lt.f32 	%p84, %f247, %f158;
	mov.f32 	%f241, %f158;
	mov.u64 	%rd349, %rd165;
	@%p84 bra 	$L__BB3_191;
	setp.lt.f32 	%p85, %f158, %f247;
	mov.f32 	%f241, %f247;
	mov.u64 	%rd349, %rd355;
	@%p85 bra 	$L__BB3_191;
	setp.lt.s64 	%p86, %rd355, %rd165;
	selp.f32 	%f241, %f247, %f158, %p86;
	min.s64 	%rd349, %rd355, %rd165;
$L__BB3_191:
	ld.shared.f32 	%f161, [_ZN6thrust24THRUST_300001_SM_1000_NS8cuda_cub4core6detail5shmemE+40];
	ld.shared.u64 	%rd168, [_ZN6thrust24THRUST_300001_SM_1000_NS8cuda_cub4core6detail5shmemE+48];
	setp.lt.f32 	%p87, %f241, %f161;
	mov.f32 	%f242, %f161;
	mov.u64 	%rd350, %rd168;
	@%p87 bra 	$L__BB3_194;
	setp.lt.f32 	%p88, %f161, %f241;
	mov.f32 	%f242, %f241;
	mov.u64 	%rd350, %rd349;
	@%p88 bra 	$L__BB3_194;
	setp.lt.s64 	%p89, %rd349, %rd168;
	selp.f32 	%f242, %f241, %f161, %p89;
	min.s64 	%rd350, %rd349, %rd168;
$L__BB3_194:
	ld.shared.f32 	%f164, [_ZN6thrust24THRUST_300001_SM_1000_NS8cuda_cub4core6detail5shmemE+56];
	ld.shared.u64 	%rd171, [_ZN6thrust24THRUST_300001_SM_1000_NS8cuda_cub4core6detail5shmemE+64];
	setp.lt.f32 	%p90, %f242, %f164;
	mov.f32 	%f243, %f164;
	mov.u64 	%rd351, %rd171;
	@%p90 bra 	$L__BB3_197;
	setp.lt.f32 	%p91, %f164, %f242;
	mov.f32 	%f243, %f242;
	mov.u64 	%rd351, %rd350;
	@%p91 bra 	$L__BB3_197;
	setp.lt.s64 	%p92, %rd350, %rd171;
	selp.f32 	%f243, %f242, %f164, %p92;
	min.s64 	%rd351, %rd350, %rd171;
$L__BB3_197:
	ld.shared.f32 	%f167, [_ZN6thrust24THRUST_300001_SM_1000_NS8cuda_cub4core6detail5shmemE+72];
	ld.shared.u64 	%rd174, [_ZN6thrust24THRUST_300001_SM_1000_NS8cuda_cub4core6detail5shmemE+80];
	setp.lt.f32 	%p93, %f243, %f167;
	mov.f32 	%f244, %f167;
	mov.u64 	%rd352, %rd174;
	@%p93 bra 	$L__BB3_200;
	setp.lt.f32 	%p94, %f167, %f243;
	mov.f32 	%f244, %f243;
	mov.u64 	%rd352, %rd351;
	@%p94 bra 	$L__BB3_200;
	setp.lt.s64 	%p95, %rd351, %rd174;
	selp.f32 	%f244, %f243, %f167, %p95;
	min.s64 	%rd352, %rd351, %rd174;
$L__BB3_200:
	ld.shared.f32 	%f170, [_ZN6thrust24THRUST_300001_SM_1000_NS8cuda_cub4core6detail5shmemE+88];
	ld.shared.u64 	%rd177, [_ZN6thrust24THRUST_300001_SM_1000_NS8cuda_cub4core6detail5shmemE+96];
	setp.lt.f32 	%p96, %f244, %f170;
	mov.f32 	%f245, %f170;
	mov.u64 	%rd353, %rd177;
	@%p96 bra 	$L__BB3_203;
	setp.lt.f32 	%p97, %f170, %f244;
	mov.f32 	%f245, %f244;
	mov.u64 	%rd353, %rd352;
	@%p97 bra 	$L__BB3_203;
	setp.lt.s64 	%p98, %rd352, %rd177;
	selp.f32 	%f245, %f244, %f170, %p98;
	min.s64 	%rd353, %rd352, %rd177;
$L__BB3_203:
	ld.shared.f32 	%f173, [_ZN6thrust24THRUST_300001_SM_1000_NS8cuda_cub4core6detail5shmemE+104];
	ld.shared.u64 	%rd180, [_ZN6thrust24THRUST_300001_SM_1000_NS8cuda_cub4core6detail5shmemE+112];
	setp.lt.f32 	%p99, %f245, %f173;
	mov.f32 	%f246, %f173;
	mov.u64 	%rd354, %rd180;
	@%p99 bra 	$L__BB3_206;
	setp.lt.f32 	%p100, %f173, %f245;
	mov.f32 	%f246, %f245;
	mov.u64 	%rd354, %rd353;
	@%p100 bra 	$L__BB3_206;
	setp.lt.s64 	%p101, %rd353, %rd180;
	selp.f32 	%f246, %f245, %f173, %p101;
	min.s64 	%rd354, %rd353, %rd180;
$L__BB3_206:
	ld.shared.f32 	%f176, [_ZN6thrust24THRUST_300001_SM_1000_NS8cuda_cub4core6detail5shmemE+120];
	ld.shared.u64 	%rd183, [_ZN6thrust24THRUST_300001_SM_1000_NS8cuda_cub4core6detail5shmemE+128];
	setp.lt.f32 	%p102, %f246, %f176;
	mov.f32 	%f247, %f176;
	mov.u64 	%rd355, %rd183;
	@%p102 bra 	$L__BB3_209;
	setp.lt.f32 	%p103, %f176, %f246;
	mov.f32 	%f247, %f246;
	mov.u64 	%rd355, %rd354;
	@%p103 bra 	$L__BB3_209;
	setp.lt.s64 	%p104, %rd354, %rd183;
	selp.f32 	%f247, %f246, %f176, %p104;
	min.s64 	%rd355, %rd354, %rd183;
$L__BB3_209:
	mov.u32 	%r418, %tid.x;
	setp.ne.s32 	%p221, %r418, 0;
	@%p221 bra 	$L__BB3_211;
	cvta.to.global.u64 	%rd287, %rd187;
	st.global.f32 	[%rd287], %f247;
	st.global.u64 	[%rd287+8], %rd355;
$L__BB3_211:
	ret;

}
	// .globl	_ZN6thrust24THRUST_300001_SM_1000_NS8cuda_cub4core6detail13_kernel_agentINS1_8__reduce11ReduceAgentINS0_12zip_iteratorIN4cuda3std3__45tupleIJNS0_6detail15normal_iteratorINS0_10device_ptrIfEEEENS0_17counting_iteratorIlNS0_11use_defaultESI_SI_EEEEEEEPNSB_IJflEEESM_lNS1_9__extrema9arg_max_fIflNSA_4lessIfEEEEEEJSL_SN_lSS_EEEvDpT0_
.visible .entry _ZN6thrust24THRUST_300001_SM_1000_NS8cuda_cub4core6detail13_kernel_agentINS1_8__reduce11ReduceAgentINS0_12zip_iteratorIN4cuda3std3__45tupleIJNS0_6detail15normal_iteratorINS0_10device_ptrIfEEEENS0_17counting_iteratorIlNS0_11use_defaultESI_SI_EEEEEEEPNSB_IJflEEESM_lNS1_9__extrema9arg_max_fIflNSA_4lessIfEEEEEEJSL_SN_lSS_EEEvDpT0_(
	.param .align 8 .b8 _ZN6thrust24THRUST_300001_SM_1000_NS8cuda_cub4core6detail13_kernel_agentINS1_8__reduce11ReduceAgentINS0_12zip_iteratorIN4cuda3std3__45tupleIJNS0_6detail15normal_iteratorINS0_10device_ptrIfEEEENS0_17counting_iteratorIlNS0_11use_defaultESI_SI_EEEEEEEPNSB_IJflEEESM_lNS1_9__extrema9arg_max_fIflNSA_4lessIfEEEEEEJSL_SN_lSS_EEEvDpT0__param_0[16],
	.param .u64 .ptr .align 1 _ZN6thrust24THRUST_300001_SM_1000_NS8cuda_cub4core6detail13_kernel_agentINS1_8__reduce11ReduceAgentINS0_12zip_iteratorIN4cuda3std3__45tupleIJNS0_6detail15normal_iteratorINS0_10device_ptrIfEEEENS0_17counting_iteratorIlNS0_11use_defaultESI_SI_EEEEEEEPNSB_IJflEEESM_lNS1_9__extrema9arg_max_fIflNSA_4lessIfEEEEEEJSL_SN_lSS_EEEvDpT0__param_1,
	.param .u64 _ZN6thrust24THRUST_300001_SM_1000_NS8cuda_cub4core6detail13_kernel_agentINS1_8__reduce11ReduceAgentINS0_12zip_iteratorIN4cuda3std3__45tupleIJNS0_6detail15normal_iteratorINS0_10device_ptrIfEEEENS0_17counting_iteratorIlNS0_11use_defaultESI_SI_EEEEEEEPNSB_IJflEEESM_lNS1_9__extrema9arg_max_fIflNSA_4lessIfEEEEEEJSL_SN_lSS_EEEvDpT0__param_2,
	.param .align 1 .b8 _ZN6thrust24THRUST_300001_SM_1000_NS8cuda_cub4core6detail13_kernel_agentINS1_8__reduce11ReduceAgentINS0_12zip_iteratorIN4cuda3std3__45tupleIJNS0_6detail15normal_iteratorINS0_10device_ptrIfEEEENS0_17counting_iteratorIlNS0_11use_defaultESI_SI_EEEEEEEPNSB_IJflEEESM_lNS1_9__extrema9arg_max_fIflNSA_4lessIfEEEEEEJSL_SN_lSS_EEEvDpT0__param_3[1]
)
.maxntid 256
{
	.reg .pred 	%p<213>;
	.reg .b32 	%r<391>;
	.reg .b32 	%f<242>;
	.reg .b64 	%rd<307>;

	ld.param.u64 	%rd192, [_ZN6thrust24THRUST_300001_SM_1000_NS8cuda_cub4core6detail13_kernel_agentINS1_8__reduce11ReduceAgentINS0_12zip_iteratorIN4cuda3std3__45tupleIJNS0_6detail15normal_iteratorINS0_10device_ptrIfEEEENS0_17counting_iteratorIlNS0_11use_defaultESI_SI_EEEEEEEPNSB_IJflEEESM_lNS1_9__extrema9arg_max_fIflNSA_4lessIfEEEEEEJSL_SN_lSS_EEEvDpT0__param_0+8];
	ld.param.u64 	%rd191, [_ZN6thrust24THRUST_300001_SM_1000_NS8cuda_cub4core6detail13_kernel_agentINS1_8__reduce11ReduceAgentINS0_12zip_iteratorIN4cuda3std3__45tupleIJNS0_6detail15normal_iteratorINS0_10device_ptrIfEEEENS0_17counting_iteratorIlNS0_11use_defaultESI_SI_EEEEEEEPNSB_IJflEEESM_lNS1_9__extrema9arg_max_fIflNSA_4lessIfEEEEEEJSL_SN_lSS_EEEvDpT0__param_0];
	ld.param.u64 	%rd194, [_ZN6thrust24THRUST_300001_SM_1000_NS8cuda_cub4core6detail13_kernel_agentINS1_8__reduce11ReduceAgentINS0_12zip_iteratorIN4cuda3std3__45tupleIJNS0_6detail15normal_iteratorINS0_10device_ptrIfEEEENS0_17counting_iteratorIlNS0_11use_defaultESI_SI_EEEEEEEPNSB_IJflEEESM_lNS1_9__extrema9arg_max_fIflNSA_4lessIfEEEEEEJSL_SN_lSS_EEEvDpT0__param_2];
	setp.eq.s64 	%p1, %rd194, 0;
	@%p1 bra 	$L__BB4_206;
	cvta.to.global.u64 	%rd1, %rd191;
	setp.gt.s64 	%p2, %rd194, 1279;
	@%p2 bra 	$L__BB4_122;
	cvt.u32.u64 	%r1, %rd194;
	mov.u32 	%r2, %tid.x;
	setp.ge.s32 	%p96, %r2, %r1;
	mov.f32 	%f188, 0f00000000;
	mov.b64 	%rd249, 0;
	mov.u32 	%r385, %r2;
	@%p96 bra 	$L__BB4_4;
	cvt.u64.u32 	%rd225, %r2;
	mul.wide.u32 	%rd226, %r2, 4;
	add.s64 	%rd227, %rd1, %rd226;
	add.s64 	%rd249, %rd192, %rd225;
	ld.global.f32 	%f188, [%rd227];
	add.s32 	%r385, %r2, 256;
$L__BB4_4:
	setp.ge.s32 	%p97, %r385, %r1;
	@%p97 bra 	$L__BB4_26;
	not.b32 	%r154, %r385;
	add.s32 	%r5, %r154, %r1;
	and.b32  	%r155, %r5, 768;
	setp.eq.s32 	%p98, %r155, 768;
	@%p98 bra 	$L__BB4_11;
	cvt.u64.u32 	%rd229, %r385;
	add.s64 	%rd240, %rd192, %rd229;
	mul.wide.u32 	%rd230, %r385, 4;
	add.s64 	%rd239, %rd1, %rd230;
	shr.u32 	%r156, %r5, 8;
	add.s32 	%r157, %r156, 1;
	and.b32  	%r158, %r157, 3;
	neg.s32 	%r383, %r158;
$L__BB4_7:
	.pragma "nounroll";
	mov.u64 	%rd9, %rd249;
	mov.f32 	%f3, %f188;
	ld.global.f32 	%f4, [%rd239];
	setp.lt.f32 	%p99, %f3, %f4;
	mov.u64 	%rd249, %rd240;
	mov.f32 	%f188, %f4;
	@%p99 bra 	$L__BB4_10;
	setp.lt.f32 	%p100, %f4, %f3;
	mov.u64 	%rd249, %rd9;
	mov.f32 	%f188, %f3;
	@%p100 bra 	$L__BB4_10;
	setp.lt.s64 	%p101, %rd9, %rd240;
	min.s64 	%rd249, %rd9, %rd240;
	selp.f32 	%f188, %f3, %f4, %p101;
$L__BB4_10:
	add.s32 	%r385, %r385, 256;
	add.s64 	%rd240, %rd240, 256;
	add.s64 	%rd239, %rd239, 1024;
	add.s32 	%r383, %r383, 1;
	setp.ne.s32 	%p102, %r383, 0;
	@%p102 bra 	$L__BB4_7;
$L__BB4_11:
	setp.lt.u32 	%p103, %r5, 768;
	@%p103 bra 	$L__BB4_26;
	add.s32 	%r386, %r385, 512;
$L__BB4_13:
	mov.u32 	%r13, %r386;
	add.s32 	%r159, %r13, -512;
	cvt.s64.s32 	%rd231, %r159;
	mul.wide.s32 	%rd232, %r159, 4;
	add.s64 	%rd17, %rd1, %rd232;
	add.s64 	%rd18, %rd192, %rd231;
	ld.global.f32 	%f10, [%rd17];
	setp.lt.f32 	%p104, %f188, %f10;
	mov.u64 	%rd246, %rd18;
	mov.f32 	%f185, %f10;
	@%p104 bra 	$L__BB4_16;
	setp.lt.f32 	%p105, %f10, %f188;
	mov.u64 	%rd246, %rd249;
	mov.f32 	%f185, %f188;
	@%p105 bra 	$L__BB4_16;
	setp.lt.s64 	%p106, %rd249, %rd18;
	min.s64 	%rd246, %rd249, %rd18;
	selp.f32 	%f185, %f188, %f10, %p106;
$L__BB4_16:
	add.s32 	%r160, %r13, -256;
	cvt.s64.s32 	%rd233, %r160;
	add.s64 	%rd21, %rd192, %rd233;
	ld.global.f32 	%f13, [%rd17+1024];
	setp.lt.f32 	%p107, %f185, %f13;
	mov.u64 	%rd247, %rd21;
	mov.f32 	%f186, %f13;
	@%p107 bra 	$L__BB4_19;
	setp.lt.f32 	%p108, %f13, %f185;
	mov.u64 	%rd247, %rd246;
	mov.f32 	%f186, %f185;
	@%p108 bra 	$L__BB4_19;
	setp.lt.s64 	%p109, %rd246, %rd21;
	min.s64 	%rd247, %rd246, %rd21;
	selp.f32 	%f186, %f185, %f13, %p109;
$L__BB4_19:
	cvt.s64.s32 	%rd234, %r13;
	add.s64 	%rd24, %rd192, %rd234;
	ld.global.f32 	%f16, [%rd17+2048];
	setp.lt.f32 	%p110, %f186, %f16;
	mov.u64 	%rd248, %rd24;
	mov.f32 	%f187, %f16;
	@%p110 bra 	$L__BB4_22;
	setp.lt.f32 	%p111, %f16, %f186;
	mov.u64 	%rd248, %rd247;
	mov.f32 	%f187, %f186;
	@%p111 bra 	$L__BB4_22;
	setp.lt.s64 	%p112, %rd247, %rd24;
	min.s64 	%rd248, %rd247, %rd24;
	selp.f32 	%f187, %f186, %f16, %p112;
$L__BB4_22:
	add.s32 	%r161, %r13, 256;
	cvt.s64.s32 	%rd235, %r161;
	add.s64 	%rd27, %rd192, %rd235;
	ld.global.f32 	%f19, [%rd17+3072];
	setp.lt.f32 	%p113, %f187, %f19;
	mov.u64 	%rd249, %rd27;
	mov.f32 	%f188, %f19;
	@%p113 bra 	$L__BB4_25;
	setp.lt.f32 	%p114, %f19, %f187;
	mov.u64 	%rd249, %rd248;
	mov.f32 	%f188, %f187;
	@%p114 bra 	$L__BB4_25;
	setp.lt.s64 	%p115, %rd248, %rd27;
	min.s64 	%rd249, %rd248, %rd27;
	selp.f32 	%f188, %f187, %f19, %p115;
$L__BB4_25:
	add.s32 	%r386, %r13, 1024;
	add.s32 	%r162, %r13, 512;
	setp.lt.s32 	%p116, %r162, %r1;
	@%p116 bra 	$L__BB4_13;
$L__BB4_26:
	setp.lt.s32 	%p117, %r1, 256;
	@%p117 bra 	$L__BB4_71;
	// begin inline asm
	mov.u32 %r276, %laneid;
	// end inline asm
	mov.b32 	%r278, %f188;
	mov.b32 	%r294, 1;
	mov.b32 	%r295, 31;
	mov.b32 	%r296, -1;
	// begin inline asm
	shfl.sync.down.b32 %r277, %r278, %r294, %r295, %r296;
	// end inline asm
	mov.b32 	%f23, %r277;
	// begin inline asm
	shfl.sync.down.b32 %r282, %r283, %r294, %r295, %r296;
	// end inline asm
	mov.b64 	{%r288, %r293}, %rd249;
	// begin inline asm
	shfl.sync.down.b32 %r287, %r288, %r294, %r295, %r296;
	// end inline asm
	// begin inline asm
	shfl.sync.down.b32 %r292, %r293, %r294, %r295, %r296;
	// end inline asm
	mov.b64 	%rd31, {%r287, %r292};
	setp.gt.s32 	%p169, %r276, 30;
	mov.u64 	%rd251, %rd249;
	mov.f32 	%f190, %f188;
	@%p169 bra 	$L__BB4_31;
	setp.lt.f32 	%p170, %f188, %f23;
	mov.u64 	%rd251, %rd31;
	mov.f32 	%f190, %f23;
	@%p170 bra 	$L__BB4_31;
	setp.gt.f32 	%p171, %f188, %f23;
	mov.u64 	%rd251, %rd249;
	mov.f32 	%f190, %f188;
	@%p171 bra 	$L__BB4_31;
	setp.lt.s64 	%p172, %rd249, %rd31;
	min.s64 	%rd251, %rd249, %rd31;
	selp.f32 	%f190, %f188, %f23, %p172;
$L__BB4_31:
	mov.b32 	%r298, %f190;
	mov.b32 	%r314, 2;
	mov.b32 	%r315, 31;
	mov.b32 	%r316, -1;
	// begin inline asm
	shfl.sync.down.b32 %r297, %r298, %r314, %r315, %r316;
	// end inline asm
	mov.b32 	%f26, %r297;
	// begin inline asm
	shfl.sync.down.b32 %r302, %r303, %r314, %r315, %r316;
	// end inline asm
	mov.b64 	{%r308, %r313}, %rd251;
	// begin inline asm
	shfl.sync.down.b32 %r307, %r308, %r314, %r315, %r316;
	// end inline asm
	// begin inline asm
	shfl.sync.down.b32 %r312, %r313, %r314, %r315, %r316;
	// end inline asm
	mov.b64 	%rd34, {%r307, %r312};
	setp.gt.s32 	%p173, %r276, 29;
	mov.u64 	%rd252, %rd251;
	mov.f32 	%f191, %f190;
	@%p173 bra 	$L__BB4_35;
	setp.lt.f32 	%p174, %f190, %f26;
	mov.u64 	%rd252, %rd34;
	mov.f32 	%f191, %f26;
	@%p174 bra 	$L__BB4_35;
	setp.gt.f32 	%p175, %f190, %f26;
	mov.u64 	%rd252, %rd251;
	mov.f32 	%f191, %f190;
	@%p175 bra 	$L__BB4_35;
	setp.lt.s64 	%p176, %rd251, %rd34;
	min.s64 	%rd252, %rd251, %rd34;
	selp.f32 	%f191, %f190, %f26, %p176;
$L__BB4_35:
	mov.b32 	%r318, %f191;
	mov.b32 	%r334, 4;
	mov.b32 	%r335, 31;
	mov.b32 	%r336, -1;
	// begin inline asm
	shfl.sync.down.b32 %r317, %r318, %r334, %r335, %r336;
	// end inline asm
	mov.b32 	%f29, %r317;
	// begin inline asm
	shfl.sync.down.b32 %r322, %r323, %r334, %r335, %r336;
	// end inline asm
	mov.b64 	{%r328, %r333}, %rd252;
	// begin inline asm
	shfl.sync.down.b32 %r327, %r328, %r334, %r335, %r336;
	// end inline asm
	// begin inline asm
	shfl.sync.down.b32 %r332, %r333, %r334, %r335, %r336;
	// end inline asm
	mov.b64 	%rd37, {%r327, %r332};
	setp.gt.s32 	%p177, %r276, 27;
	mov.u64 	%rd253, %rd252;
	mov.f32 	%f192, %f191;
	@%p177 bra 	$L__BB4_39;
	setp.lt.f32 	%p178, %f191, %f29;
	mov.u64 	%rd253, %rd37;
	mov.f32 	%f192, %f29;
	@%p178 bra 	$L__BB4_39;
	setp.gt.f32 	%p179, %f191, %f29;
	mov.u64 	%rd253, %rd252;
	mov.f32 	%f192, %f191;
	@%p179 bra 	$L__BB4_39;
	setp.lt.s64 	%p180, %rd252, %rd37;
	min.s64 	%rd253, %rd252, %rd37;
	selp.f32 	%f192, %f191, %f29, %p180;
$L__BB4_39:
	mov.b32 	%r338, %f192;
	mov.b32 	%r354, 8;
	mov.b32 	%r355, 31;
	mov.b32 	%r356, -1;
	// begin inline asm
	shfl.sync.down.b32 %r337, %r338, %r354, %r355, %r356;
	// end inline asm
	mov.b32 	%f32, %r337;
	// begin inline asm
	shfl.sync.down.b32 %r342, %r343, %r354, %r355, %r356;
	// end inline asm
	mov.b64 	{%r348, %r353}, %rd253;
	// begin inline asm
	shfl.sync.down.b32 %r347, %r348, %r354, %r355, %r356;
	// end inline asm
	// begin inline asm
	shfl.sync.down.b32 %r352, %r353, %r354, %r355, %r356;
	// end inline asm
	mov.b64 	%rd40, {%r347, %r352};
	setp.gt.s32 	%p181, %r276, 23;
	mov.u64 	%rd254, %rd253;
	mov.f32 	%f193, %f192;
	@%p181 bra 	$L__BB4_43;
	setp.lt.f32 	%p182, %f192, %f32;
	mov.u64 	%rd254, %rd40;
	mov.f32 	%f193, %f32;
	@%p182 bra 	$L__BB4_43;
	setp.gt.f32 	%p183, %f192, %f32;
	mov.u64 	%rd254, %rd253;
	mov.f32 	%f193, %f192;
	@%p183 bra 	$L__BB4_43;
	setp.lt.s64 	%p184, %rd253, %rd40;
	min.s64 	%rd254, %rd253, %rd40;
	selp.f32 	%f193, %f192, %f32, %p184;
$L__BB4_43:
	mov.b32 	%r358, %f193;
	mov.b32 	%r374, 16;
	mov.b32 	%r375, 31;
	mov.b32 	%r376, -1;
	// begin inline asm
	shfl.sync.down.b32 %r357, %r358, %r374, %r375, %r376;
	// end inline asm
	mov.b32 	%f35, %r357;
	// begin inline asm
	shfl.sync.down.b32 %r362, %r363, %r374, %r375, %r376;
	// end inline asm
	mov.b64 	{%r368, %r373}, %rd254;
	// begin inline asm
	shfl.sync.down.b32 %r367, %r368, %r374, %r375, %r376;
	// end inline asm
	// begin inline asm
	shfl.sync.down.b32 %r372, %r373, %r374, %r375, %r376;
	// end inline asm
	mov.b64 	%rd43, {%r367, %r372};
	setp.gt.s32 	%p185, %r276, 15;
	mov.u64 	%rd306, %rd254;
	mov.f32 	%f241, %f193;
	@%p185 bra 	$L__BB4_47;
	setp.lt.f32 	%p186, %f193, %f35;
	mov.u64 	%rd306, %rd43;
	mov.f32 	%f241, %f35;
	@%p186 bra 	$L__BB4_47;
	setp.gt.f32 	%p187, %f193, %f35;
	mov.u64 	%rd306, %rd254;
	mov.f32 	%f241, %f193;
	@%p187 bra 	$L__BB4_47;
	setp.lt.s64 	%p188, %rd254, %rd43;
	min.s64 	%rd306, %rd254, %rd43;
	selp.f32 	%f241, %f193, %f35, %p188;
$L__BB4_47:
	setp.ne.s32 	%p189, %r276, 0;
	@%p189 bra 	$L__BB4_49;
	shr.u32 	%r377, %r2, 1;
	and.b32  	%r378, %r377, 496;
	mov.u32 	%r379, _ZN6thrust24THRUST_300001_SM_1000_NS8cuda_cub4core6detail5shmemE;
	add.s32 	%r380, %r379, %r378;
	st.shared.f32 	[%r380+8], %f241;
	st.shared.u64 	[%r380+16], %rd306;
$L__BB4_49:
	bar.sync 	0;
	setp.ne.s32 	%p190, %r2, 0;
	@%p190 bra 	$L__BB4_204;
	ld.shared.f32 	%f38, [_ZN6thrust24THRUST_300001_SM_1000_NS8cuda_cub4core6detail5shmemE+24];
	ld.shared.u64 	%rd46, [_ZN6thrust24THRUST_300001_SM_1000_NS8cuda_cub4core6detail5shmemE+32];
	setp.lt.f32 	%p191, %f241, %f38;
	mov.u64 	%rd256, %rd46;
	mov.f32 	%f195, %f38;
	@%p191 bra 	$L__BB4_53;
	setp.lt.f32 	%p192, %f38, %f241;
	mov.u64 	%rd256, %rd306;
	mov.f32 	%f195, %f241;
	@%p192 bra 	$L__BB4_53;
	setp.lt.s64 	%p193, %rd306, %rd46;
	min.s64 	%rd256, %rd306, %rd46;
	selp.f32 	%f195, %f241, %f38, %p193;
$L__BB4_53:
	ld.shared.f32 	%f41, [_ZN6thrust24THRUST_300001_SM_1000_NS8cuda_cub4core6detail5shmemE+40];
	ld.shared.u64 	%rd49, [_ZN6thrust24THRUST_300001_SM_1000_NS8cuda_cub4core6detail5shmemE+48];
	setp.lt.f32 	%p194, %f195, %f41;
	mov.u64 	%rd257, %rd49;
	mov.f32 	%f196, %f41;
	@%p194 bra 	$L__BB4_56;
	setp.lt.f32 	%p195, %f41, %f195;
	mov.u64 	%rd257, %rd256;
	mov.f32 	%f196, %f195;
	@%p195 bra 	$L__BB4_56;
	setp.lt.s64 	%p196, %rd256, %rd49;
	min.s64 	%rd257, %rd256, %rd49;
	selp.f32 	%f196, %f195, %f41, %p196;
$L__BB4_56:
	ld.shared.f32 	%f44, [_ZN6thrust24THRUST_300001_SM_1000_NS8cuda_cub4core6detail5shmemE+56];
	ld.shared.u64 	%rd52, [_ZN6thrust24THRUST_300001_SM_1000_NS8cuda_cub4core6detail5shmemE+64];
	setp.lt.f32 	%p197, %f196, %f44;
	mov.u64 	%rd258, %rd52;
	mov.f32 	%f197, %f44;
	@%p197 bra 	$L__BB4_59;
	setp.lt.f32 	%p198, %f44, %f196;
	mov.u64 	%rd258, %rd257;
	mov.f32 	%f197, %f196;
	@%p198 bra 	$L__BB4_59;
	setp.lt.s64 	%p199, %rd257, %rd52;
	min.s64 	%rd258, %rd257, %rd52;
	selp.f32 	%f197, %f196, %f44, %p199;
$L__BB4_59:
	ld.shared.f32 	%f47, [_ZN6thrust24THRUST_300001_SM_1000_NS8cuda_cub4core6detail5shmemE+72];
	ld.shared.u64 	%rd55, [_ZN6thrust24THRUST_300001_SM_1000_NS8cuda_cub4core6detail5shmemE+80];
	setp.lt.f32 	%p200, %f197, %f47;
	mov.u64 	%rd259, %rd55;
	mov.f32 	%f198, %f47;
	@%p200 bra 	$L__BB4_62;
	setp.lt.f32 	%p201, %f47, %f197;
	mov.u64 	%rd259, %rd258;
	mov.f32 	%f198, %f197;
	@%p201 bra 	$L__BB4_62;
	setp.lt.s64 	%p202, %rd258, %rd55;
	min.s64 	%rd259, %rd258, %rd55;
	selp.f32 	%f198, %f197, %f47, %p202;
$L__BB4_62:
	ld.shared.f32 	%f50, [_ZN6thrust24THRUST_300001_SM_1000_NS8cuda_cub4core6detail5shmemE+88];
	ld.shared.u64 	%rd58, [_ZN6thrust24THRUST_300001_SM_1000_NS8cuda_cub4core6detail5shmemE+96];
	setp.lt.f32 	%p203, %f198, %f50;
	mov.u64 	%rd260, %rd58;
	mov.f32 	%f199, %f50;
	@%p203 bra 	$L__BB4_65;
	setp.lt.f32 	%p204, %f50, %f198;
	mov.u64 	%rd260, %rd259;
	mov.f32 	%f199, %f198;
	@%p204 bra 	$L__BB4_65;
	setp.lt.s64 	%p205, %rd259, %rd58;
	min.s64 	%rd260, %rd259, %rd58;
	selp.f32 	%f199, %f198, %f50, %p205;
$L__BB4_65:
	ld.shared.f32 	%f53, [_ZN6thrust24THRUST_300001_SM_1000_NS8cuda_cub4core6detail5shmemE+104];
	ld.shared.u64 	%rd61, [_ZN6thrust24THRUST_300001_SM_1000_NS8cuda_cub4core6detail5shmemE+112];
	setp.lt.f32 	%p206, %f199, %f53;
	mov.u64 	%rd261, %rd61;
	mov.f32 	%f200, %f53;
	@%p206 bra 	$L__BB4_68;
	setp.lt.f32 	%p207, %f53, %f199;
	mov.u64 	%rd261, %rd260;
	mov.f32 	%f200, %f199;
	@%p207 bra 	$L__BB4_68;
	setp.lt.s64 	%p208, %rd260, %rd61;
	min.s64 	%rd261, %rd260, %rd61;
	selp.f32 	%f200, %f199, %f53, %p208;
$L__BB4_68:
	ld.shared.f32 	%f56, [_ZN6thrust24THRUST_300001_SM_1000_NS8cuda_cub4core6detail5shmemE+120];
	ld.shared.u64 	%rd64, [_ZN6thrust24THRUST_300001_SM_1000_NS8cuda_cub4core6detail5shmemE+128];
	setp.lt.f32 	%p209, %f200, %f56;
	mov.f32 	%f241, %f56;
	mov.u64 	%rd306, %rd64;
	@%p209 bra 	$L__BB4_204;
	setp.lt.f32 	%p210, %f56, %f200;
	mov.f32 	%f241, %f200;
	mov.u64 	%rd306, %rd261;
	@%p210 bra 	$L__BB4_204;
	setp.lt.s64 	%p211, %rd261, %rd64;
	min.s64 	%rd306, %rd261, %rd64;
	selp.f32 	%f241, %f200, %f56, %p211;
	bra.uni 	$L__BB4_204;
$L__BB4_71:
	// begin inline asm
	mov.u32 %r163, %laneid;
	// end inline asm
	and.b32  	%r184, %r2, 992;
	add.s32 	%r185, %r184, 32;
	setp.gt.s32 	%p118, %r185, %r1;
	not.b32 	%r186, %r184;
	add.s32 	%r187, %r1, %r186;
	selp.b32 	%r182, %r187, 31, %p118;
	mov.b32 	%r165, %f188;
	mov.b32 	%r181, 1;
	mov.b32 	%r183, -1;
	// begin inline asm
	shfl.sync.down.b32 %r164, %r165, %r181, %r182, %r183;
	// end inline asm
	mov.b32 	%f58, %r164;
	// begin inline asm
	shfl.sync.down.b32 %r169, %r170, %r181, %r182, %r183;
	// end inline asm
	mov.b64 	{%r175, %r180}, %rd249;
	// begin inline asm
	shfl.sync.down.b32 %r174, %r175, %r181, %r182, %r183;
	// end inline asm
	// begin inline asm
	shfl.sync.down.b32 %r179, %r180, %r181, %r182, %r183;
	// end inline asm
	mov.b64 	%rd66, {%r174, %r179};
	setp.ge.s32 	%p119, %r163, %r182;
	mov.f32 	%f201, %f188;
	mov.u64 	%rd262, %rd249;
	@%p119 bra 	$L__BB4_75;
	setp.lt.f32 	%p120, %f188, %f58;
	mov.f32 	%f201, %f58;
	mov.u64 	%rd262, %rd66;
	@%p120 bra 	$L__BB4_75;
	setp.gt.f32 	%p121, %f188, %f58;
	mov.f32 	%f201, %f188;
	mov.u64 	%rd262, %rd249;
	@%p121 bra 	$L__BB4_75;
	setp.lt.s64 	%p122, %rd249, %rd66;
	selp.f32 	%f201, %f188, %f58, %p122;
	min.s64 	%rd262, %rd249, %rd66;
$L__BB4_75:
	mov.b32 	%r189, %f201;
	mov.b32 	%r205, 2;
	mov.b32 	%r207, -1;
	// begin inline asm
	shfl.sync.down.b32 %r188, %r189, %r205, %r182, %r207;
	// end inline asm
	mov.b32 	%f61, %r188;
	// begin inline asm
	shfl.sync.down.b32 %r193, %r194, %r205, %r182, %r207;
	// end inline asm
	mov.b64 	{%r199, %r204}, %rd262;
	// begin inline asm
	shfl.sync.down.b32 %r198, %r199, %r205, %r182, %r207;
	// end inline asm
	// begin inline asm
	shfl.sync.down.b32 %r203, %r204, %r205, %r182, %r207;
	// end inline asm
	mov.b64 	%rd69, {%r198, %r203};
	add.s32 	%r208, %r163, 2;
	setp.gt.s32 	%p123, %r208, %r182;
	mov.f32 	%f202, %f201;
	mov.u64 	%rd263, %rd262;
	@%p123 bra 	$L__BB4_79;
	setp.lt.f32 	%p124, %f201, %f61;
	mov.f32 	%f202, %f61;
	mov.u64 	%rd263, %rd69;
	@%p124 bra 	$L__BB4_79;
	setp.gt.f32 	%p125, %f201, %f61;
	mov.f32 	%f202, %f201;
	mov.u64 	%rd263, %rd262;
	@%p125 bra 	$L__BB4_79;
	setp.lt.s64 	%p126, %rd262, %rd69;
	selp.f32 	%f202, %f201, %f61, %p126;
	min.s64 	%rd263, %rd262, %rd69;
$L__BB4_79:
	mov.b32 	%r210, %f202;
	mov.b32 	%r226, 4;
	mov.b32 	%r228, -1;
	// begin inline asm
	shfl.sync.down.b32 %r209, %r210, %r226, %r182, %r228;
	// end inline asm
	mov.b32 	%f64, %r209;
	// begin inline asm
	shfl.sync.down.b32 %r214, %r215, %r226, %r182, %r228;
	// end inline asm
	mov.b64 	{%r220, %r225}, %rd263;
	// begin inline asm
	shfl.sync.down.b32 %r219, %r220, %r226, %r182, %r228;
	// end inline asm
	// begin inline asm
	shfl.sync.down.b32 %r224, %r225, %r226, %r182, %r228;
	// end inline asm
	mov.b64 	%rd72, {%r219, %r224};
	add.s32 	%r229, %r163, 4;
	setp.gt.s32 	%p127, %r229, %r182;
	mov.f32 	%f203, %f202;
	mov.u64 	%rd264, %rd263;
	@%p127 bra 	$L__BB4_83;
	setp.lt.f32 	%p128, %f202, %f64;
	mov.f32 	%f203, %f64;
	mov.u64 	%rd264, %rd72;
	@%p128 bra 	$L__BB4_83;
	setp.gt.f32 	%p129, %f202, %f64;
	mov.f32 	%f203, %f202;
	mov.u64 	%rd264, %rd263;
	@%p129 bra 	$L__BB4_83;
	setp.lt.s64 	%p130, %rd263, %rd72;
	selp.f32 	%f203, %f202, %f64, %p130;
	min.s64 	%rd264, %rd263, %rd72;
$L__BB4_83:
	mov.b32 	%r231, %f203;
	mov.b32 	%r247, 8;
	mov.b32 	%r249, -1;
	// begin inline asm
	shfl.sync.down.b32 %r230, %r231, %r247, %r182, %r249;
	// end inline asm
	mov.b32 	%f67, %r230;
	// begin inline asm
	shfl.sync.down.b32 %r235, %r236, %r247, %r182, %r249;
	// end inline asm
	mov.b64 	{%r241, %r246}, %rd264;
	// begin inline asm
	shfl.sync.down.b32 %r240, %r241, %r247, %r182, %r249;
	// end inline asm
	// begin inline asm
	shfl.sync.down.b32 %r245, %r246, %r247, %r182, %r249;
	// end inline asm
	mov.b64 	%rd75, {%r240, %r245};
	add.s32 	%r250, %r163, 8;
	setp.gt.s32 	%p131, %r250, %r182;
	mov.f32 	%f204, %f203;
	mov.u64 	%rd265, %rd264;
	@%p131 bra 	$L__BB4_87;
	setp.lt.f32 	%p132, %f203, %f67;
	mov.f32 	%f204, %f67;
	mov.u64 	%rd265, %rd75;
	@%p132 bra 	$L__BB4_87;
	setp.gt.f32 	%p133, %f203, %f67;
	mov.f32 	%f204, %f203;
	mov.u64 	%rd265, %rd264;
	@%p133 bra 	$L__BB4_87;
	setp.lt.s64 	%p134, %rd264, %rd75;
	selp.f32 	%f204, %f203, %f67, %p134;
	min.s64 	%rd265, %rd264, %rd75;
$L__BB4_87:
	mov.b32 	%r252, %f204;
	mov.b32 	%r268, 16;
	mov.b32 	%r270, -1;
	// begin inline asm
	shfl.sync.down.b32 %r251, %r252, %r268, %r182, %r270;
	// end inline asm
	mov.b32 	%f70, %r251;
	// begin inline asm
	shfl.sync.down.b32 %r256, %r257, %r268, %r182, %r270;
	// end inline asm
	mov.b64 	{%r262, %r267}, %rd265;
	// begin inline asm
	shfl.sync.down.b32 %r261, %r262, %r268, %r182, %r270;
	// end inline asm
	// begin inline asm
	shfl.sync.down.b32 %r266, %r267, %r268, %r182, %r270;
	// end inline asm
	mov.b64 	%rd78, {%r261, %r266};
	add.s32 	%r271, %r163, 16;
	setp.gt.s32 	%p135, %r271, %r182;
	mov.f32 	%f241, %f204;
	mov.u64 	%rd306, %rd265;
	@%p135 bra 	$L__BB4_91;
	setp.lt.f32 	%p136, %f204, %f70;
	mov.f32 	%f241, %f70;
	mov.u64 	%rd306, %rd78;
	@%p136 bra 	$L__BB4_91;
	setp.gt.f32 	%p137, %f204, %f70;
	mov.f32 	%f241, %f204;
	mov.u64 	%rd306, %rd265;
	@%p137 bra 	$L__BB4_91;
	setp.lt.s64 	%p138, %rd265, %rd78;
	selp.f32 	%f241, %f204, %f70, %p138;
	min.s64 	%rd306, %rd265, %rd78;
$L__BB4_91:
	setp.ne.s32 	%p139, %r163, 0;
	@%p139 bra 	$L__BB4_93;
	shr.u32 	%r272, %r2, 1;
	and.b32  	%r273, %r272, 496;
	mov.u32 	%r274, _ZN6thrust24THRUST_300001_SM_1000_NS8cuda_cub4core6detail5shmemE;
	add.s32 	%r275, %r274, %r273;
	st.shared.f32 	[%r275+8], %f241;
	st.shared.u64 	[%r275+16], %rd306;
$L__BB4_93:
	bar.sync 	0;
	setp.ne.s32 	%p140, %r2, 0;
	@%p140 bra 	$L__BB4_204;
	setp.lt.s32 	%p141, %r1, 33;
	mov.f32 	%f206, %f241;
	mov.u64 	%rd267, %rd306;
	@%p141 bra 	$L__BB4_98;
	ld.shared.f32 	%f73, [_ZN6thrust24THRUST_300001_SM_1000_NS8cuda_cub4core6detail5shmemE+24];
	ld.shared.u64 	%rd81, [_ZN6thrust24THRUST_300001_SM_1000_NS8cuda_cub4core6detail5shmemE+32];
	setp.lt.f32 	%p142, %f241, %f73;
	mov.f32 	%f206, %f73;
	mov.u64 	%rd267, %rd81;
	@%p142 bra 	$L__BB4_98;
	setp.lt.f32 	%p143, %f73, %f241;
	mov.f32 	%f206, %f241;
	mov.u64 	%rd267, %rd306;
	@%p143 bra 	$L__BB4_98;
	setp.lt.s64 	%p144, %rd306, %rd81;
	selp.f32 	%f206, %f241, %f73, %p144;
	min.s64 	%rd267, %rd306, %rd81;
$L__BB4_98:
	setp.lt.s32 	%p145, %r1, 65;
	mov.f32 	%f207, %f206;
	mov.u64 	%rd268, %rd267;
	@%p145 bra 	$L__BB4_102;
	ld.shared.f32 	%f76, [_ZN6thrust24THRUST_300001_SM_1000_NS8cuda_cub4core6detail5shmemE+40];
	ld.shared.u64 	%rd84, [_ZN6thrust24THRUST_300001_SM_1000_NS8cuda_cub4core6detail5shmemE+48];
	setp.lt.f32 	%p146, %f206, %f76;
	mov.f32 	%f207, %f76;
	mov.u64 	%rd268, %rd84;
	@%p146 bra 	$L__BB4_102;
	setp.lt.f32 	%p147, %f76, %f206;
	mov.f32 	%f207, %f206;
	mov.u64 	%rd268, %rd267;
	@%p147 bra 	$L__BB4_102;
	setp.lt.s64 	%p148, %rd267, %rd84;
	selp.f32 	%f207, %f206, %f76, %p148;
	min.s64 	%rd268, %rd267, %rd84;
$L__BB4_102:
	setp.lt.s32 	%p149, %r1, 97;
	mov.f32 	%f208, %f207;
	mov.u64 	%rd269, %rd268;
	@%p149 bra 	$L__BB4_106;
	ld.shared.f32 	%f79, [_ZN6thrust24THRUST_300001_SM_1000_NS8cuda_cub4core6detail5shmemE+56];
	ld.shared.u64 	%rd87, [_ZN6thrust24THRUST_300001_SM_1000_NS8cuda_cub4core6detail5shmemE+64];
	setp.lt.f32 	%p150, %f207, %f79;
	mov.f32 	%f208, %f79;
	mov.u64 	%rd269, %rd87;
	@%p150 bra 	$L__BB4_106;
	setp.lt.f32 	%p151, %f79, %f207;
	mov.f32 	%f208, %f207;
	mov.u64 	%rd269, %rd268;
	@%p151 bra 	$L__BB4_106;
	setp.lt.s64 	%p152, %rd268, %rd87;
	selp.f32 	%f208, %f207, %f79, %p152;
	min.s64 	%rd269, %rd268, %rd87;
$L__BB4_106:
	setp.lt.s32 	%p153, %r1, 129;
	mov.f32 	%f209, %f208;
	mov.u64 	%rd270, %rd269;
	@%p153 bra 	$L__BB4_110;
	ld.shared.f32 	%f82, [_ZN6thrust24THRUST_300001_SM_1000_NS8cuda_cub4core6detail5shmemE+72];
	ld.shared.u64 	%rd90, [_ZN6thrust24THRUST_300001_SM_1000_NS8cuda_cub4core6detail5shmemE+80];
	setp.lt.f32 	%p154, %f208, %f82;
	mov.f32 	%f209, %f82;
	mov.u64 	%rd270, %rd90;
	@%p154 bra 	$L__BB4_110;
	setp.lt.f32 	%p155, %f82, %f208;
	mov.f32 	%f209, %f208;
	mov.u64 	%rd270, %rd269;
	@%p155 bra 	$L__BB4_110;
	setp.lt.s64 	%p156, %rd269, %rd90;
	selp.f32 	%f209, %f208, %f82, %p156;
	min.s64 	%rd270, %rd269, %rd90;
$L__BB4_110:
	setp.lt.s32 	%p157, %r1, 161;
	mov.f32 	%f210, %f209;
	mov.u64 	%rd271, %rd270;
	@%p157 bra 	$L__BB4_114;
	ld.shared.f32 	%f85, [_ZN6thrust24THRUST_300001_SM_1000_NS8cuda_cub4core6detail5shmemE+88];
	ld.shared.u64 	%rd93, [_ZN6thrust24THRUST_300001_SM_1000_NS8cuda_cub4core6detail5shmemE+96];
	setp.lt.f32 	%p158, %f209, %f85;
	mov.f32 	%f210, %f85;
	mov.u64 	%rd271, %rd93;
	@%p158 bra 	$L__BB4_114;
	setp.lt.f32 	%p159, %f85, %f209;
	mov.f32 	%f210, %f209;
	mov.u64 	%rd271, %rd270;
	@%p159 bra 	$L__BB4_114;
	setp.lt.s64 	%p160, %rd270, %rd93;
	selp.f32 	%f210, %f209, %f85, %p160;
	min.s64 	%rd271, %rd270, %rd93;
$L__BB4_114:
	setp.lt.s32 	%p161, %r1, 193;
	mov.f32 	%f211, %f210;
	mov.u64 	%rd272, %rd271;
	@%p161 bra 	$L__BB4_118;
	ld.shared.f32 	%f88, [_ZN6thrust24THRUST_300001_SM_1000_NS8cuda_cub4core6detail5shmemE+104];
	ld.shared.u64 	%rd96, [_ZN6thrust24THRUST_300001_SM_1000_NS8cuda_cub4core6detail5shmemE+112];
	setp.lt.f32 	%p162, %f210, %f88;
	mov.f32 	%f211, %f88;
	mov.u64 	%rd272, %rd96;
	@%p162 bra 	$L__BB4_118;
	setp.lt.f32 	%p163, %f88, %f210;
	mov.f32 	%f211, %f210;
	mov.u64 	%rd272, %rd271;
	@%p163 bra 	$L__BB4_118;
	setp.lt.s64 	%p164, %rd271, %rd96;
	selp.f32 	%f211, %f210, %f88, %p164;
	min.s64 	%rd272, %rd271, %rd96;
$L__BB4_118:
	setp.lt.s32 	%p165, %r1, 225;
	mov.f32 	%f241, %f211;
	mov.u64 	%rd306, %rd272;
	@%p165 bra 	$L__BB4_204;
	ld.shared.f32 	%f91, [_ZN6thrust24THRUST_300001_SM_1000_NS8cuda_cub4core6detail5shmemE+120];
	ld.shared.u64 	%rd99, [_ZN6thrust24THRUST_300001_SM_1000_NS8cuda_cub4core6detail5shmemE+128];
	setp.lt.f32 	%p166, %f211, %f91;
	mov.f32 	%f241, %f91;
	mov.u64 	%rd306, %rd99;
	@%p166 bra 	$L__BB4_204;
	setp.lt.f32 	%p167, %f91, %f211;
	mov.f32 	%f241, %f211;
	mov.u64 	%rd306, %rd272;
	@%p167 bra 	$L__BB4_204;
	setp.lt.s64 	%p168, %rd272, %rd99;
	selp.f32 	%f241, %f211, %f91, %p168;
	min.s64 	%rd306, %rd272, %rd99;
	bra.uni 	$L__BB4_204;
$L__BB4_122:
	mov.u32 	%r18, %tid.x;
	cvt.u64.u32 	%rd101, %r18;
	mul.wide.u32 	%rd195, %r18, 4;
	add.s64 	%rd102, %rd1, %rd195;
	ld.global.f32 	%f170, [%rd102];
	add.s32 	%r31, %r18, 256;
	cvt.u64.u32 	%rd196, %r31;
	ld.global.f32 	%f171, [%rd102+1024];
	add.s32 	%r32, %r18, 512;
	cvt.u64.u32 	%rd197, %r32;
	ld.global.f32 	%f172, [%rd102+2048];
	add.s32 	%r33, %r18, 768;
	cvt.u64.u32 	%rd198, %r33;
	ld.global.f32 	%f173, [%rd102+3072];
	or.b32  	%r34, %r18, 1024;
	cvt.u64.u32 	%rd103, %r34;
	add.s64 	%rd293, %rd192, %rd103;
	ld.global.f32 	%f228, [%rd102+4096];
	setp.geu.f32 	%p3, %f170, %f171;
	selp.f32 	%f174, %f170, %f171, %p3;
	selp.b64 	%rd199, %rd101, %rd196, %p3;
	setp.geu.f32 	%p4, %f174, %f172;
	selp.f32 	%f175, %f174, %f172, %p4;
	selp.b64 	%rd200, %rd199, %rd197, %p4;
	setp.geu.f32 	%p5, %f175, %f173;
	selp.f32 	%f94, %f175, %f173, %p5;
	selp.b64 	%rd105, %rd200, %rd198, %p5;
	setp.lt.f32 	%p6, %f94, %f228;
	@%p6 bra 	$L__BB4_124;
	setp.lt.f32 	%p7, %f228, %f94;
	setp.lt.u64 	%p8, %rd105, %rd103;
	or.pred  	%p9, %p7, %p8;
	selp.f32 	%f228, %f94, %f228, %p9;
	add.s64 	%rd201, %rd192, %rd105;
	selp.b64 	%rd293, %rd201, %rd293, %p9;
$L__BB4_124:
	setp.lt.u64 	%p10, %rd194, 2560;
	mov.b64 	%rd282, 1280;
	@%p10 bra 	$L__BB4_137;
	mov.b64 	%rd274, 1280;
	mov.f32 	%f213, %f228;
$L__BB4_126:
	add.s64 	%rd204, %rd274, %rd101;
	shl.b64 	%rd205, %rd274, 2;
	add.s64 	%rd206, %rd102, %rd205;
	add.s64 	%rd110, %rd204, %rd192;
	ld.global.f32 	%f214, [%rd206];
	ld.global.f32 	%f215, [%rd206+1024];
	add.s64 	%rd278, %rd110, 512;
	ld.global.f32 	%f216, [%rd206+2048];
	add.s64 	%rd279, %rd110, 768;
	ld.global.f32 	%f217, [%rd206+3072];
	ld.global.f32 	%f228, [%rd206+4096];
	setp.lt.f32 	%p11, %f213, %f214;
	mov.u64 	%rd276, %rd110;
	@%p11 bra 	$L__BB4_128;
	setp.lt.f32 	%p12, %f214, %f213;
	setp.lt.s64 	%p13, %rd293, %rd110;
	or.pred  	%p14, %p12, %p13;
	selp.f32 	%f214, %f213, %f214, %p14;
	selp.b64 	%rd276, %rd293, %rd110, %p14;
$L__BB4_128:
	add.s64 	%rd277, %rd110, 256;
	setp.lt.f32 	%p15, %f214, %f215;
	@%p15 bra 	$L__BB4_130;
	setp.lt.f32 	%p16, %f215, %f214;
	setp.lt.s64 	%p17, %rd276, %rd277;
	or.pred  	%p18, %p16, %p17;
	selp.f32 	%f215, %f214, %f215, %p18;
	selp.b64 	%rd277, %rd276, %rd277, %p18;
$L__BB4_130:
	setp.lt.f32 	%p19, %f215, %f216;
	@%p19 bra 	$L__BB4_132;
	setp.lt.f32 	%p20, %f216, %f215;
	setp.lt.s64 	%p21, %rd277, %rd278;
	or.pred  	%p22, %p20, %p21;
	selp.f32 	%f216, %f215, %f216, %p22;
	selp.b64 	%rd278, %rd277, %rd278, %p22;
$L__BB4_132:
	setp.lt.f32 	%p23, %f216, %f217;
	@%p23 bra 	$L__BB4_134;
	setp.lt.f32 	%p24, %f217, %f216;
	setp.lt.s64 	%p25, %rd278, %rd279;
	or.pred  	%p26, %p24, %p25;
	selp.f32 	%f217, %f216, %f217, %p26;
	selp.b64 	%rd279, %rd278, %rd279, %p26;
$L__BB4_134:
	add.s64 	%rd210, %rd204, %rd192;
	add.s64 	%rd293, %rd210, 1024;
	setp.lt.f32 	%p27, %f217, %f228;
	@%p27 bra 	$L__BB4_136;
	setp.lt.f32 	%p28, %f228, %f217;
	setp.lt.s64 	%p29, %rd279, %rd293;
	or.pred  	%p30, %p28, %p29;
	selp.f32 	%f228, %f217, %f228, %p30;
	selp.b64 	%rd293, %rd279, %rd293, %p30;
$L__BB4_136:
	add.s64 	%rd282, %rd274, 1280;
	add.s64 	%rd211, %rd274, 2560;
	setp.le.s64 	%p31, %rd211, %rd194;
	mov.u64 	%rd274, %rd282;
	mov.f32 	%f213, %f228;
	@%p31 bra 	$L__BB4_126;
$L__BB4_137:
	setp.le.s64 	%p32, %rd194, %rd282;
	@%p32 bra 	$L__BB4_160;
	cvt.u32.u64 	%r35, %rd282;
	cvt.u32.u64 	%r36, %rd194;
	sub.s32 	%r19, %r36, %r35;
	setp.ge.s32 	%p33, %r18, %r19;
	@%p33 bra 	$L__BB4_160;
	cvta.to.global.u64 	%rd128, %rd191;
	not.b32 	%r38, %r18;
	add.s32 	%r39, %r38, %r36;
	sub.s32 	%r20, %r39, %r35;
	and.b32  	%r41, %r20, 768;
	setp.eq.s32 	%p34, %r41, 768;
	mov.u32 	%r389, %r18;
	@%p34 bra 	$L__BB4_145;
	add.s64 	%rd213, %rd282, %rd101;
	add.s64 	%rd284, %rd213, %rd192;
	shl.b64 	%rd214, %rd213, 2;
	add.s64 	%rd283, %rd128, %rd214;
	shr.u32 	%r42, %r20, 8;
	add.s32 	%r43, %r42, 1;
	and.b32  	%r44, %r43, 3;
	neg.s32 	%r387, %r44;
	mov.u32 	%r389, %r18;
$L__BB4_141:
	.pragma "nounroll";
	mov.u64 	%rd133, %rd293;
	mov.f32 	%f114, %f228;
	ld.global.f32 	%f115, [%rd283];
	setp.lt.f32 	%p35, %f114, %f115;
	mov.f32 	%f228, %f115;
	mov.u64 	%rd293, %rd284;
	@%p35 bra 	$L__BB4_144;
	setp.lt.f32 	%p36, %f115, %f114;
	mov.f32 	%f228, %f114;
	mov.u64 	%rd293, %rd133;
	@%p36 bra 	$L__BB4_144;
	setp.lt.s64 	%p37, %rd133, %rd284;
	selp.f32 	%f228, %f114, %f115, %p37;
	min.s64 	%rd293, %rd133, %rd284;
$L__BB4_144:
	add.s32 	%r389, %r389, 256;
	add.s64 	%rd284, %rd284, 256;
	add.s64 	%rd283, %rd283, 1024;
	add.s32 	%r387, %r387, 1;
	setp.ne.s32 	%p38, %r387, 0;
	@%p38 bra 	$L__BB4_141;
$L__BB4_145:
	setp.lt.u32 	%p39, %r20, 768;
	@%p39 bra 	$L__BB4_160;
	add.s32 	%r390, %r389, 512;
$L__BB4_147:
	mov.u32 	%r28, %r390;
	add.s32 	%r45, %r28, -512;
	cvt.u64.u32 	%rd215, %r45;
	add.s64 	%rd216, %rd282, %rd215;
	shl.b64 	%rd217, %rd216, 2;
	add.s64 	%rd141, %rd128, %rd217;
	add.s64 	%rd142, %rd216, %rd192;
	ld.global.f32 	%f121, [%rd141];
	setp.lt.f32 	%p40, %f228, %f121;
	mov.f32 	%f225, %f121;
	mov.u64 	%rd290, %rd142;
	@%p40 bra 	$L__BB4_150;
	setp.lt.f32 	%p41, %f121, %f228;
	mov.f32 	%f225, %f228;
	mov.u64 	%rd290, %rd293;
	@%p41 bra 	$L__BB4_150;
	setp.lt.s64 	%p42, %rd293, %rd142;
	selp.f32 	%f225, %f228, %f121, %p42;
	min.s64 	%rd290, %rd293, %rd142;
$L__BB4_150:
	add.s32 	%r46, %r28, -256;
	cvt.u64.u32 	%rd218, %r46;
	add.s64 	%rd219, %rd282, %rd218;
	add.s64 	%rd145, %rd219, %rd192;
	ld.global.f32 	%f124, [%rd141+1024];
	setp.lt.f32 	%p43, %f225, %f124;
	mov.f32 	%f226, %f124;
	mov.u64 	%rd291, %rd145;
	@%p43 bra 	$L__BB4_153;
	setp.lt.f32 	%p44, %f124, %f225;
	mov.f32 	%f226, %f225;
	mov.u64 	%rd291, %rd290;
	@%p44 bra 	$L__BB4_153;
	setp.lt.s64 	%p45, %rd290, %rd145;
	selp.f32 	%f226, %f225, %f124, %p45;
	min.s64 	%rd291, %rd290, %rd145;
$L__BB4_153:
	cvt.u64.u32 	%rd220, %r28;
	add.s64 	%rd221, %rd282, %rd220;
	add.s64 	%rd148, %rd221, %rd192;
	ld.global.f32 	%f127, [%rd141+2048];
	setp.lt.f32 	%p46, %f226, %f127;
	mov.f32 	%f227, %f127;
	mov.u64 	%rd292, %rd148;
	@%p46 bra 	$L__BB4_156;
	setp.lt.f32 	%p47, %f127, %f226;
	mov.f32 	%f227, %f226;
	mov.u64 	%rd292, %rd291;
	@%p47 bra 	$L__BB4_156;
	setp.lt.s64 	%p48, %rd291, %rd148;
	selp.f32 	%f227, %f226, %f127, %p48;
	min.s64 	%rd292, %rd291, %rd148;
$L__BB4_156:
	add.s32 	%r47, %r28, 256;
	cvt.u64.u32 	%rd222, %r47;
	add.s64 	%rd223, %rd282, %rd222;
	add.s64 	%rd151, %rd223, %rd192;
	ld.global.f32 	%f130, [%rd141+3072];
	setp.lt.f32 	%p49, %f227, %f130;
	mov.f32 	%f228, %f130;
	mov.u64 	%rd293, %rd151;
	@%p49 bra 	$L__BB4_159;
	setp.lt.f32 	%p50, %f130, %f227;
	mov.f32 	%f228, %f227;
	mov.u64 	%rd293, %rd292;
	@%p50 bra 	$L__BB4_159;
	setp.lt.s64 	%p51, %rd292, %rd151;
	selp.f32 	%f228, %f227, %f130, %p51;
	min.s64 	%rd293, %rd292, %rd151;
$L__BB4_159:
	add.s32 	%r390, %r28, 1024;
	add.s32 	%r48, %r28, 512;
	setp.lt.s32 	%p52, %r48, %r19;
	@%p52 bra 	$L__BB4_147;
$L__BB4_160:
	// begin inline asm
	mov.u32 %r49, %laneid;
	// end inline asm
	mov.b32 	%r51, %f228;
	mov.b32 	%r67, 1;
	mov.b32 	%r68, 31;
	mov.b32 	%r69, -1;
	// begin inline asm
	shfl.sync.down.b32 %r50, %r51, %r67, %r68, %r69;
	// end inline asm
	mov.b32 	%f134, %r50;
	// begin inline asm
	shfl.sync.down.b32 %r55, %r56, %r67, %r68, %r69;
	// end inline asm
	mov.b64 	{%r61, %r66}, %rd293;
	// begin inline asm
	shfl.sync.down.b32 %r60, %r61, %r67, %r68, %r69;
	// end inline asm
	// begin inline asm
	shfl.sync.down.b32 %r65, %r66, %r67, %r68, %r69;
	// end inline asm
	mov.b64 	%rd155, {%r60, %r65};
	setp.gt.s32 	%p53, %r49, 30;
	mov.f32 	%f230, %f228;
	mov.u64 	%rd295, %rd293;
	@%p53 bra 	$L__BB4_164;
	setp.lt.f32 	%p54, %f228, %f134;
	mov.f32 	%f230, %f134;
	mov.u64 	%rd295, %rd155;
	@%p54 bra 	$L__BB4_164;
	setp.gt.f32 	%p55, %f228, %f134;
	mov.f32 	%f230, %f228;
	mov.u64 	%rd295, %rd293;
	@%p55 bra 	$L__BB4_164;
	setp.lt.s64 	%p56, %rd293, %rd155;
	selp.f32 	%f230, %f228, %f134, %p56;
	min.s64 	%rd295, %rd293, %rd155;
$L__BB4_164:
	mov.b32 	%r71, %f230;
	mov.b32 	%r87, 2;
	mov.b32 	%r88, 31;
	mov.b32 	%r89, -1;
	// begin inline asm
	shfl.sync.down.b32 %r70, %r71, %r87, %r88, %r89;
	// end inline asm
	mov.b32 	%f137, %r70;
	// begin inline asm
	shfl.sync.down.b32 %r75, %r76, %r87, %r88, %r89;
	// end inline asm
	mov.b64 	{%r81, %r86}, %rd295;
	// begin inline asm
	shfl.sync.down.b32 %r80, %r81, %r87, %r88, %r89;
	// end inline asm
	// begin inline asm
	shfl.sync.down.b32 %r85, %r86, %r87, %r88, %r89;
	// end inline asm
	mov.b64 	%rd158, {%r80, %r85};
	setp.gt.s32 	%p57, %r49, 29;
	mov.f32 	%f231, %f230;
	mov.u64 	%rd296, %rd295;
	@%p57 bra 	$L__BB4_168;
	setp.lt.f32 	%p58, %f230, %f137;
	mov.f32 	%f231, %f137;
	mov.u64 	%rd296, %rd158;
	@%p58 bra 	$L__BB4_168;
	setp.gt.f32 	%p59, %f230, %f137;
	mov.f32 	%f231, %f230;
	mov.u64 	%rd296, %rd295;
	@%p59 bra 	$L__BB4_168;
	setp.lt.s64 	%p60, %rd295, %rd158;
	selp.f32 	%f231, %f230, %f137, %p60;
	min.s64 	%rd296, %rd295, %rd158;
$L__BB4_168:
	mov.b32 	%r91, %f231;
	mov.b32 	%r107, 4;
	mov.b32 	%r108, 31;
	mov.b32 	%r109, -1;
	// begin inline asm
	shfl.sync.down.b32 %r90, %r91, %r107, %r108, %r109;
	// end inline asm
	mov.b32 	%f140, %r90;
	// begin inline asm
	shfl.sync.down.b32 %r95, %r96, %r107, %r108, %r109;
	// end inline asm
	mov.b64 	{%r101, %r106}, %rd296;
	// begin inline asm
	shfl.sync.down.b32 %r100, %r101, %r107, %r108, %r109;
	// end inline asm
	// begin inline asm
	shfl.sync.down.b32 %r105, %r106, %r107, %r108, %r109;
	// end inline asm
	mov.b64 	%rd161, {%r100, %r105};
	setp.gt.s32 	%p61, %r49, 27;
	mov.f32 	%f232, %f231;
	mov.u64 	%rd297, %rd296;
	@%p61 bra 	$L__BB4_172;
	setp.lt.f32 	%p62, %f231, %f140;
	mov.f32 	%f232, %f140;
	mov.u64 	%rd297, %rd161;
	@%p62 bra 	$L__BB4_172;
	setp.gt.f32 	%p63, %f231, %f140;
	mov.f32 	%f232, %f231;
	mov.u64 	%rd297, %rd296;
	@%p63 bra 	$L__BB4_172;
	setp.lt.s64 	%p64, %rd296, %rd161;
	selp.f32 	%f232, %f231, %f140, %p64;
	min.s64 	%rd297, %rd296, %rd161;
$L__BB4_172:
	mov.b32 	%r111, %f232;
	mov.b32 	%r127, 8;
	mov.b32 	%r128, 31;
	mov.b32 	%r129, -1;
	// begin inline asm
	shfl.sync.down.b32 %r110, %r111, %r127, %r128, %r129;
	// end inline asm
	mov.b32 	%f143, %r110;
	// begin inline asm
	shfl.sync.down.b32 %r115, %r116, %r127, %r128, %r129;
	// end inline asm
	mov.b64 	{%r121, %r126}, %rd297;
	// begin inline asm
	shfl.sync.down.b32 %r120, %r121, %r127, %r128, %r129;
	// end inline asm
	// begin inline asm
	shfl.sync.down.b32 %r125, %r126, %r127, %r128, %r129;
	// end inline asm
	mov.b64 	%rd164, {%r120, %r125};
	setp.gt.s32 	%p65, %r49, 23;
	mov.f32 	%f233, %f232;
	mov.u64 	%rd298, %rd297;
	@%p65 bra 	$L__BB4_176;
	setp.lt.f32 	%p66, %f232, %f143;
	mov.f32 	%f233, %f143;
	mov.u64 	%rd298, %rd164;
	@%p66 bra 	$L__BB4_176;
	setp.gt.f32 	%p67, %f232, %f143;
	mov.f32 	%f233, %f232;
	mov.u64 	%rd298, %rd297;
	@%p67 bra 	$L__BB4_176;
	setp.lt.s64 	%p68, %rd297, %rd164;
	selp.f32 	%f233, %f232, %f143, %p68;
	min.s64 	%rd298, %rd297, %rd164;
$L__BB4_176:
	mov.b32 	%r131, %f233;
	mov.b32 	%r147, 16;
	mov.b32 	%r148, 31;
	mov.b32 	%r149, -1;
	// begin inline asm
	shfl.sync.down.b32 %r130, %r131, %r147, %r148, %r149;
	// end inline asm
	mov.b32 	%f146, %r130;
	// begin inline asm
	shfl.sync.down.b32 %r135, %r136, %r147, %r148, %r149;
	// end inline asm
	mov.b64 	{%r141, %r146}, %rd298;
	// begin inline asm
	shfl.sync.down.b32 %r140, %r141, %r147, %r148, %r149;
	// end inline asm
	// begin inline asm
	shfl.sync.down.b32 %r145, %r146, %r147, %r148, %r149;
	// end inline asm
	mov.b64 	%rd167, {%r140, %r145};
	setp.gt.s32 	%p69, %r49, 15;
	mov.f32 	%f241, %f233;
	mov.u64 	%rd306, %rd298;
	@%p69 bra 	$L__BB4_180;
	setp.lt.f32 	%p70, %f233, %f146;
	mov.f32 	%f241, %f146;
	mov.u64 	%rd306, %rd167;
	@%p70 bra 	$L__BB4_180;
	setp.gt.f32 	%p71, %f233, %f146;
	mov.f32 	%f241, %f233;
	mov.u64 	%rd306, %rd298;
	@%p71 bra 	$L__BB4_180;
	setp.lt.s64 	%p72, %rd298, %rd167;
	selp.f32 	%f241, %f233, %f146, %p72;
	min.s64 	%rd306, %rd298, %rd167;
$L__BB4_180:
	setp.ne.s32 	%p73, %r49, 0;
	@%p73 bra 	$L__BB4_182;
	shr.u32 	%r150, %r18, 1;
	and.b32  	%r151, %r150, 496;
	mov.u32 	%r152, _ZN6thrust24THRUST_300001_SM_1000_NS8cuda_cub4core6detail5shmemE;
	add.s32 	%r153, %r152, %r151;
	st.shared.f32 	[%r153+8], %f241;
	st.shared.u64 	[%r153+16], %rd306;
$L__BB4_182:
	bar.sync 	0;
	setp.ne.s32 	%p74, %r18, 0;
	@%p74 bra 	$L__BB4_204;
	ld.shared.f32 	%f149, [_ZN6thrust24THRUST_300001_SM_1000_NS8cuda_cub4core6detail5shmemE+24];
	ld.shared.u64 	%rd170, [_ZN6thrust24THRUST_300001_SM_1000_NS8cuda_cub4core6detail5shmemE+32];
	setp.lt.f32 	%p75, %f241, %f149;
	mov.f32 	%f235, %f149;
	mov.u64 	%rd300, %rd170;
	@%p75 bra 	$L__BB4_186;
	setp.lt.f32 	%p76, %f149, %f241;
	mov.f32 	%f235, %f241;
	mov.u64 	%rd300, %rd306;
	@%p76 bra 	$L__BB4_186;
	setp.lt.s64 	%p77, %rd306, %rd170;
	selp.f32 	%f235, %f241, %f149, %p77;
	min.s64 	%rd300, %rd306, %rd170;
$L__BB4_186:
	ld.shared.f32 	%f152, [_ZN6thrust24THRUST_300001_SM_1000_NS8cuda_cub4core6detail5shmemE+40];
	ld.shared.u64 	%rd173, [_ZN6thrust24THRUST_300001_SM_1000_NS8cuda_cub4core6detail5shmemE+48];
	setp.lt.f32 	%p78, %f235, %f152;
	mov.f32 	%f236, %f152;
	mov.u64 	%rd301, %rd173;
	@%p78 bra 	$L__BB4_189;
	setp.lt.f32 	%p79, %f152, %f235;
	mov.f32 	%f236, %f235;
	mov.u64 	%rd301, %rd300;
	@%p79 bra 	$L__BB4_189;
	setp.lt.s64 	%p80, %rd300, %rd173;
	selp.f32 	%f236, %f235, %f152, %p80;
	min.s64 	%rd301, %rd300, %rd173;
$L__BB4_189:
	ld.shared.f32 	%f155, [_ZN6thrust24THRUST_300001_SM_1000_NS8cuda_cub4core6detail5shmemE+56];
	ld.shared.u64 	%rd176, [_ZN6thrust24THRUST_300001_SM_1000_NS8cuda_cub4core6detail5shmemE+64];
	setp.lt.f32 	%p81, %f236, %f155;
	mov.f32 	%f237, %f155;
	mov.u64 	%rd302, %rd176;
	@%p81 bra 	$L__BB4_192;
	setp.lt.f32 	%p82, %f155, %f236;
	mov.f32 	%f237, %f236;
	mov.u64 	%rd302, %rd301;
	@%p82 bra 	$L__BB4_192;
	setp.lt.s64 	%p83, %rd301, %rd176;
	selp.f32 	%f237, %f236, %f155, %p83;
	min.s64 	%rd302, %rd301, %rd176;
$L__BB4_192:
	ld.shared.f32 	%f158, [_ZN6thrust24THRUST_300001_SM_1000_NS8cuda_cub4core6detail5shmemE+72];
	ld.shared.u64 	%rd179, [_ZN6thrust24THRUST_300001_SM_1000_NS8cuda_cub4core6detail5shmemE+80];
	setp.lt.f32 	%p84, %f237, %f158;
	mov.f32 	%f238, %f158;
	mov.u64 	%rd303, %rd179;
	@%p84 bra 	$L__BB4_195;
	setp.lt.f32 	%p85, %f158, %f237;
	mov.f32 	%f238, %f237;
	mov.u64 	%rd303, %rd302;
	@%p85 bra 	$L__BB4_195;
	setp.lt.s64 	%p86, %rd302, %rd179;
	selp.f32 	%f238, %f237, %f158, %p86;
	min.s64 	%rd303, %rd302, %rd179;
$L__BB4_195:
	ld.shared.f32 	%f161, [_ZN6thrust24THRUST_300001_SM_1000_NS8cuda_cub4core6detail5shmemE+88];
	ld.shared.u64 	%rd182, [_ZN6thrust24THRUST_300001_SM_1000_NS8cuda_cub4core6detail5shmemE+96];
	setp.lt.f32 	%p87, %f238, %f161;
	mov.f32 	%f239, %f161;
	mov.u64 	%rd304, %rd182;
	@%p87 bra 	$L__BB4_198;
	setp.lt.f32 	%p88, %f161, %f238;
	mov.f32 	%f239, %f238;
	mov.u64 	%rd304, %rd303;
	@%p88 bra 	$L__BB4_198;
	setp.lt.s64 	%p89, %rd303, %rd182;
	selp.f32 	%f239, %f238, %f161, %p89;
	min.s64 	%rd304, %rd303, %rd182;
$L__BB4_198:
	ld.shared.f32 	%f164, [_ZN6thrust24THRUST_300001_SM_1000_NS8cuda_cub4core6detail5shmemE+104];
	ld.shared.u64 	%rd185, [_ZN6thrust24THRUST_300001_SM_1000_NS8cuda_cub4core6detail5shmemE+112];
	setp.lt.f32 	%p90, %f239, %f164;
	mov.f32 	%f240, %f164;
	mov.u64 	%rd305, %rd185;
	@%p90 bra 	$L__BB4_201;
	setp.lt.f32 	%p91, %f164, %f239;
	mov.f32 	%f240, %f239;
	mov.u64 	%rd305, %rd304;
	@%p91 bra 	$L__BB4_201;
	setp.lt.s64 	%p92, %rd304, %rd185;
	selp.f32 	%f240, %f239, %f164, %p92;
	min.s64 	%rd305, %rd304, %rd185;
$L__BB4_201:
	ld.shared.f32 	%f167, [_ZN6thrust24THRUST_300001_SM_1000_NS8cuda_cub4core6detail5shmemE+120];
	ld.shared.u64 	%rd188, [_ZN6thrust24THRUST_300001_SM_1000_NS8cuda_cub4core6detail5shmemE+128];
	setp.lt.f32 	%p93, %f240, %f167;
	mov.f32 	%f241, %f167;
	mov.u64 	%rd306, %rd188;
	@%p93 bra 	$L__BB4_204;
	setp.lt.f32 	%p94, %f167, %f240;
	mov.f32 	%f241, %f240;
	mov.u64 	%rd306, %rd305;
	@%p94 bra 	$L__BB4_204;
	setp.lt.s64 	%p95, %rd305, %rd188;
	selp.f32 	%f241, %f240, %f167, %p95;
	min.s64 	%rd306, %rd305, %rd188;
$L__BB4_204:
	mov.u32 	%r381, %tid.x;
	setp.ne.s32 	%p212, %r381, 0;
	@%p212 bra 	$L__BB4_206;
	ld.param.u64 	%rd237, [_ZN6thrust24THRUST_300001_SM_1000_NS8cuda_cub4core6detail13_kernel_agentINS1_8__reduce11ReduceAgentINS0_12zip_iteratorIN4cuda3std3__45tupleIJNS0_6detail15normal_iteratorINS0_10device_ptrIfEEEENS0_17counting_iteratorIlNS0_11use_defaultESI_SI_EEEEEEEPNSB_IJflEEESM_lNS1_9__extrema9arg_max_fIflNSA_4lessIfEEEEEEJSL_SN_lSS_EEEvDpT0__param_1];
	cvta.to.global.u64 	%rd236, %rd237;
	st.global.f32 	[%rd236], %f241;
	st.global.u64 	[%rd236+8], %rd306;
$L__BB4_206:
	ret;

}
	// .globl	_ZN6thrust24THRUST_300001_SM_1000_NS8cuda_cub4core6detail13_kernel_agentINS1_8__reduce11ReduceAgentINS0_12zip_iteratorIN4cuda3std3__45tupleIJNS0_6detail15normal_iteratorINS0_10device_ptrIfEEEENS0_17counting_iteratorIlNS0_11use_defaultESI_SI_EEEEEEEPNSB_IJflEEESM_lNS1_9__extrema9arg_max_fIflNSA_4lessIfEEEEEEJSL_SN_lN3cub18CUB_300001_SM_100013GridEvenShareIlEENSV_9GridQueueIyEESS_EEEvDpT0_
.visible .entry _ZN6thrust24THRUST_300001_SM_1000_NS8cuda_cub4core6detail13_kernel_agentINS1_8__reduce11ReduceAgentINS0_12zip_iteratorIN4cuda3std3__45tupleIJNS0_6detail15normal_iteratorINS0_10device_ptrIfEEEENS0_17counting_iteratorIlNS0_11use_defaultESI_SI_EEEEEEEPNSB_IJflEEESM_lNS1_9__extrema9arg_max_fIflNSA_4lessIfEEEEEEJSL_SN_lN3cub18CUB_300001_SM_100013GridEvenShareIlEENSV_9GridQueueIyEESS_EEEvDpT0_(
	.param .align 8 .b8 _ZN6thrust24THRUST_300001_SM_1000_NS8cuda_cub4core6detail13_kernel_agentINS1_8__reduce11ReduceAgentINS0_12zip_iteratorIN4cuda3std3__45tupleIJNS0_6detail15normal_iteratorINS0_10device_ptrIfEEEENS0_17counting_iteratorIlNS0_11use_defaultESI_SI_EEEEEEEPNSB_IJflEEESM_lNS1_9__extrema9arg_max_fIflNSA_4lessIfEEEEEEJSL_SN_lN3cub18CUB_300001_SM_100013GridEvenShareIlEENSV_9GridQueueIyEESS_EEEvDpT0__param_0[16],
	.param .u64 .ptr .align 1 _ZN6thrust24THRUST_300001_SM_1000_NS8cuda_cub4core6detail13_kernel_agentINS1_8__reduce11ReduceAgentINS0_12zip_iteratorIN4cuda3std3__45tupleIJNS0_6detail15normal_iteratorINS0_10device_ptrIfEEEENS0_17counting_iteratorIlNS0_11use_defaultESI_SI_EEEEEEEPNSB_IJflEEESM_lNS1_9__extrema9arg_max_fIflNSA_4lessIfEEEEEEJSL_SN_lN3cub18CUB_300001_SM_100013GridEvenShareIlEENSV_9GridQueueIyEESS_EEEvDpT0__param_1,
	.param .u64 _ZN6thrust24THRUST_300001_SM_1000_NS8cuda_cub4core6detail13_kernel_agentINS1_8__reduce11ReduceAgentINS0_12zip_iteratorIN4cuda3std3__45tupleIJNS0_6detail15normal_iteratorINS0_10device_ptrIfEEEENS0_17counting_iteratorIlNS0_11use_defaultESI_SI_EEEEEEEPNSB_IJflEEESM_lNS1_9__extrema9arg_max_fIflNSA_4lessIfEEEEEEJSL_SN_lN3cub18CUB_300001_SM_100013GridEvenShareIlEENSV_9GridQueueIyEESS_EEEvDpT0__param_2,
	.param .align 8 .b8 _ZN6thrust24THRUST_300001_SM_1000_NS8cuda_cub4core6detail13_kernel_agentINS1_8__reduce11ReduceAgentINS0_12zip_iteratorIN4cuda3std3__45tupleIJNS0_6detail15normal_iteratorINS0_10device_ptrIfEEEENS0_17counting_iteratorIlNS0_11use_defaultESI_SI_EEEEEEEPNSB_IJflEEESM_lNS1_9__extrema9arg_max_fIflNSA_4lessIfEEEEEEJSL_SN_lN3cub18CUB_300001_SM_100013GridEvenShareIlEENSV_9GridQueueIyEESS_EEEvDpT0__param_3[72],
	.param .align 8 .b8 _ZN6thrust24THRUST_300001_SM_1000_NS8cuda_cub4core6detail13_kernel_agentINS1_8__reduce11ReduceAgentINS0_12zip_iteratorIN4cuda3std3__45tupleIJNS0_6detail15normal_iteratorINS0_10device_ptrIfEEEENS0_17counting_iteratorIlNS0_11use_defaultESI_SI_EEEEEEEPNSB_IJflEEESM_lNS1_9__extrema9arg_max_fIflNSA_4lessIfEEEEEEJSL_SN_lN3cub18CUB_300001_SM_100013GridEvenShareIlEENSV_9GridQueueIyEESS_EEEvDpT0__param_4[8],
	.param .align 1 .b8 _ZN6thrust24THRUST_300001_SM_1000_NS8cuda_cub4core6detail13_kernel_agentINS1_8__reduce11ReduceAgentINS0_12zip_iteratorIN4cuda3std3__45tupleIJNS0_6detail15normal_iteratorINS0_10device_ptrIfEEEENS0_17counting_iteratorIlNS0_11use_defaultESI_SI_EEEEEEEPNSB_IJflEEESM_lNS1_9__extrema9arg_max_fIflNSA_4lessIfEEEEEEJSL_SN_lN3cub18CUB_300001_SM_100013GridEvenShareIlEENSV_9GridQueueIyEESS_EEEvDpT0__param_5[1]
)
.maxntid 256
{
	.reg .pred 	%p<215>;
	.reg .b32 	%r<399>;
	.reg .b32 	%f<242>;
	.reg .b64 	%rd<324>;

	ld.param.u64 	%rd196, [_ZN6thrust24THRUST_300001_SM_1000_NS8cuda_cub4core6detail13_kernel_agentINS1_8__reduce11ReduceAgentINS0_12zip_iteratorIN4cuda3std3__45tupleIJNS0_6detail15normal_iteratorINS0_10device_ptrIfEEEENS0_17counting_iteratorIlNS0_11use_defaultESI_SI_EEEEEEEPNSB_IJflEEESM_lNS1_9__extrema9arg_max_fIflNSA_4lessIfEEEEEEJSL_SN_lN3cub18CUB_300001_SM_100013GridEvenShareIlEENSV_9GridQueueIyEESS_EEEvDpT0__param_0+8];
	ld.param.u64 	%rd195, [_ZN6thrust24THRUST_300001_SM_1000_NS8cuda_cub4core6detail13_kernel_agentINS1_8__reduce11ReduceAgentINS0_12zip_iteratorIN4cuda3std3__45tupleIJNS0_6detail15normal_iteratorINS0_10device_ptrIfEEEENS0_17counting_iteratorIlNS0_11use_defaultESI_SI_EEEEEEEPNSB_IJflEEESM_lNS1_9__extrema9arg_max_fIflNSA_4lessIfEEEEEEJSL_SN_lN3cub18CUB_300001_SM_100013GridEvenShareIlEENSV_9GridQueueIyEESS_EEEvDpT0__param_0];
	ld.param.u64 	%rd199, [_ZN6thrust24THRUST_300001_SM_1000_NS8cuda_cub4core6detail13_kernel_agentINS1_8__reduce11ReduceAgentINS0_12zip_iteratorIN4cuda3std3__45tupleIJNS0_6detail15normal_iteratorINS0_10device_ptrIfEEEENS0_17counting_iteratorIlNS0_11use_defaultESI_SI_EEEEEEEPNSB_IJflEEESM_lNS1_9__extrema9arg_max_fIflNSA_4lessIfEEEEEEJSL_SN_lN3cub18CUB_300001_SM_100013GridEvenShareIlEENSV_9GridQueueIyEESS_EEEvDpT0__param_4];
	ld.param.u64 	%rd198, [_ZN6thrust24THRUST_300001_SM_1000_NS8cuda_cub4core6detail13_kernel_agentINS1_8__reduce11ReduceAgentINS0_12zip_iteratorIN4cuda3std3__45tupleIJNS0_6detail15normal_iteratorINS0_10device_ptrIfEEEENS0_17counting_iteratorIlNS0_11use_defaultESI_SI_EEEEEEEPNSB_IJflEEESM_lNS1_9__extrema9arg_max_fIflNSA_4lessIfEEEEEEJSL_SN_lN3cub18CUB_300001_SM_100013GridEvenShareIlEENSV_9GridQueueIyEESS_EEEvDpT0__param_2];
	cvta.to.global.u64 	%rd1, %rd199;
	cvta.to.global.u64 	%rd2, %rd195;
	mov.u32 	%r1, %ctaid.x;
	mul.lo.s32 	%r33, %r1, 1280;
	cvt.u64.u32 	%rd4, %r33;
	mov.u32 	%r34, %nctaid.x;
	mul.lo.s32 	%r35, %r34, 1280;
	cvt.u64.u32 	%rd5, %r35;
	add.s64 	%rd200, %rd4, 1280;
	setp.le.s64 	%p1, %rd200, %rd198;
	@%p1 bra 	$L__BB5_121;
	cvt.u32.u64 	%r159, %rd4;
	cvt.u32.u64 	%r2, %rd198;
	sub.s32 	%r3, %r2, %r159;
	mov.u32 	%r4, %tid.x;
	setp.ge.s32 	%p98, %r4, %r3;
	mov.f32 	%f188, 0f00000000;
	mov.b64 	%rd266, 0;
	mov.u32 	%r393, %r4;
	@%p98 bra 	$L__BB5_3;
	cvt.u64.u32 	%rd234, %r4;
	add.s64 	%rd235, %rd4, %rd234;
	shl.b64 	%rd236, %rd235, 2;
	add.s64 	%rd237, %rd2, %rd236;
	add.s64 	%rd266, %rd196, %rd235;
	ld.global.f32 	%f188, [%rd237];
	add.s32 	%r393, %r4, 256;
$L__BB5_3:
	setp.ge.s32 	%p99, %r393, %r3;
	@%p99 bra 	$L__BB5_25;
	not.b32 	%r161, %r393;
	add.s32 	%r162, %r161, %r2;
	sub.s32 	%r7, %r162, %r159;
	and.b32  	%r163, %r7, 768;
	setp.eq.s32 	%p100, %r163, 768;
	@%p100 bra 	$L__BB5_10;
	cvt.u64.u32 	%rd239, %r393;
	add.s64 	%rd240, %rd239, %rd4;
	add.s64 	%rd257, %rd240, %rd196;
	shl.b64 	%rd241, %rd240, 2;
	add.s64 	%rd256, %rd2, %rd241;
	shr.u32 	%r164, %r7, 8;
	add.s32 	%r165, %r164, 1;
	and.b32  	%r166, %r165, 3;
	neg.s32 	%r391, %r166;
$L__BB5_6:
	.pragma "nounroll";
	mov.u64 	%rd12, %rd266;
	mov.f32 	%f3, %f188;
	ld.global.f32 	%f4, [%rd256];
	setp.lt.f32 	%p101, %f3, %f4;
	mov.u64 	%rd266, %rd257;
	mov.f32 	%f188, %f4;
	@%p101 bra 	$L__BB5_9;
	setp.lt.f32 	%p102, %f4, %f3;
	mov.u64 	%rd266, %rd12;
	mov.f32 	%f188, %f3;
	@%p102 bra 	$L__BB5_9;
	setp.lt.s64 	%p103, %rd12, %rd257;
	min.s64 	%rd266, %rd12, %rd257;
	selp.f32 	%f188, %f3, %f4, %p103;
$L__BB5_9:
	add.s32 	%r393, %r393, 256;
	add.s64 	%rd257, %rd257, 256;
	add.s64 	%rd256, %rd256, 1024;
	add.s32 	%r391, %r391, 1;
	setp.ne.s32 	%p104, %r391, 0;
	@%p104 bra 	$L__BB5_6;
$L__BB5_10:
	setp.lt.u32 	%p105, %r7, 768;
	@%p105 bra 	$L__BB5_25;
	add.s32 	%r394, %r393, 512;
$L__BB5_12:
	mov.u32 	%r15, %r394;
	add.s32 	%r167, %r15, -512;
	cvt.s64.s32 	%rd242, %r167;
	add.s64 	%rd243, %rd242, %rd4;
	shl.b64 	%rd244, %rd243, 2;
	add.s64 	%rd20, %rd2, %rd244;
	add.s64 	%rd21, %rd243, %rd196;
	ld.global.f32 	%f10, [%rd20];
	setp.lt.f32 	%p106, %f188, %f10;
	mov.u64 	%rd263, %rd21;
	mov.f32 	%f185, %f10;
	@%p106 bra 	$L__BB5_15;
	setp.lt.f32 	%p107, %f10, %f188;
	mov.u64 	%rd263, %rd266;
	mov.f32 	%f185, %f188;
	@%p107 bra 	$L__BB5_15;
	setp.lt.s64 	%p108, %rd266, %rd21;
	min.s64 	%rd263, %rd266, %rd21;
	selp.f32 	%f185, %f188, %f10, %p108;
$L__BB5_15:
	add.s32 	%r168, %r15, -256;
	cvt.s64.s32 	%rd245, %r168;
	add.s64 	%rd246, %rd245, %rd4;
	add.s64 	%rd24, %rd246, %rd196;
	ld.global.f32 	%f13, [%rd20+1024];
	setp.lt.f32 	%p109, %f185, %f13;
	mov.u64 	%rd264, %rd24;
	mov.f32 	%f186, %f13;
	@%p109 bra 	$L__BB5_18;
	setp.lt.f32 	%p110, %f13, %f185;
	mov.u64 	%rd264, %rd263;
	mov.f32 	%f186, %f185;
	@%p110 bra 	$L__BB5_18;
	setp.lt.s64 	%p111, %rd263, %rd24;
	min.s64 	%rd264, %rd263, %rd24;
	selp.f32 	%f186, %f185, %f13, %p111;
$L__BB5_18:
	cvt.s64.s32 	%rd247, %r15;
	add.s64 	%rd248, %rd247, %rd4;
	add.s64 	%rd27, %rd248, %rd196;
	ld.global.f32 	%f16, [%rd20+2048];
	setp.lt.f32 	%p112, %f186, %f16;
	mov.u64 	%rd265, %rd27;
	mov.f32 	%f187, %f16;
	@%p112 bra 	$L__BB5_21;
	setp.lt.f32 	%p113, %f16, %f186;
	mov.u64 	%rd265, %rd264;
	mov.f32 	%f187, %f186;
	@%p113 bra 	$L__BB5_21;
	setp.lt.s64 	%p114, %rd264, %rd27;
	min.s64 	%rd265, %rd264, %rd27;
	selp.f32 	%f187, %f186, %f16, %p114;
$L__BB5_21:
	add.s32 	%r169, %r15, 256;
	cvt.s64.s32 	%rd249, %r169;
	add.s64 	%rd250, %rd249, %rd4;
	add.s64 	%rd30, %rd250, %rd196;
	ld.global.f32 	%f19, [%rd20+3072];
	setp.lt.f32 	%p115, %f187, %f19;
	mov.u64 	%rd266, %rd30;
	mov.f32 	%f188, %f19;
	@%p115 bra 	$L__BB5_24;
	setp.lt.f32 	%p116, %f19, %f187;
	mov.u64 	%rd266, %rd265;
	mov.f32 	%f188, %f187;
	@%p116 bra 	$L__BB5_24;
	setp.lt.s64 	%p117, %rd265, %rd30;
	min.s64 	%rd266, %rd265, %rd30;
	selp.f32 	%f188, %f187, %f19, %p117;
$L__BB5_24:
	add.s32 	%r394, %r15, 1024;
	add.s32 	%r170, %r15, 512;
	setp.lt.s32 	%p118, %r170, %r3;
	@%p118 bra 	$L__BB5_12;
$L__BB5_25:
	setp.lt.s32 	%p119, %r3, 256;
	@%p119 bra 	$L__BB5_70;
	// begin inline asm
	mov.u32 %r284, %laneid;
	// end inline asm
	mov.b32 	%r286, %f188;
	mov.b32 	%r302, 1;
	mov.b32 	%r303, 31;
	mov.b32 	%r304, -1;
	// begin inline asm
	shfl.sync.down.b32 %r285, %r286, %r302, %r303, %r304;
	// end inline asm
	mov.b32 	%f23, %r285;
	// begin inline asm
	shfl.sync.down.b32 %r290, %r291, %r302, %r303, %r304;
	// end inline asm
	mov.b64 	{%r296, %r301}, %rd266;
	// begin inline asm
	shfl.sync.down.b32 %r295, %r296, %r302, %r303, %r304;
	// end inline asm
	// begin inline asm
	shfl.sync.down.b32 %r300, %r301, %r302, %r303, %r304;
	// end inline asm
	mov.b64 	%rd34, {%r295, %r300};
	setp.gt.s32 	%p171, %r284, 30;
	mov.u64 	%rd268, %rd266;
	mov.f32 	%f190, %f188;
	@%p171 bra 	$L__BB5_30;
	setp.lt.f32 	%p172, %f188, %f23;
	mov.u64 	%rd268, %rd34;
	mov.f32 	%f190, %f23;
	@%p172 bra 	$L__BB5_30;
	setp.gt.f32 	%p173, %f188, %f23;
	mov.u64 	%rd268, %rd266;
	mov.f32 	%f190, %f188;
	@%p173 bra 	$L__BB5_30;
	setp.lt.s64 	%p174, %rd266, %rd34;
	min.s64 	%rd268, %rd266, %rd34;
	selp.f32 	%f190, %f188, %f23, %p174;
$L__BB5_30:
	mov.b32 	%r306, %f190;
	mov.b32 	%r322, 2;
	mov.b32 	%r323, 31;
	mov.b32 	%r324, -1;
	// begin inline asm
	shfl.sync.down.b32 %r305, %r306, %r322, %r323, %r324;
	// end inline asm
	mov.b32 	%f26, %r305;
	// begin inline asm
	shfl.sync.down.b32 %r310, %r311, %r322, %r323, %r324;
	// end inline asm
	mov.b64 	{%r316, %r321}, %rd268;
	// begin inline asm
	shfl.sync.down.b32 %r315, %r316, %r322, %r323, %r324;
	// end inline asm
	// begin inline asm
	shfl.sync.down.b32 %r320, %r321, %r322, %r323, %r324;
	// end inline asm
	mov.b64 	%rd37, {%r315, %r320};
	setp.gt.s32 	%p175, %r284, 29;
	mov.u64 	%rd269, %rd268;
	mov.f32 	%f191, %f190;
	@%p175 bra 	$L__BB5_34;
	setp.lt.f32 	%p176, %f190, %f26;
	mov.u64 	%rd269, %rd37;
	mov.f32 	%f191, %f26;
	@%p176 bra 	$L__BB5_34;
	setp.gt.f32 	%p177, %f190, %f26;
	mov.u64 	%rd269, %rd268;
	mov.f32 	%f191, %f190;
	@%p177 bra 	$L__BB5_34;
	setp.lt.s64 	%p178, %rd268, %rd37;
	min.s64 	%rd269, %rd268, %rd37;
	selp.f32 	%f191, %f190, %f26, %p178;
$L__BB5_34:
	mov.b32 	%r326, %f191;
	mov.b32 	%r342, 4;
	mov.b32 	%r343, 31;
	mov.b32 	%r344, -1;
	// begin inline asm
	shfl.sync.down.b32 %r325, %r326, %r342, %r343, %r344;
	// end inline asm
	mov.b32 	%f29, %r325;
	// begin inline asm
	shfl.sync.down.b32 %r330, %r331, %r342, %r343, %r344;
	// end inline asm
	mov.b64 	{%r336, %r341}, %rd269;
	// begin inline asm
	shfl.sync.down.b32 %r335, %r336, %r342, %r343, %r344;
	// end inline asm
	// begin inline asm
	shfl.sync.down.b32 %r340, %r341, %r342, %r343, %r344;
	// end inline asm
	mov.b64 	%rd40, {%r335, %r340};
	setp.gt.s32 	%p179, %r284, 27;
	mov.u64 	%rd270, %rd269;
	mov.f32 	%f192, %f191;
	@%p179 bra 	$L__BB5_38;
	setp.lt.f32 	%p180, %f191, %f29;
	mov.u64 	%rd270, %rd40;
	mov.f32 	%f192, %f29;
	@%p180 bra 	$L__BB5_38;
	setp.gt.f32 	%p181, %f191, %f29;
	mov.u64 	%rd270, %rd269;
	mov.f32 	%f192, %f191;
	@%p181 bra 	$L__BB5_38;
	setp.lt.s64 	%p182, %rd269, %rd40;
	min.s64 	%rd270, %rd269, %rd40;
	selp.f32 	%f192, %f191, %f29, %p182;
$L__BB5_38:
	mov.b32 	%r346, %f192;
	mov.b32 	%r362, 8;
	mov.b32 	%r363, 31;
	mov.b32 	%r364, -1;
	// begin inline asm
	shfl.sync.down.b32 %r345, %r346, %r362, %r363, %r364;
	// end inline asm
	mov.b32 	%f32, %r345;
	// begin inline asm
	shfl.sync.down.b32 %r350, %r351, %r362, %r363, %r364;
	// end inline asm
	mov.b64 	{%r356, %r361}, %rd270;
	// begin inline asm
	shfl.sync.down.b32 %r355, %r356, %r362, %r363, %r364;
	// end inline asm
	// begin inline asm
	shfl.sync.down.b32 %r360, %r361, %r362, %r363, %r364;
	// end inline asm
	mov.b64 	%rd43, {%r355, %r360};
	setp.gt.s32 	%p183, %r284, 23;
	mov.u64 	%rd271, %rd270;
	mov.f32 	%f193, %f192;
	@%p183 bra 	$L__BB5_42;
	setp.lt.f32 	%p184, %f192, %f32;
	mov.u64 	%rd271, %rd43;
	mov.f32 	%f193, %f32;
	@%p184 bra 	$L__BB5_42;
	setp.gt.f32 	%p185, %f192, %f32;
	mov.u64 	%rd271, %rd270;
	mov.f32 	%f193, %f192;
	@%p185 bra 	$L__BB5_42;
	setp.lt.s64 	%p186, %rd270, %rd43;
	min.s64 	%rd271, %rd270, %rd43;
	selp.f32 	%f193, %f192, %f32, %p186;
$L__BB5_42:
	mov.b32 	%r366, %f193;
	mov.b32 	%r382, 16;
	mov.b32 	%r383, 31;
	mov.b32 	%r384, -1;
	// begin inline asm
	shfl.sync.down.b32 %r365, %r366, %r382, %r383, %r384;
	// end inline asm
	mov.b32 	%f35, %r365;
	// begin inline asm
	shfl.sync.down.b32 %r370, %r371, %r382, %r383, %r384;
	// end inline asm
	mov.b64 	{%r376, %r381}, %rd271;
	// begin inline asm
	shfl.sync.down.b32 %r375, %r376, %r382, %r383, %r384;
	// end inline asm
	// begin inline asm
	shfl.sync.down.b32 %r380, %r381, %r382, %r383, %r384;
	// end inline asm
	mov.b64 	%rd46, {%r375, %r380};
	setp.gt.s32 	%p187, %r284, 15;
	mov.u64 	%rd323, %rd271;
	mov.f32 	%f241, %f193;
	@%p187 bra 	$L__BB5_46;
	setp.lt.f32 	%p188, %f193, %f35;
	mov.u64 	%rd323, %rd46;
	mov.f32 	%f241, %f35;
	@%p188 bra 	$L__BB5_46;
	setp.gt.f32 	%p189, %f193, %f35;
	mov.u64 	%rd323, %rd271;
	mov.f32 	%f241, %f193;
	@%p189 bra 	$L__BB5_46;
	setp.lt.s64 	%p190, %rd271, %rd46;
	min.s64 	%rd323, %rd271, %rd46;
	selp.f32 	%f241, %f193, %f35, %p190;
$L__BB5_46:
	setp.ne.s32 	%p191, %r284, 0;
	@%p191 bra 	$L__BB5_48;
	shr.u32 	%r385, %r4, 1;
	and.b32  	%r386, %r385, 496;
	mov.u32 	%r387, _ZN6thrust24THRUST_300001_SM_1000_NS8cuda_cub4core6detail5shmemE;
	add.s32 	%r388, %r387, %r386;
	st.shared.f32 	[%r388+8], %f241;
	st.shared.u64 	[%r388+16], %rd323;
$L__BB5_48:
	bar.sync 	0;
	setp.ne.s32 	%p192, %r4, 0;
	@%p192 bra 	$L__BB5_208;
	ld.shared.f32 	%f38, [_ZN6thrust24THRUST_300001_SM_1000_NS8cuda_cub4core6detail5shmemE+24];
	ld.shared.u64 	%rd49, [_ZN6thrust24THRUST_300001_SM_1000_NS8cuda_cub4core6detail5shmemE+32];
	setp.lt.f32 	%p193, %f241, %f38;
	mov.u64 	%rd273, %rd49;
	mov.f32 	%f195, %f38;
	@%p193 bra 	$L__BB5_52;
	setp.lt.f32 	%p194, %f38, %f241;
	mov.u64 	%rd273, %rd323;
	mov.f32 	%f195, %f241;
	@%p194 bra 	$L__BB5_52;
	setp.lt.s64 	%p195, %rd323, %rd49;
	min.s64 	%rd273, %rd323, %rd49;
	selp.f32 	%f195, %f241, %f38, %p195;
$L__BB5_52:
	ld.shared.f32 	%f41, [_ZN6thrust24THRUST_300001_SM_1000_NS8cuda_cub4core6detail5shmemE+40];
	ld.shared.u64 	%rd52, [_ZN6thrust24THRUST_300001_SM_1000_NS8cuda_cub4core6detail5shmemE+48];
	setp.lt.f32 	%p196, %f195, %f41;
	mov.u64 	%rd274, %rd52;
	mov.f32 	%f196, %f41;
	@%p196 bra 	$L__BB5_55;
	setp.lt.f32 	%p197, %f41, %f195;
	mov.u64 	%rd274, %rd273;
	mov.f32 	%f196, %f195;
	@%p197 bra 	$L__BB5_55;
	setp.lt.s64 	%p198, %rd273, %rd52;
	min.s64 	%rd274, %rd273, %rd52;
	selp.f32 	%f196, %f195, %f41, %p198;
$L__BB5_55:
	ld.shared.f32 	%f44, [_ZN6thrust24THRUST_300001_SM_1000_NS8cuda_cub4core6detail5shmemE+56];
	ld.shared.u64 	%rd55, [_ZN6thrust24THRUST_300001_SM_1000_NS8cuda_cub4core6detail5shmemE+64];
	setp.lt.f32 	%p199, %f196, %f44;
	mov.u64 	%rd275, %rd55;
	mov.f32 	%f197, %f44;
	@%p199 bra 	$L__BB5_58;
	setp.lt.f32 	%p200, %f44, %f196;
	mov.u64 	%rd275, %rd274;
	mov.f32 	%f197, %f196;
	@%p200 bra 	$L__BB5_58;
	setp.lt.s64 	%p201, %rd274, %rd55;
	min.s64 	%rd275, %rd274, %rd55;
	selp.f32 	%f197, %f196, %f44, %p201;
$L__BB5_58:
	ld.shared.f32 	%f47, [_ZN6thrust24THRUST_300001_SM_1000_NS8cuda_cub4core6detail5shmemE+72];
	ld.shared.u64 	%rd58, [_ZN6thrust24THRUST_300001_SM_1000_NS8cuda_cub4core6detail5shmemE+80];
	setp.lt.f32 	%p202, %f197, %f47;
	mov.u64 	%rd276, %rd58;
	mov.f32 	%f198, %f47;
	@%p202 bra 	$L__BB5_61;
	setp.lt.f32 	%p203, %f47, %f197;
	mov.u64 	%rd276, %rd275;
	mov.f32 	%f198, %f197;
	@%p203 bra 	$L__BB5_61;
	setp.lt.s64 	%p204, %rd275, %rd58;
	min.s64 	%rd276, %rd275, %rd58;
	selp.f32 	%f198, %f197, %f47, %p204;
$L__BB5_61:
	ld.shared.f32 	%f50, [_ZN6thrust24THRUST_300001_SM_1000_NS8cuda_cub4core6detail5shmemE+88];
	ld.shared.u64 	%rd61, [_ZN6thrust24THRUST_300001_SM_1000_NS8cuda_cub4core6detail5shmemE+96];
	setp.lt.f32 	%p205, %f198, %f50;
	mov.f32 	%f199, %f50;
	mov.u64 	%rd277, %rd61;
	@%p205 bra 	$L__BB5_64;
	setp.lt.f32 	%p206, %f50, %f198;
	mov.f32 	%f199, %f198;
	mov.u64 	%rd277, %rd276;
	@%p206 bra 	$L__BB5_64;
	setp.lt.s64 	%p207, %rd276, %rd61;
	selp.f32 	%f199, %f198, %f50, %p207;
	min.s64 	%rd277, %rd276, %rd61;
$L__BB5_64:
	ld.shared.f32 	%f53, [_ZN6thrust24THRUST_300001_SM_1000_NS8cuda_cub4core6detail5shmemE+104];
	ld.shared.u64 	%rd64, [_ZN6thrust24THRUST_300001_SM_1000_NS8cuda_cub4core6detail5shmemE+112];
	setp.lt.f32 	%p208, %f199, %f53;
	mov.f32 	%f200, %f53;
	mov.u64 	%rd278, %rd64;
	@%p208 bra 	$L__BB5_67;
	setp.lt.f32 	%p209, %f53, %f199;
	mov.f32 	%f200, %f199;
	mov.u64 	%rd278, %rd277;
	@%p209 bra 	$L__BB5_67;
	setp.lt.s64 	%p210, %rd277, %rd64;
	selp.f32 	%f200, %f199, %f53, %p210;
	min.s64 	%rd278, %rd277, %rd64;
$L__BB5_67:
	ld.shared.f32 	%f56, [_ZN6thrust24THRUST_300001_SM_1000_NS8cuda_cub4core6detail5shmemE+120];
	ld.shared.u64 	%rd67, [_ZN6thrust24THRUST_300001_SM_1000_NS8cuda_cub4core6detail5shmemE+128];
	setp.lt.f32 	%p211, %f200, %f56;
	mov.f32 	%f241, %f56;
	mov.u64 	%rd323, %rd67;
	@%p211 bra 	$L__BB5_208;
	setp.lt.f32 	%p212, %f56, %f200;
	mov.f32 	%f241, %f200;
	mov.u64 	%rd323, %rd278;
	@%p212 bra 	$L__BB5_208;
	setp.lt.s64 	%p213, %rd278, %rd67;
	selp.f32 	%f241, %f200, %f56, %p213;
	min.s64 	%rd323, %rd278, %rd67;
	bra.uni 	$L__BB5_208;
$L__BB5_70:
	// begin inline asm
	mov.u32 %r171, %laneid;
	// end inline asm
	and.b32  	%r192, %r4, 992;
	add.s32 	%r193, %r192, 32;
	setp.gt.s32 	%p120, %r193, %r3;
	not.b32 	%r194, %r192;
	add.s32 	%r195, %r3, %r194;
	selp.b32 	%r190, %r195, 31, %p120;
	mov.b32 	%r173, %f188;
	mov.b32 	%r189, 1;
	mov.b32 	%r191, -1;
	// begin inline asm
	shfl.sync.down.b32 %r172, %r173, %r189, %r190, %r191;
	// end inline asm
	mov.b32 	%f58, %r172;
	// begin inline asm
	shfl.sync.down.b32 %r177, %r178, %r189, %r190, %r191;
	// end inline asm
	mov.b64 	{%r183, %r188}, %rd266;
	// begin inline asm
	shfl.sync.down.b32 %r182, %r183, %r189, %r190, %r191;
	// end inline asm
	// begin inline asm
	shfl.sync.down.b32 %r187, %r188, %r189, %r190, %r191;
	// end inline asm
	mov.b64 	%rd69, {%r182, %r187};
	setp.ge.s32 	%p121, %r171, %r190;
	mov.f32 	%f201, %f188;
	mov.u64 	%rd279, %rd266;
	@%p121 bra 	$L__BB5_74;
	setp.lt.f32 	%p122, %f188, %f58;
	mov.f32 	%f201, %f58;
	mov.u64 	%rd279, %rd69;
	@%p122 bra 	$L__BB5_74;
	setp.gt.f32 	%p123, %f188, %f58;
	mov.f32 	%f201, %f188;
	mov.u64 	%rd279, %rd266;
	@%p123 bra 	$L__BB5_74;
	setp.lt.s64 	%p124, %rd266, %rd69;
	selp.f32 	%f201, %f188, %f58, %p124;
	min.s64 	%rd279, %rd266, %rd69;
$L__BB5_74:
	mov.b32 	%r197, %f201;
	mov.b32 	%r213, 2;
	mov.b32 	%r215, -1;
	// begin inline asm
	shfl.sync.down.b32 %r196, %r197, %r213, %r190, %r215;
	// end inline asm
	mov.b32 	%f61, %r196;
	// begin inline asm
	shfl.sync.down.b32 %r201, %r202, %r213, %r190, %r215;
	// end inline asm
	mov.b64 	{%r207, %r212}, %rd279;
	// begin inline asm
	shfl.sync.down.b32 %r206, %r207, %r213, %r190, %r215;
	// end inline asm
	// begin inline asm
	shfl.sync.down.b32 %r211, %r212, %r213, %r190, %r215;
	// end inline asm
	mov.b64 	%rd72, {%r206, %r211};
	add.s32 	%r216, %r171, 2;
	setp.gt.s32 	%p125, %r216, %r190;
	mov.f32 	%f202, %f201;
	mov.u64 	%rd280, %rd279;
	@%p125 bra 	$L__BB5_78;
	setp.lt.f32 	%p126, %f201, %f61;
	mov.f32 	%f202, %f61;
	mov.u64 	%rd280, %rd72;
	@%p126 bra 	$L__BB5_78;
	setp.gt.f32 	%p127, %f201, %f61;
	mov.f32 	%f202, %f201;
	mov.u64 	%rd280, %rd279;
	@%p127 bra 	$L__BB5_78;
	setp.lt.s64 	%p128, %rd279, %rd72;
	selp.f32 	%f202, %f201, %f61, %p128;
	min.s64 	%rd280, %rd279, %rd72;
$L__BB5_78:
	mov.b32 	%r218, %f202;
	mov.b32 	%r234, 4;
	mov.b32 	%r236, -1;
	// begin inline asm
	shfl.sync.down.b32 %r217, %r218, %r234, %r190, %r236;
	// end inline asm
	mov.b32 	%f64, %r217;
	// begin inline asm
	shfl.sync.down.b32 %r222, %r223, %r234, %r190, %r236;
	// end inline asm
	mov.b64 	{%r228, %r233}, %rd280;
	// begin inline asm
	shfl.sync.down.b32 %r227, %r228, %r234, %r190, %r236;
	// end inline asm
	// begin inline asm
	shfl.sync.down.b32 %r232, %r233, %r234, %r190, %r236;
	// end inline asm
	mov.b64 	%rd75, {%r227, %r232};
	add.s32 	%r237, %r171, 4;
	setp.gt.s32 	%p129, %r237, %r190;
	mov.f32 	%f203, %f202;
	mov.u64 	%rd281, %rd280;
	@%p129 bra 	$L__BB5_82;
	setp.lt.f32 	%p130, %f202, %f64;
	mov.f32 	%f203, %f64;
	mov.u64 	%rd281, %rd75;
	@%p130 bra 	$L__BB5_82;
	setp.gt.f32 	%p131, %f202, %f64;
	mov.f32 	%f203, %f202;
	mov.u64 	%rd281, %rd280;
	@%p131 bra 	$L__BB5_82;
	setp.lt.s64 	%p132, %rd280, %rd75;
	selp.f32 	%f203, %f202, %f64, %p132;
	min.s64 	%rd281, %rd280, %rd75;
$L__BB5_82:
	mov.b32 	%r239, %f203;
	mov.b32 	%r255, 8;
	mov.b32 	%r257, -1;
	// begin inline asm
	shfl.sync.down.b32 %r238, %r239, %r255, %r190, %r257;
	// end inline asm
	mov.b32 	%f67, %r238;
	// begin inline asm
	shfl.sync.down.b32 %r243, %r244, %r255, %r190, %r257;
	// end inline asm
	mov.b64 	{%r249, %r254}, %rd281;
	// begin inline asm
	shfl.sync.down.b32 %r248, %r249, %r255, %r190, %r257;
	// end inline asm
	// begin inline asm
	shfl.sync.down.b32 %r253, %r254, %r255, %r190, %r257;
	// end inline asm
	mov.b64 	%rd78, {%r248, %r253};
	add.s32 	%r258, %r171, 8;
	setp.gt.s32 	%p133, %r258, %r190;
	mov.f32 	%f204, %f203;
	mov.u64 	%rd282, %rd281;
	@%p133 bra 	$L__BB5_86;
	setp.lt.f32 	%p134, %f203, %f67;
	mov.f32 	%f204, %f67;
	mov.u64 	%rd282, %rd78;
	@%p134 bra 	$L__BB5_86;
	setp.gt.f32 	%p135, %f203, %f67;
	mov.f32 	%f204, %f203;
	mov.u64 	%rd282, %rd281;
	@%p135 bra 	$L__BB5_86;
	setp.lt.s64 	%p136, %rd281, %rd78;
	selp.f32 	%f204, %f203, %f67, %p136;
	min.s64 	%rd282, %rd281, %rd78;
$L__BB5_86:
	mov.b32 	%r260, %f204;
	mov.b32 	%r276, 16;
	mov.b32 	%r278, -1;
	// begin inline asm
	shfl.sync.down.b32 %r259, %r260, %r276, %r190, %r278;
	// end inline asm
	mov.b32 	%f70, %r259;
	// begin inline asm
	shfl.sync.down.b32 %r264, %r265, %r276, %r190, %r278;
	// end inline asm
	mov.b64 	{%r270, %r275}, %rd282;
	// begin inline asm
	shfl.sync.down.b32 %r269, %r270, %r276, %r190, %r278;
	// end inline asm
	// begin inline asm
	shfl.sync.down.b32 %r274, %r275, %r276, %r190, %r278;
	// end inline asm
	mov.b64 	%rd81, {%r269, %r274};
	add.s32 	%r279, %r171, 16;
	setp.gt.s32 	%p137, %r279, %r190;
	mov.f32 	%f241, %f204;
	mov.u64 	%rd323, %rd282;
	@%p137 bra 	$L__BB5_90;
	setp.lt.f32 	%p138, %f204, %f70;
	mov.f32 	%f241, %f70;
	mov.u64 	%rd323, %rd81;
	@%p138 bra 	$L__BB5_90;
	setp.gt.f32 	%p139, %f204, %f70;
	mov.f32 	%f241, %f204;
	mov.u64 	%rd323, %rd282;
	@%p139 bra 	$L__BB5_90;
	setp.lt.s64 	%p140, %rd282, %rd81;
	selp.f32 	%f241, %f204, %f70, %p140;
	min.s64 	%rd323, %rd282, %rd81;
$L__BB5_90:
	setp.ne.s32 	%p141, %r171, 0;
	@%p141 bra 	$L__BB5_92;
	shr.u32 	%r280, %r4, 1;
	and.b32  	%r281, %r280, 496;
	mov.u32 	%r282, _ZN6thrust24THRUST_300001_SM_1000_NS8cuda_cub4core6detail5shmemE;
	add.s32 	%r283, %r282, %r281;
	st.shared.f32 	[%r283+8], %f241;
	st.shared.u64 	[%r283+16], %rd323;
$L__BB5_92:
	bar.sync 	0;
	setp.ne.s32 	%p142, %r4, 0;
	@%p142 bra 	$L__BB5_208;
	setp.lt.s32 	%p143, %r3, 33;
	mov.f32 	%f206, %f241;
	mov.u64 	%rd284, %rd323;
	@%p143 bra 	$L__BB5_97;
	ld.shared.f32 	%f73, [_ZN6thrust24THRUST_300001_SM_1000_NS8cuda_cub4core6detail5shmemE+24];
	ld.shared.u64 	%rd84, [_ZN6thrust24THRUST_300001_SM_1000_NS8cuda_cub4core6detail5shmemE+32];
	setp.lt.f32 	%p144, %f241, %f73;
	mov.f32 	%f206, %f73;
	mov.u64 	%rd284, %rd84;
	@%p144 bra 	$L__BB5_97;
	setp.lt.f32 	%p145, %f73, %f241;
	mov.f32 	%f206, %f241;
	mov.u64 	%rd284, %rd323;
	@%p145 bra 	$L__BB5_97;
	setp.lt.s64 	%p146, %rd323, %rd84;
	selp.f32 	%f206, %f241, %f73, %p146;
	min.s64 	%rd284, %rd323, %rd84;
$L__BB5_97:
	setp.lt.s32 	%p147, %r3, 65;
	mov.f32 	%f207, %f206;
	mov.u64 	%rd285, %rd284;
	@%p147 bra 	$L__BB5_101;
	ld.shared.f32 	%f76, [_ZN6thrust24THRUST_300001_SM_1000_NS8cuda_cub4core6detail5shmemE+40];
	ld.shared.u64 	%rd87, [_ZN6thrust24THRUST_300001_SM_1000_NS8cuda_cub4core6detail5shmemE+48];
	setp.lt.f32 	%p148, %f206, %f76;
	mov.f32 	%f207, %f76;
	mov.u64 	%rd285, %rd87;
	@%p148 bra 	$L__BB5_101;
	setp.lt.f32 	%p149, %f76, %f206;
	mov.f32 	%f207, %f206;
	mov.u64 	%rd285, %rd284;
	@%p149 bra 	$L__BB5_101;
	setp.lt.s64 	%p150, %rd284, %rd87;
	selp.f32 	%f207, %f206, %f76, %p150;
	min.s64 	%rd285, %rd284, %rd87;
$L__BB5_101:
	setp.lt.s32 	%p151, %r3, 97;
	mov.f32 	%f208, %f207;
	mov.u64 	%rd286, %rd285;
	@%p151 bra 	$L__BB5_105;
	ld.shared.f32 	%f79, [_ZN6thrust24THRUST_300001_SM_1000_NS8cuda_cub4core6detail5shmemE+56];
	ld.shared.u64 	%rd90, [_ZN6thrust24THRUST_300001_SM_1000_NS8cuda_cub4core6detail5shmemE+64];
	setp.lt.f32 	%p152, %f207, %f79;
	mov.f32 	%f208, %f79;
	mov.u64 	%rd286, %rd90;
	@%p152 bra 	$L__BB5_105;
	setp.lt.f32 	%p153, %f79, %f207;
	mov.f32 	%f208, %f207;
	mov.u64 	%rd286, %rd285;
	@%p153 bra 	$L__BB5_105;
	setp.lt.s64 	%p154, %rd285, %rd90;
	selp.f32 	%f208, %f207, %f79, %p154;
	min.s64 	%rd286, %rd285, %rd90;
$L__BB5_105:
	setp.lt.s32 	%p155, %r3, 129;
	mov.f32 	%f209, %f208;
	mov.u64 	%rd287, %rd286;
	@%p155 bra 	$L__BB5_109;
	ld.shared.f32 	%f82, [_ZN6thrust24THRUST_300001_SM_1000_NS8cuda_cub4core6detail5shmemE+72];
	ld.shared.u64 	%rd93, [_ZN6thrust24THRUST_300001_SM_1000_NS8cuda_cub4core6detail5shmemE+80];
	setp.lt.f32 	%p156, %f208, %f82;
	mov.f32 	%f209, %f82;
	mov.u64 	%rd287, %rd93;
	@%p156 bra 	$L__BB5_109;
	setp.lt.f32 	%p157, %f82, %f208;
	mov.f32 	%f209, %f208;
	mov.u64 	%rd287, %rd286;
	@%p157 bra 	$L__BB5_109;
	setp.lt.s64 	%p158, %rd286, %rd93;
	selp.f32 	%f209, %f208, %f82, %p158;
	min.s64 	%rd287, %rd286, %rd93;
$L__BB5_109:
	setp.lt.s32 	%p159, %r3, 161;
	mov.f32 	%f210, %f209;
	mov.u64 	%rd288, %rd287;
	@%p159 bra 	$L__BB5_113;
	ld.shared.f32 	%f85, [_ZN6thrust24THRUST_300001_SM_1000_NS8cuda_cub4core6detail5shmemE+88];
	ld.shared.u64 	%rd96, [_ZN6thrust24THRUST_300001_SM_1000_NS8cuda_cub4core6detail5shmemE+96];
	setp.lt.f32 	%p160, %f209, %f85;
	mov.f32 	%f210, %f85;
	mov.u64 	%rd288, %rd96;
	@%p160 bra 	$L__BB5_113;
	setp.lt.f32 	%p161, %f85, %f209;
	mov.f32 	%f210, %f209;
	mov.u64 	%rd288, %rd287;
	@%p161 bra 	$L__BB5_113;
	setp.lt.s64 	%p162, %rd287, %rd96;
	selp.f32 	%f210, %f209, %f85, %p162;
	min.s64 	%rd288, %rd287, %rd96;
$L__BB5_113:
	setp.lt.s32 	%p163, %r3, 193;
	mov.f32 	%f211, %f210;
	mov.u64 	%rd289, %rd288;
	@%p163 bra 	$L__BB5_117;
	ld.shared.f32 	%f88, [_ZN6thrust24THRUST_300001_SM_1000_NS8cuda_cub4core6detail5shmemE+104];
	ld.shared.u64 	%rd99, [_ZN6thrust24THRUST_300001_SM_1000_NS8cuda_cub4core6detail5shmemE+112];
	setp.lt.f32 	%p164, %f210, %f88;
	mov.f32 	%f211, %f88;
	mov.u64 	%rd289, %rd99;
	@%p164 bra 	$L__BB5_117;
	setp.lt.f32 	%p165, %f88, %f210;
	mov.f32 	%f211, %f210;
	mov.u64 	%rd289, %rd288;
	@%p165 bra 	$L__BB5_117;
	setp.lt.s64 	%p166, %rd288, %rd99;
	selp.f32 	%f211, %f210, %f88, %p166;
	min.s64 	%rd289, %rd288, %rd99;
$L__BB5_117:
	setp.lt.s32 	%p167, %r3, 225;
	mov.f32 	%f241, %f211;
	mov.u64 	%rd323, %rd289;
	@%p167 bra 	$L__BB5_208;
	ld.shared.f32 	%f91, [_ZN6thrust24THRUST_300001_SM_1000_NS8cuda_cub4core6detail5shmemE+120];
	ld.shared.u64 	%rd102, [_ZN6thrust24THRUST_300001_SM_1000_NS8cuda_cub4core6detail5shmemE+128];
	setp.lt.f32 	%p168, %f211, %f91;
	mov.f32 	%f241, %f91;
	mov.u64 	%rd323, %rd102;
	@%p168 bra 	$L__BB5_208;
	setp.lt.f32 	%p169, %f91, %f211;
	mov.f32 	%f241, %f211;
	mov.u64 	%rd323, %rd289;
	@%p169 bra 	$L__BB5_208;
	setp.lt.s64 	%p170, %rd289, %rd102;
	selp.f32 	%f241, %f211, %f91, %p170;
	min.s64 	%rd323, %rd289, %rd102;
	bra.uni 	$L__BB5_208;
$L__BB5_121:
	mov.u32 	%r20, %tid.x;
	add.s64 	%rd104, %rd196, %rd4;
	cvt.u64.u32 	%rd105, %r20;
	add.s64 	%rd201, %rd105, %rd4;
	cvta.to.global.u64 	%rd202, %rd195;
	shl.b64 	%rd203, %rd201, 2;
	add.s64 	%rd204, %rd202, %rd203;
	ld.global.f32 	%f170, [%rd204];
	add.s32 	%r36, %r20, 256;
	cvt.u64.u32 	%rd205, %r36;
	ld.global.f32 	%f171, [%rd204+1024];
	add.s32 	%r37, %r20, 512;
	cvt.u64.u32 	%rd206, %r37;
	ld.global.f32 	%f172, [%rd204+2048];
	add.s32 	%r38, %r20, 768;
	cvt.u64.u32 	%rd207, %r38;
	ld.global.f32 	%f173, [%rd204+3072];
	or.b32  	%r39, %r20, 1024;
	cvt.u64.u32 	%rd106, %r39;
	add.s64 	%rd311, %rd104, %rd106;
	ld.global.f32 	%f229, [%rd204+4096];
	setp.geu.f32 	%p2, %f170, %f171;
	selp.f32 	%f174, %f170, %f171, %p2;
	selp.b64 	%rd208, %rd105, %rd205, %p2;
	setp.geu.f32 	%p3, %f174, %f172;
	selp.f32 	%f175, %f174, %f172, %p3;
	selp.b64 	%rd209, %rd208, %rd206, %p3;
	setp.geu.f32 	%p4, %f175, %f173;
	selp.f32 	%f94, %f175, %f173, %p4;
	selp.b64 	%rd108, %rd209, %rd207, %p4;
	setp.lt.f32 	%p5, %f94, %f229;
	@%p5 bra 	$L__BB5_123;
	setp.lt.f32 	%p6, %f229, %f94;
	setp.lt.u64 	%p7, %rd108, %rd106;
	or.pred  	%p8, %p6, %p7;
	selp.f32 	%f229, %f94, %f229, %p8;
	add.s64 	%rd210, %rd104, %rd108;
	selp.b64 	%rd311, %rd210, %rd311, %p8;
$L__BB5_123:
	setp.le.u64 	%p9, %rd198, %rd5;
	@%p9 bra 	$L__BB5_164;
	setp.ne.s32 	%p10, %r20, 0;
	@%p10 bra 	$L__BB5_126;
	atom.global.add.u64 	%rd211, [%rd1+8], 1280;
	add.s64 	%rd212, %rd211, %rd5;
	st.shared.u64 	[_ZN6thrust24THRUST_300001_SM_1000_NS8cuda_cub4core6detail5shmemE+152], %rd212;
$L__BB5_126:
	bar.sync 	0;
	ld.shared.u64 	%rd299, [_ZN6thrust24THRUST_300001_SM_1000_NS8cuda_cub4core6detail5shmemE+152];
	add.s64 	%rd213, %rd299, 1280;
	setp.gt.s64 	%p11, %rd213, %rd198;
	@%p11 bra 	$L__BB5_141;
	mov.f32 	%f213, %f229;
	mov.u64 	%rd292, %rd311;
$L__BB5_128:
	add.s64 	%rd214, %rd299, %rd105;
	cvta.to.global.u64 	%rd215, %rd195;
	shl.b64 	%rd216, %rd214, 2;
	add.s64 	%rd217, %rd215, %rd216;
	add.s64 	%rd293, %rd214, %rd196;
	ld.global.f32 	%f214, [%rd217];
	add.s64 	%rd294, %rd293, 256;
	ld.global.f32 	%f215, [%rd217+1024];
	add.s64 	%rd295, %rd293, 512;
	ld.global.f32 	%f216, [%rd217+2048];
	add.s64 	%rd296, %rd293, 768;
	ld.global.f32 	%f217, [%rd217+3072];
	add.s64 	%rd311, %rd293, 1024;
	ld.global.f32 	%f229, [%rd217+4096];
	setp.lt.f32 	%p12, %f213, %f214;
	@%p12 bra 	$L__BB5_130;
	setp.lt.f32 	%p13, %f214, %f213;
	setp.lt.s64 	%p14, %rd292, %rd293;
	or.pred  	%p15, %p13, %p14;
	selp.f32 	%f214, %f213, %f214, %p15;
	selp.b64 	%rd293, %rd292, %rd293, %p15;
$L__BB5_130:
	setp.lt.f32 	%p16, %f214, %f215;
	@%p16 bra 	$L__BB5_132;
	setp.lt.f32 	%p17, %f215, %f214;
	setp.lt.s64 	%p18, %rd293, %rd294;
	or.pred  	%p19, %p17, %p18;
	selp.f32 	%f215, %f214, %f215, %p19;
	selp.b64 	%rd294, %rd293, %rd294, %p19;
$L__BB5_132:
	setp.lt.f32 	%p20, %f215, %f216;
	@%p20 bra 	$L__BB5_134;
	setp.lt.f32 	%p21, %f216, %f215;
	setp.lt.s64 	%p22, %rd294, %rd295;
	or.pred  	%p23, %p21, %p22;
	selp.f32 	%f216, %f215, %f216, %p23;
	selp.b64 	%rd295, %rd294, %rd295, %p23;
$L__BB5_134:
	setp.lt.f32 	%p24, %f216, %f217;
	@%p24 bra 	$L__BB5_136;
	setp.lt.f32 	%p25, %f217, %f216;
	setp.lt.s64 	%p26, %rd295, %rd296;
	or.pred  	%p27, %p25, %p26;
	selp.f32 	%f217, %f216, %f217, %p27;
	selp.b64 	%rd296, %rd295, %rd296, %p27;
$L__BB5_136:
	setp.lt.f32 	%p28, %f217, %f229;
	@%p28 bra 	$L__BB5_138;
	setp.lt.f32 	%p29, %f229, %f217;
	setp.lt.s64 	%p30, %rd296, %rd311;
	or.pred  	%p31, %p29, %p30;
	selp.f32 	%f229, %f217, %f229, %p31;
	selp.b64 	%rd311, %rd296, %rd311, %p31;
$L__BB5_138:
	setp.ne.s32 	%p32, %r20, 0;
	bar.sync 	0;
	@%p32 bra 	$L__BB5_140;
	atom.global.add.u64 	%rd218, [%rd1+8], 1280;
	add.s64 	%rd219, %rd218, %rd5;
	st.shared.u64 	[_ZN6thrust24THRUST_300001_SM_1000_NS8cuda_cub4core6detail5shmemE+152], %rd219;
$L__BB5_140:
	bar.sync 	0;
	ld.shared.u64 	%rd299, [_ZN6thrust24THRUST_300001_SM_1000_NS8cuda_cub4core6detail5shmemE+152];
	add.s64 	%rd220, %rd299, 1280;
	setp.le.s64 	%p33, %rd220, %rd198;
	mov.f32 	%f213, %f229;
	mov.u64 	%rd292, %rd311;
	@%p33 bra 	$L__BB5_128;
$L__BB5_141:
	setp.le.s64 	%p34, %rd198, %rd299;
	@%p34 bra 	$L__BB5_164;
	cvt.u32.u64 	%r40, %rd299;
	cvt.u32.u64 	%r41, %rd198;
	sub.s32 	%r21, %r41, %r40;
	setp.ge.s32 	%p35, %r20, %r21;
	@%p35 bra 	$L__BB5_164;
	cvta.to.global.u64 	%rd132, %rd195;
	not.b32 	%r43, %r20;
	add.s32 	%r44, %r43, %r41;
	sub.s32 	%r22, %r44, %r40;
	and.b32  	%r46, %r22, 768;
	setp.eq.s32 	%p36, %r46, 768;
	mov.u32 	%r397, %r20;
	@%p36 bra 	$L__BB5_149;
	add.s64 	%rd222, %rd299, %rd105;
	add.s64 	%rd301, %rd222, %rd196;
	shl.b64 	%rd223, %rd222, 2;
	add.s64 	%rd300, %rd132, %rd223;
	shr.u32 	%r47, %r22, 8;
	add.s32 	%r48, %r47, 1;
	and.b32  	%r49, %r48, 3;
	neg.s32 	%r395, %r49;
	mov.u32 	%r397, %r20;
$L__BB5_145:
	.pragma "nounroll";
	mov.u64 	%rd137, %rd311;
	mov.f32 	%f114, %f229;
	ld.global.f32 	%f115, [%rd300];
	setp.lt.f32 	%p37, %f114, %f115;
	mov.f32 	%f229, %f115;
	mov.u64 	%rd311, %rd301;
	@%p37 bra 	$L__BB5_148;
	setp.lt.f32 	%p38, %f115, %f114;
	mov.f32 	%f229, %f114;
	mov.u64 	%rd311, %rd137;
	@%p38 bra 	$L__BB5_148;
	setp.lt.s64 	%p39, %rd137, %rd301;
	selp.f32 	%f229, %f114, %f115, %p39;
	min.s64 	%rd311, %rd137, %rd301;
$L__BB5_148:
	add.s32 	%r397, %r397, 256;
	add.s64 	%rd301, %rd301, 256;
	add.s64 	%rd300, %rd300, 1024;
	add.s32 	%r395, %r395, 1;
	setp.ne.s32 	%p40, %r395, 0;
	@%p40 bra 	$L__BB5_145;
$L__BB5_149:
	setp.lt.u32 	%p41, %r22, 768;
	@%p41 bra 	$L__BB5_164;
	add.s32 	%r398, %r397, 512;
$L__BB5_151:
	mov.u32 	%r30, %r398;
	add.s32 	%r50, %r30, -512;
	cvt.u64.u32 	%rd224, %r50;
	add.s64 	%rd225, %rd299, %rd224;
	shl.b64 	%rd226, %rd225, 2;
	add.s64 	%rd145, %rd132, %rd226;
	add.s64 	%rd146, %rd225, %rd196;
	ld.global.f32 	%f121, [%rd145];
	setp.lt.f32 	%p42, %f229, %f121;
	mov.f32 	%f225, %f121;
	mov.u64 	%rd307, %rd146;
	@%p42 bra 	$L__BB5_154;
	setp.lt.f32 	%p43, %f121, %f229;
	mov.f32 	%f225, %f229;
	mov.u64 	%rd307, %rd311;
	@%p43 bra 	$L__BB5_154;
	setp.lt.s64 	%p44, %rd311, %rd146;
	selp.f32 	%f225, %f229, %f121, %p44;
	min.s64 	%rd307, %rd311, %rd146;
$L__BB5_154:
	add.s32 	%r51, %r30, -256;
	cvt.u64.u32 	%rd227, %r51;
	add.s64 	%rd228, %rd299, %rd227;
	add.s64 	%rd149, %rd228, %rd196;
	ld.global.f32 	%f124, [%rd145+1024];
	setp.lt.f32 	%p45, %f225, %f124;
	mov.f32 	%f226, %f124;
	mov.u64 	%rd308, %rd149;
	@%p45 bra 	$L__BB5_157;
	setp.lt.f32 	%p46, %f124, %f225;
	mov.f32 	%f226, %f225;
	mov.u64 	%rd308, %rd307;
	@%p46 bra 	$L__BB5_157;
	setp.lt.s64 	%p47, %rd307, %rd149;
	selp.f32 	%f226, %f225, %f124, %p47;
	min.s64 	%rd308, %rd307, %rd149;
$L__BB5_157:
	cvt.u64.u32 	%rd229, %r30;
	add.s64 	%rd230, %rd299, %rd229;
	add.s64 	%rd152, %rd230, %rd196;
	ld.global.f32 	%f127, [%rd145+2048];
	setp.lt.f32 	%p48, %f226, %f127;
	mov.f32 	%f227, %f127;
	mov.u64 	%rd309, %rd152;
	@%p48 bra 	$L__BB5_160;
	setp.lt.f32 	%p49, %f127, %f226;
	mov.f32 	%f227, %f226;
	mov.u64 	%rd309, %rd308;
	@%p49 bra 	$L__BB5_160;
	setp.lt.s64 	%p50, %rd308, %rd152;
	selp.f32 	%f227, %f226, %f127, %p50;
	min.s64 	%rd309, %rd308, %rd152;
$L__BB5_160:
	add.s32 	%r52, %r30, 256;
	cvt.u64.u32 	%rd231, %r52;
	add.s64 	%rd232, %rd299, %rd231;
	add.s64 	%rd155, %rd232, %rd196;
	ld.global.f32 	%f130, [%rd145+3072];
	setp.lt.f32 	%p51, %f227, %f130;
	mov.f32 	%f229, %f130;
	mov.u64 	%rd311, %rd155;
	@%p51 bra 	$L__BB5_163;
	setp.lt.f32 	%p52, %f130, %f227;
	mov.f32 	%f229, %f227;
	mov.u64 	%rd311, %rd309;
	@%p52 bra 	$L__BB5_163;
	setp.lt.s64 	%p53, %rd309, %rd155;
	selp.f32 	%f229, %f227, %f130, %p53;
	min.s64 	%rd311, %rd309, %rd155;
$L__BB5_163:
	add.s32 	%r398, %r30, 1024;
	add.s32 	%r53, %r30, 512;
	setp.lt.s32 	%p54, %r53, %r21;
	@%p54 bra 	$L__BB5_151;
$L__BB5_164:
	// begin inline asm
	mov.u32 %r54, %laneid;
	// end inline asm
	mov.b32 	%r56, %f229;
	mov.b32 	%r72, 1;
	mov.b32 	%r73, 31;
	mov.b32 	%r74, -1;
	// begin inline asm
	shfl.sync.down.b32 %r55, %r56, %r72, %r73, %r74;
	// end inline asm
	mov.b32 	%f134, %r55;
	// begin inline asm
	shfl.sync.down.b32 %r60, %r61, %r72, %r73, %r74;
	// end inline asm
	mov.b64 	{%r66, %r71}, %rd311;
	// begin inline asm
	shfl.sync.down.b32 %r65, %r66, %r72, %r73, %r74;
	// end inline asm
	// begin inline asm
	shfl.sync.down.b32 %r70, %r71, %r72, %r73, %r74;
	// end inline asm
	mov.b64 	%rd159, {%r65, %r70};
	setp.gt.s32 	%p55, %r54, 30;
	mov.f32 	%f230, %f229;
	mov.u64 	%rd312, %rd311;
	@%p55 bra 	$L__BB5_168;
	setp.lt.f32 	%p56, %f229, %f134;
	mov.f32 	%f230, %f134;
	mov.u64 	%rd312, %rd159;
	@%p56 bra 	$L__BB5_168;
	setp.gt.f32 	%p57, %f229, %f134;
	mov.f32 	%f230, %f229;
	mov.u64 	%rd312, %rd311;
	@%p57 bra 	$L__BB5_168;
	setp.lt.s64 	%p58, %rd311, %rd159;
	selp.f32 	%f230, %f229, %f134, %p58;
	min.s64 	%rd312, %rd311, %rd159;
$L__BB5_168:
	mov.b32 	%r76, %f230;
	mov.b32 	%r92, 2;
	mov.b32 	%r93, 31;
	mov.b32 	%r94, -1;
	// begin inline asm
	shfl.sync.down.b32 %r75, %r76, %r92, %r93, %r94;
	// end inline asm
	mov.b32 	%f137, %r75;
	// begin inline asm
	shfl.sync.down.b32 %r80, %r81, %r92, %r93, %r94;
	// end inline asm
	mov.b64 	{%r86, %r91}, %rd312;
	// begin inline asm
	shfl.sync.down.b32 %r85, %r86, %r92, %r93, %r94;
	// end inline asm
	// begin inline asm
	shfl.sync.down.b32 %r90, %r91, %r92, %r93, %r94;
	// end inline asm
	mov.b64 	%rd162, {%r85, %r90};
	setp.gt.s32 	%p59, %r54, 29;
	mov.f32 	%f231, %f230;
	mov.u64 	%rd313, %rd312;
	@%p59 bra 	$L__BB5_172;
	setp.lt.f32 	%p60, %f230, %f137;
	mov.f32 	%f231, %f137;
	mov.u64 	%rd313, %rd162;
	@%p60 bra 	$L__BB5_172;
	setp.gt.f32 	%p61, %f230, %f137;
	mov.f32 	%f231, %f230;
	mov.u64 	%rd313, %rd312;
	@%p61 bra 	$L__BB5_172;
	setp.lt.s64 	%p62, %rd312, %rd162;
	selp.f32 	%f231, %f230, %f137, %p62;
	min.s64 	%rd313, %rd312, %rd162;
$L__BB5_172:
	mov.b32 	%r96, %f231;
	mov.b32 	%r112, 4;
	mov.b32 	%r113, 31;
	mov.b32 	%r114, -1;
	// begin inline asm
	shfl.sync.down.b32 %r95, %r96, %r112, %r113, %r114;
	// end inline asm
	mov.b32 	%f140, %r95;
	// begin inline asm
	shfl.sync.down.b32 %r100, %r101, %r112, %r113, %r114;
	// end inline asm
	mov.b64 	{%r106, %r111}, %rd313;
	// begin inline asm
	shfl.sync.down.b32 %r105, %r106, %r112, %r113, %r114;
	// end inline asm
	// begin inline asm
	shfl.sync.down.b32 %r110, %r111, %r112, %r113, %r114;
	// end inline asm
	mov.b64 	%rd165, {%r105, %r110};
	setp.gt.s32 	%p63, %r54, 27;
	mov.f32 	%f232, %f231;
	mov.u64 	%rd314, %rd313;
	@%p63 bra 	$L__BB5_176;
	setp.lt.f32 	%p64, %f231, %f140;
	mov.f32 	%f232, %f140;
	mov.u64 	%rd314, %rd165;
	@%p64 bra 	$L__BB5_176;
	setp.gt.f32 	%p65, %f231, %f140;
	mov.f32 	%f232, %f231;
	mov.u64 	%rd314, %rd313;
	@%p65 bra 	$L__BB5_176;
	setp.lt.s64 	%p66, %rd313, %rd165;
	selp.f32 	%f232, %f231, %f140, %p66;
	min.s64 	%rd314, %rd313, %rd165;
$L__BB5_176:
	mov.b32 	%r116, %f232;
	mov.b32 	%r132, 8;
	mov.b32 	%r133, 31;
	mov.b32 	%r134, -1;
	// begin inline asm
	shfl.sync.down.b32 %r115, %r116, %r132, %r133, %r134;
	// end inline asm
	mov.b32 	%f143, %r115;
	// begin inline asm
	shfl.sync.down.b32 %r120, %r121, %r132, %r133, %r134;
	// end inline asm
	mov.b64 	{%r126, %r131}, %rd314;
	// begin inline asm
	shfl.sync.down.b32 %r125, %r126, %r132, %r133, %r134;
	// end inline asm
	// begin inline asm
	shfl.sync.down.b32 %r130, %r131, %r132, %r133, %r134;
	// end inline asm
	mov.b64 	%rd168, {%r125, %r130};
	setp.gt.s32 	%p67, %r54, 23;
	mov.f32 	%f233, %f232;
	mov.u64 	%rd315, %rd314;
	@%p67 bra 	$L__BB5_180;
	setp.lt.f32 	%p68, %f232, %f143;
	mov.f32 	%f233, %f143;
	mov.u64 	%rd315, %rd168;
	@%p68 bra 	$L__BB5_180;
	setp.gt.f32 	%p69, %f232, %f143;
	mov.f32 	%f233, %f232;
	mov.u64 	%rd315, %rd314;
	@%p69 bra 	$L__BB5_180;
	setp.lt.s64 	%p70, %rd314, %rd168;
	selp.f32 	%f233, %f232, %f143, %p70;
	min.s64 	%rd315, %rd314, %rd168;
$L__BB5_180:
	mov.b32 	%r136, %f233;
	mov.b32 	%r152, 16;
	mov.b32 	%r153, 31;
	mov.b32 	%r154, -1;
	// begin inline asm
	shfl.sync.down.b32 %r135, %r136, %r152, %r153, %r154;
	// end inline asm
	mov.b32 	%f146, %r135;
	// begin inline asm
	shfl.sync.down.b32 %r140, %r141, %r152, %r153, %r154;
	// end inline asm
	mov.b64 	{%r146, %r151}, %rd315;
	// begin inline asm
	shfl.sync.down.b32 %r145, %r146, %r152, %r153, %r154;
	// end inline asm
	// begin inline asm
	shfl.sync.down.b32 %r150, %r151, %r152, %r153, %r154;
	// end inline asm
	mov.b64 	%rd171, {%r145, %r150};
	setp.gt.s32 	%p71, %r54, 15;
	mov.f32 	%f241, %f233;
	mov.u64 	%rd323, %rd315;
	@%p71 bra 	$L__BB5_184;
	setp.lt.f32 	%p72, %f233, %f146;
	mov.f32 	%f241, %f146;
	mov.u64 	%rd323, %rd171;
	@%p72 bra 	$L__BB5_184;
	setp.gt.f32 	%p73, %f233, %f146;
	mov.f32 	%f241, %f233;
	mov.u64 	%rd323, %rd315;
	@%p73 bra 	$L__BB5_184;
	setp.lt.s64 	%p74, %rd315, %rd171;
	selp.f32 	%f241, %f233, %f146, %p74;
	min.s64 	%rd323, %rd315, %rd171;
$L__BB5_184:
	setp.ne.s32 	%p75, %r54, 0;
	@%p75 bra 	$L__BB5_186;
	shr.u32 	%r155, %r20, 1;
	and.b32  	%r156, %r155, 496;
	mov.u32 	%r157, _ZN6thrust24THRUST_300001_SM_1000_NS8cuda_cub4core6detail5shmemE;
	add.s32 	%r158, %r157, %r156;
	st.shared.f32 	[%r158+8], %f241;
	st.shared.u64 	[%r158+16], %rd323;
$L__BB5_186:
	bar.sync 	0;
	setp.ne.s32 	%p76, %r20, 0;
	@%p76 bra 	$L__BB5_208;
	ld.shared.f32 	%f149, [_ZN6thrust24THRUST_300001_SM_1000_NS8cuda_cub4core6detail5shmemE+24];
	ld.shared.u64 	%rd174, [_ZN6thrust24THRUST_300001_SM_1000_NS8cuda_cub4core6detail5shmemE+32];
	setp.lt.f32 	%p77, %f241, %f149;
	mov.f32 	%f235, %f149;
	mov.u64 	%rd317, %rd174;
	@%p77 bra 	$L__BB5_190;
	setp.lt.f32 	%p78, %f149, %f241;
	mov.f32 	%f235, %f241;
	mov.u64 	%rd317, %rd323;
	@%p78 bra 	$L__BB5_190;
	setp.lt.s64 	%p79, %rd323, %rd174;
	selp.f32 	%f235, %f241, %f149, %p79;
	min.s64 	%rd317, %rd323, %rd174;
$L__BB5_190:
	ld.shared.f32 	%f152, [_ZN6thrust24THRUST_300001_SM_1000_NS8cuda_cub4core6detail5shmemE+40];
	ld.shared.u64 	%rd177, [_ZN6thrust24THRUST_300001_SM_1000_NS8cuda_cub4core6detail5shmemE+48];
	setp.lt.f32 	%p80, %f235, %f152;
	mov.f32 	%f236, %f152;
	mov.u64 	%rd318, %rd177;
	@%p80 bra 	$L__BB5_193;
	setp.lt.f32 	%p81, %f152, %f235;
	mov.f32 	%f236, %f235;
	mov.u64 	%rd318, %rd317;
	@%p81 bra 	$L__BB5_193;
	setp.lt.s64 	%p82, %rd317, %rd177;
	selp.f32 	%f236, %f235, %f152, %p82;
	min.s64 	%rd318, %rd317, %rd177;
$L__BB5_193:
	ld.shared.f32 	%f155, [_ZN6thrust24THRUST_300001_SM_1000_NS8cuda_cub4core6detail5shmemE+56];
	ld.shared.u64 	%rd180, [_ZN6thrust24THRUST_300001_SM_1000_NS8cuda_cub4core6detail5shmemE+64];
	setp.lt.f32 	%p83, %f236, %f155;
	mov.f32 	%f237, %f155;
	mov.u64 	%rd319, %rd180;
	@%p83 bra 	$L__BB5_196;
	setp.lt.f32 	%p84, %f155, %f236;
	mov.f32 	%f237, %f236;
	mov.u64 	%rd319, %rd318;
	@%p84 bra 	$L__BB5_196;
	setp.lt.s64 	%p85, %rd318, %rd180;
	selp.f32 	%f237, %f236, %f155, %p85;
	min.s64 	%rd319, %rd318, %rd180;
$L__BB5_196:
	ld.shared.f32 	%f158, [_ZN6thrust24THRUST_300001_SM_1000_NS8cuda_cub4core6detail5shmemE+72];
	ld.shared.u64 	%rd183, [_ZN6thrust24THRUST_300001_SM_1000_NS8cuda_cub4core6detail5shmemE+80];
	setp.lt.f32 	%p86, %f237, %f158;
	mov.f32 	%f238, %f158;
	mov.u64 	%rd320, %rd183;
	@%p86 bra 	$L__BB5_199;
	setp.lt.f32 	%p87, %f158, %f237;
	mov.f32 	%f238, %f237;
	mov.u64 	%rd320, %rd319;
	@%p87 bra 	$L__BB5_199;
	setp.lt.s64 	%p88, %rd319, %rd183;
	selp.f32 	%f238, %f237, %f158, %p88;
	min.s64 	%rd320, %rd319, %rd183;
$L__BB5_199:
	ld.shared.f32 	%f161, [_ZN6thrust24THRUST_300001_SM_1000_NS8cuda_cub4core6detail5shmemE+88];
	ld.shared.u64 	%rd186, [_ZN6thrust24THRUST_300001_SM_1000_NS8cuda_cub4core6detail5shmemE+96];
	setp.lt.f32 	%p89, %f238, %f161;
	mov.f32 	%f239, %f161;
	mov.u64 	%rd321, %rd186;
	@%p89 bra 	$L__BB5_202;
	setp.lt.f32 	%p90, %f161, %f238;
	mov.f32 	%f239, %f238;
	mov.u64 	%rd321, %rd320;
	@%p90 bra 	$L__BB5_202;
	setp.lt.s64 	%p91, %rd320, %rd186;
	selp.f32 	%f239, %f238, %f161, %p91;
	min.s64 	%rd321, %rd320, %rd186;
$L__BB5_202:
	ld.shared.f32 	%f164, [_ZN6thrust24THRUST_300001_SM_1000_NS8cuda_cub4core6detail5shmemE+104];
	ld.shared.u64 	%rd189, [_ZN6thrust24THRUST_300001_SM_1000_NS8cuda_cub4core6detail5shmemE+112];
	setp.lt.f32 	%p92, %f239, %f164;
	mov.f32 	%f240, %f164;
	mov.u64 	%rd322, %rd189;
	@%p92 bra 	$L__BB5_205;
	setp.lt.f32 	%p93, %f164, %f239;
	mov.f32 	%f240, %f239;
	mov.u64 	%rd322, %rd321;
	@%p93 bra 	$L__BB5_205;
	setp.lt.s64 	%p94, %rd321, %rd189;
	selp.f32 	%f240, %f239, %f164, %p94;
	min.s64 	%rd322, %rd321, %rd189;
$L__BB5_205:
	ld.shared.f32 	%f167, [_ZN6thrust24THRUST_300001_SM_1000_NS8cuda_cub4core6detail5shmemE+120];
	ld.shared.u64 	%rd192, [_ZN6thrust24THRUST_300001_SM_1000_NS8cuda_cub4core6detail5shmemE+128];
	setp.lt.f32 	%p95, %f240, %f167;
	mov.f32 	%f241, %f167;
	mov.u64 	%rd323, %rd192;
	@%p95 bra 	$L__BB5_208;
	setp.lt.f32 	%p96, %f167, %f240;
	mov.f32 	%f241, %f240;
	mov.u64 	%rd323, %rd322;
	@%p96 bra 	$L__BB5_208;
	setp.lt.s64 	%p97, %rd322, %rd192;
	selp.f32 	%f241, %f240, %f167, %p97;
	min.s64 	%rd323, %rd322, %rd192;
$L__BB5_208:
	mov.u32 	%r389, %tid.x;
	setp.ne.s32 	%p214, %r389, 0;
	@%p214 bra 	$L__BB5_210;
	ld.param.u64 	%rd254, [_ZN6thrust24THRUST_300001_SM_1000_NS8cuda_cub4core6detail13_kernel_agentINS1_8__reduce11ReduceAgentINS0_12zip_iteratorIN4cuda3std3__45tupleIJNS0_6detail15normal_iteratorINS0_10device_ptrIfEEEENS0_17counting_iteratorIlNS0_11use_defaultESI_SI_EEEEEEEPNSB_IJflEEESM_lNS1_9__extrema9arg_max_fIflNSA_4lessIfEEEEEEJSL_SN_lN3cub18CUB_300001_SM_100013GridEvenShareIlEENSV_9GridQueueIyEESS_EEEvDpT0__param_1];
	cvta.to.global.u64 	%rd251, %rd254;
	mul.wide.u32 	%rd252, %r1, 16;
	add.s64 	%rd253, %rd251, %rd252;
	st.global.f32 	[%rd253], %f241;
	st.global.u64 	[%rd253+8], %rd323;
$L__BB5_210:
	ret;

}
	// .globl	_ZN6thrust24THRUST_300001_SM_1000_NS8cuda_cub4core6detail13_kernel_agentINS1_8__reduce10DrainAgentIlEEJN3cub18CUB_300001_SM_10009GridQueueIyEElEEEvDpT0_
.visible .entry _ZN6thrust24THRUST_300001_SM_1000_NS8cuda_cub4core6detail13_kernel_agentINS1_8__reduce10DrainAgentIlEEJN3cub18CUB_300001_SM_10009GridQueueIyEElEEEvDpT0_(
	.param .align 8 .b8 _ZN6thrust24THRUST_300001_SM_1000_NS8cuda_cub4core6detail13_kernel_agentINS1_8__reduce10DrainAgentIlEEJN3cub18CUB_300001_SM_10009GridQueueIyEElEEEvDpT0__param_0[8],
	.param .u64 _ZN6thrust24THRUST_300001_SM_1000_NS8cuda_cub4core6detail13_kernel_agentINS1_8__reduce10DrainAgentIlEEJN3cub18CUB_300001_SM_10009GridQueueIyEElEEEvDpT0__param_1
)
.maxntid 1
{
	.reg .b64 	%rd<5>;

	ld.param.u64 	%rd1, [_ZN6thrust24THRUST_300001_SM_1000_NS8cuda_cub4core6detail13_kernel_agentINS1_8__reduce10DrainAgentIlEEJN3cub18CUB_300001_SM_10009GridQueueIyEElEEEvDpT0__param_0];
	ld.param.u64 	%rd2, [_ZN6thrust24THRUST_300001_SM_1000_NS8cuda_cub4core6detail13_kernel_agentINS1_8__reduce10DrainAgentIlEEJN3cub18CUB_300001_SM_10009GridQueueIyEElEEEvDpT0__param_1];
	cvta.to.global.u64 	%rd3, %rd1;
	st.global.u64 	[%rd3], %rd2;
	mov.b64 	%rd4, 0;
	st.global.u64 	[%rd3+8], %rd4;
	ret;

}
	// .globl	_ZN6thrust24THRUST_300001_SM_1000_NS8cuda_cub4core6detail13_kernel_agentINS1_8__reduce11ReduceAgentIPN4cuda3std3__45tupleIJflEEESC_SB_lNS1_9__extrema9arg_max_fIflNS9_4lessIfEEEEEEJSC_SC_iSH_EEEvDpT0_
.visible .entry _ZN6thrust24THRUST_300001_SM_1000_NS8cuda_cub4core6detail13_kernel_agentINS1_8__reduce11ReduceAgentIPN4cuda3std3__45tupleIJflEEESC_SB_lNS1_9__extrema9arg_max_fIflNS9_4lessIfEEEEEEJSC_SC_iSH_EEEvDpT0_(
	.param .u64 .ptr .align 1 _ZN6thrust24THRUST_300001_SM_1000_NS8cuda_cub4core6detail13_kernel_agentINS1_8__reduce11ReduceAgentIPN4cuda3std3__45tupleIJflEEESC_SB_lNS1_9__extrema9arg_max_fIflNS9_4lessIfEEEEEEJSC_SC_iSH_EEEvDpT0__param_0,
	.param .u64 .ptr .align 1 _ZN6thrust24THRUST_300001_SM_1000_NS8cuda_cub4core6detail13_kernel_agentINS1_8__reduce11ReduceAgentIPN4cuda3std3__45tupleIJflEEESC_SB_lNS1_9__extrema9arg_max_fIflNS9_4lessIfEEEEEEJSC_SC_iSH_EEEvDpT0__param_1,
	.param .u32 _ZN6thrust24THRUST_300001_SM_1000_NS8cuda_cub4core6detail13_kernel_agentINS1_8__reduce11ReduceAgentIPN4cuda3std3__45tupleIJflEEESC_SB_lNS1_9__extrema9arg_max_fIflNS9_4lessIfEEEEEEJSC_SC_iSH_EEEvDpT0__param_2,
	.param .align 1 .b8 _ZN6thrust24THRUST_300001_SM_1000_NS8cuda_cub4core6detail13_kernel_agentINS1_8__reduce11ReduceAgentIPN4cuda3std3__45tupleIJflEEESC_SB_lNS1_9__extrema9arg_max_fIflNS9_4lessIfEEEEEEJSC_SC_iSH_EEEvDpT0__param_3[1]
)
.maxntid 256
{
	.reg .pred 	%p<264>;
	.reg .b32 	%r<436>;
	.reg .b32 	%f<293>;
	.reg .b64 	%rd<479>;

	ld.param.u64 	%rd236, [_ZN6thrust24THRUST_300001_SM_1000_NS8cuda_cub4core6detail13_kernel_agentINS1_8__reduce11ReduceAgentIPN4cuda3std3__45tupleIJflEEESC_SB_lNS1_9__extrema9arg_max_fIflNS9_4lessIfEEEEEEJSC_SC_iSH_EEEvDpT0__param_0];
	ld.param.u32 	%r29, [_ZN6thrust24THRUST_300001_SM_1000_NS8cuda_cub4core6detail13_kernel_agentINS1_8__reduce11ReduceAgentIPN4cuda3std3__45tupleIJflEEESC_SB_lNS1_9__extrema9arg_max_fIflNS9_4lessIfEEEEEEJSC_SC_iSH_EEEvDpT0__param_2];
	cvt.s64.s32 	%rd1, %r29;
	setp.eq.s32 	%p1, %r29, 0;
	@%p1 bra 	$L__BB7_234;
	setp.gt.s32 	%p2, %r29, 1279;
	@%p2 bra 	$L__BB7_121;
	mov.u32 	%r1, %tid.x;
	setp.ge.s32 	%p147, %r1, %r29;
	mov.f32 	%f224, 0f00000000;
	mov.b64 	%rd402, 0;
	mov.u32 	%r430, %r1;
	@%p147 bra 	$L__BB7_4;
	mul.wide.u32 	%rd366, %r1, 16;
	add.s64 	%rd363, %rd236, %rd366;
	// begin inline asm
	ld.global.nc.u64 %rd362, [%rd363];
	// end inline asm
	mov.b64 	{%r191, %r192}, %rd362;
	mov.b32 	%f224, %r191;
	add.s64 	%rd365, %rd363, 8;
	// begin inline asm
	ld.global.nc.u64 %rd402, [%rd365];
	// end inline asm
	add.s32 	%r430, %r1, 256;
$L__BB7_4:
	setp.ge.s32 	%p148, %r430, %r29;
	@%p148 bra 	$L__BB7_25;
	not.b32 	%r193, %r430;
	add.s32 	%r4, %r29, %r193;
	and.b32  	%r194, %r4, 768;
	setp.eq.s32 	%p149, %r194, 768;
	@%p149 bra 	$L__BB7_11;
	mul.wide.u32 	%rd368, %r430, 16;
	add.s64 	%rd393, %rd236, %rd368;
	shr.u32 	%r195, %r4, 8;
	add.s32 	%r196, %r195, 1;
	and.b32  	%r197, %r196, 3;
	neg.s32 	%r428, %r197;
$L__BB7_7:
	.pragma "nounroll";
	mov.u64 	%rd6, %rd402;
	mov.f32 	%f3, %f224;
	// begin inline asm
	ld.global.nc.u64 %rd369, [%rd393];
	// end inline asm
	mov.b64 	{%r198, %r199}, %rd369;
	mov.b32 	%f4, %r198;
	add.s64 	%rd372, %rd393, 8;
	// begin inline asm
	ld.global.nc.u64 %rd371, [%rd372];
	// end inline asm
	setp.lt.f32 	%p150, %f3, %f4;
	mov.u64 	%rd402, %rd371;
	mov.f32 	%f224, %f4;
	@%p150 bra 	$L__BB7_10;
	setp.lt.f32 	%p151, %f4, %f3;
	mov.u64 	%rd402, %rd6;
	mov.f32 	%f224, %f3;
	@%p151 bra 	$L__BB7_10;
	setp.lt.s64 	%p152, %rd6, %rd371;
	min.s64 	%rd402, %rd6, %rd371;
	selp.f32 	%f224, %f3, %f4, %p152;
$L__BB7_10:
	add.s32 	%r430, %r430, 256;
	add.s64 	%rd393, %rd393, 4096;
	add.s32 	%r428, %r428, 1;
	setp.ne.s32 	%p153, %r428, 0;
	@%p153 bra 	$L__BB7_7;
$L__BB7_11:
	setp.lt.u32 	%p154, %r4, 768;
	@%p154 bra 	$L__BB7_25;
$L__BB7_12:
	mul.wide.s32 	%rd377, %r430, 16;
	add.s64 	%rd374, %rd236, %rd377;
	// begin inline asm
	ld.global.nc.u64 %rd373, [%rd374];
	// end inline asm
	mov.b64 	{%r200, %r201}, %rd373;
	mov.b32 	%f10, %r200;
	add.s64 	%rd376, %rd374, 8;
	// begin inline asm
	ld.global.nc.u64 %rd375, [%rd376];
	// end inline asm
	setp.lt.f32 	%p155, %f224, %f10;
	mov.u64 	%rd399, %rd375;
	mov.f32 	%f221, %f10;
	@%p155 bra 	$L__BB7_15;
	setp.lt.f32 	%p156, %f10, %f224;
	mov.u64 	%rd399, %rd402;
	mov.f32 	%f221, %f224;
	@%p156 bra 	$L__BB7_15;
	setp.lt.s64 	%p157, %rd402, %rd375;
	min.s64 	%rd399, %rd402, %rd375;
	selp.f32 	%f221, %f224, %f10, %p157;
$L__BB7_15:
	add.s64 	%rd379, %rd374, 4096;
	// begin inline asm
	ld.global.nc.u64 %rd378, [%rd379];
	// end inline asm
	mov.b64 	{%r202, %r203}, %rd378;
	mov.b32 	%f13, %r202;
	add.s64 	%rd381, %rd374, 4104;
	// begin inline asm
	ld.global.nc.u64 %rd380, [%rd381];
	// end inline asm
	setp.lt.f32 	%p158, %f221, %f13;
	mov.u64 	%rd400, %rd380;
	mov.f32 	%f222, %f13;
	@%p158 bra 	$L__BB7_18;
	setp.lt.f32 	%p159, %f13, %f221;
	mov.u64 	%rd400, %rd399;
	mov.f32 	%f222, %f221;
	@%p159 bra 	$L__BB7_18;
	setp.lt.s64 	%p160, %rd399, %rd380;
	min.s64 	%rd400, %rd399, %rd380;
	selp.f32 	%f222, %f221, %f13, %p160;
$L__BB7_18:
	add.s64 	%rd383, %rd374, 8192;
	// begin inline asm
	ld.global.nc.u64 %rd382, [%rd383];
	// end inline asm
	mov.b64 	{%r204, %r205}, %rd382;
	mov.b32 	%f16, %r204;
	add.s64 	%rd385, %rd374, 8200;
	// begin inline asm
	ld.global.nc.u64 %rd384, [%rd385];
	// end inline asm
	setp.lt.f32 	%p161, %f222, %f16;
	mov.u64 	%rd401, %rd384;
	mov.f32 	%f223, %f16;
	@%p161 bra 	$L__BB7_21;
	setp.lt.f32 	%p162, %f16, %f222;
	mov.u64 	%rd401, %rd400;
	mov.f32 	%f223, %f222;
	@%p162 bra 	$L__BB7_21;
	setp.lt.s64 	%p163, %rd400, %rd384;
	min.s64 	%rd401, %rd400, %rd384;
	selp.f32 	%f223, %f222, %f16, %p163;
$L__BB7_21:
	add.s64 	%rd387, %rd374, 12288;
	// begin inline asm
	ld.global.nc.u64 %rd386, [%rd387];
	// end inline asm
	mov.b64 	{%r206, %r207}, %rd386;
	mov.b32 	%f19, %r206;
	add.s64 	%rd389, %rd374, 12296;
	// begin inline asm
	ld.global.nc.u64 %rd388, [%rd389];
	// end inline asm
	setp.lt.f32 	%p164, %f223, %f19;
	mov.u64 	%rd402, %rd388;
	mov.f32 	%f224, %f19;
	@%p164 bra 	$L__BB7_24;
	setp.lt.f32 	%p165, %f19, %f223;
	mov.u64 	%rd402, %rd401;
	mov.f32 	%f224, %f223;
	@%p165 bra 	$L__BB7_24;
	setp.lt.s64 	%p166, %rd401, %rd388;
	min.s64 	%rd402, %rd401, %rd388;
	selp.f32 	%f224, %f223, %f19, %p166;
$L__BB7_24:
	add.s32 	%r430, %r430, 1024;
	setp.lt.s32 	%p167, %r430, %r29;
	@%p167 bra 	$L__BB7_12;
$L__BB7_25:
	setp.lt.s32 	%p168, %r29, 256;
	@%p168 bra 	$L__BB7_70;
	// begin inline asm
	mov.u32 %r321, %laneid;
	// end inline asm
	mov.b32 	%r323, %f224;
	mov.b32 	%r339, 1;
	mov.b32 	%r340, 31;
	mov.b32 	%r341, -1;
	// begin inline asm
	shfl.sync.down.b32 %r322, %r323, %r339, %r340, %r341;
	// end inline asm
	mov.b32 	%f23, %r322;
	// begin inline asm
	shfl.sync.down.b32 %r327, %r328, %r339, %r340, %r341;
	// end inline asm
	mov.b64 	{%r333, %r338}, %rd402;
	// begin inline asm
	shfl.sync.down.b32 %r332, %r333, %r339, %r340, %r341;
	// end inline asm
	// begin inline asm
	shfl.sync.down.b32 %r337, %r338, %r339, %r340, %r341;
	// end inline asm
	mov.b64 	%rd28, {%r332, %r337};
	setp.gt.s32 	%p220, %r321, 30;
	mov.u64 	%rd404, %rd402;
	mov.f32 	%f226, %f224;
	@%p220 bra 	$L__BB7_30;
	setp.lt.f32 	%p221, %f224, %f23;
	mov.u64 	%rd404, %rd28;
	mov.f32 	%f226, %f23;
	@%p221 bra 	$L__BB7_30;
	setp.gt.f32 	%p222, %f224, %f23;
	mov.u64 	%rd404, %rd402;
	mov.f32 	%f226, %f224;
	@%p222 bra 	$L__BB7_30;
	setp.lt.s64 	%p223, %rd402, %rd28;
	min.s64 	%rd404, %rd402, %rd28;
	selp.f32 	%f226, %f224, %f23, %p223;
$L__BB7_30:
	mov.b32 	%r343, %f226;
	mov.b32 	%r359, 2;
	mov.b32 	%r360, 31;
	mov.b32 	%r361, -1;
	// begin inline asm
	shfl.sync.down.b32 %r342, %r343, %r359, %r360, %r361;
	// end inline asm
	mov.b32 	%f26, %r342;
	// begin inline asm
	shfl.sync.down.b32 %r347, %r348, %r359, %r360, %r361;
	// end inline asm
	mov.b64 	{%r353, %r358}, %rd404;
	// begin inline asm
	shfl.sync.down.b32 %r352, %r353, %r359, %r360, %r361;
	// end inline asm
	// begin inline asm
	shfl.sync.down.b32 %r357, %r358, %r359, %r360, %r361;
	// end inline asm
	mov.b64 	%rd31, {%r352, %r357};
	setp.gt.s32 	%p224, %r321, 29;
	mov.u64 	%rd405, %rd404;
	mov.f32 	%f227, %f226;
	@%p224 bra 	$L__BB7_34;
	setp.lt.f32 	%p225, %f226, %f26;
	mov.u64 	%rd405, %rd31;
	mov.f32 	%f227, %f26;
	@%p225 bra 	$L__BB7_34;
	setp.gt.f32 	%p226, %f226, %f26;
	mov.u64 	%rd405, %rd404;
	mov.f32 	%f227, %f226;
	@%p226 bra 	$L__BB7_34;
	setp.lt.s64 	%p227, %rd404, %rd31;
	min.s64 	%rd405, %rd404, %rd31;
	selp.f32 	%f227, %f226, %f26, %p227;
$L__BB7_34:
	mov.b32 	%r363, %f227;
	mov.b32 	%r379, 4;
	mov.b32 	%r380, 31;
	mov.b32 	%r381, -1;
	// begin inline asm
	shfl.sync.down.b32 %r362, %r363, %r379, %r380, %r381;
	// end inline asm
	mov.b32 	%f29, %r362;
	// begin inline asm
	shfl.sync.down.b32 %r367, %r368, %r379, %r380, %r381;
	// end inline asm
	mov.b64 	{%r373, %r378}, %rd405;
	// begin inline asm
	shfl.sync.down.b32 %r372, %r373, %r379, %r380, %r381;
	// end inline asm
	// begin inline asm
	shfl.sync.down.b32 %r377, %r378, %r379, %r380, %r381;
	// end inline asm
	mov.b64 	%rd34, {%r372, %r377};
	setp.gt.s32 	%p228, %r321, 27;
	mov.u64 	%rd406, %rd405;
	mov.f32 	%f228, %f227;
	@%p228 bra 	$L__BB7_38;
	setp.lt.f32 	%p229, %f227, %f29;
	mov.u64 	%rd406, %rd34;
	mov.f32 	%f228, %f29;
	@%p229 bra 	$L__BB7_38;
	setp.gt.f32 	%p230, %f227, %f29;
	mov.u64 	%rd406, %rd405;
	mov.f32 	%f228, %f227;
	@%p230 bra 	$L__BB7_38;
	setp.lt.s64 	%p231, %rd405, %rd34;
	min.s64 	%rd406, %rd405, %rd34;
	selp.f32 	%f228, %f227, %f29, %p231;
$L__BB7_38:
	mov.b32 	%r383, %f228;
	mov.b32 	%r399, 8;
	mov.b32 	%r400, 31;
	mov.b32 	%r401, -1;
	// begin inline asm
	shfl.sync.down.b32 %r382, %r383, %r399, %r400, %r401;
	// end inline asm
	mov.b32 	%f32, %r382;
	// begin inline asm
	shfl.sync.down.b32 %r387, %r388, %r399, %r400, %r401;
	// end inline asm
	mov.b64 	{%r393, %r398}, %rd406;
	// begin inline asm
	shfl.sync.down.b32 %r392, %r393, %r399, %r400, %r401;
	// end inline asm
	// begin inline asm
	shfl.sync.down.b32 %r397, %r398, %r399, %r400, %r401;
	// end inline asm
	mov.b64 	%rd37, {%r392, %r397};
	setp.gt.s32 	%p232, %r321, 23;
	mov.u64 	%rd407, %rd406;
	mov.f32 	%f229, %f228;
	@%p232 bra 	$L__BB7_42;
	setp.lt.f32 	%p233, %f228, %f32;
	mov.u64 	%rd407, %rd37;
	mov.f32 	%f229, %f32;
	@%p233 bra 	$L__BB7_42;
	setp.gt.f32 	%p234, %f228, %f32;
	mov.u64 	%rd407, %rd406;
	mov.f32 	%f229, %f228;
	@%p234 bra 	$L__BB7_42;
	setp.lt.s64 	%p235, %rd406, %rd37;
	min.s64 	%rd407, %rd406, %rd37;
	selp.f32 	%f229, %f228, %f32, %p235;
$L__BB7_42:
	mov.b32 	%r403, %f229;
	mov.b32 	%r419, 16;
	mov.b32 	%r420, 31;
	mov.b32 	%r421, -1;
	// begin inline asm
	shfl.sync.down.b32 %r402, %r403, %r419, %r420, %r421;
	// end inline asm
	mov.b32 	%f35, %r402;
	// begin inline asm
	shfl.sync.down.b32 %r407, %r408, %r419, %r420, %r421;
	// end inline asm
	mov.b64 	{%r413, %r418}, %rd407;
	// begin inline asm
	shfl.sync.down.b32 %r412, %r413, %r419, %r420, %r421;
	// end inline asm
	// begin inline asm
	shfl.sync.down.b32 %r417, %r418, %r419, %r420, %r421;
	// end inline asm
	mov.b64 	%rd40, {%r412, %r417};
	setp.gt.s32 	%p236, %r321, 15;
	mov.u64 	%rd478, %rd407;
	mov.f32 	%f292, %f229;
	@%p236 bra 	$L__BB7_46;
	setp.lt.f32 	%p237, %f229, %f35;
	mov.u64 	%rd478, %rd40;
	mov.f32 	%f292, %f35;
	@%p237 bra 	$L__BB7_46;
	setp.gt.f32 	%p238, %f229, %f35;
	mov.u64 	%rd478, %rd407;
	mov.f32 	%f292, %f229;
	@%p238 bra 	$L__BB7_46;
	setp.lt.s64 	%p239, %rd407, %rd40;
	min.s64 	%rd478, %rd407, %rd40;
	selp.f32 	%f292, %f229, %f35, %p239;
$L__BB7_46:
	setp.ne.s32 	%p240, %r321, 0;
	@%p240 bra 	$L__BB7_48;
	shr.u32 	%r422, %r1, 1;
	and.b32  	%r423, %r422, 496;
	mov.u32 	%r424, _ZN6thrust24THRUST_300001_SM_1000_NS8cuda_cub4core6detail5shmemE;
	add.s32 	%r425, %r424, %r423;
	st.shared.f32 	[%r425+8], %f292;
	st.shared.u64 	[%r425+16], %rd478;
$L__BB7_48:
	bar.sync 	0;
	setp.ne.s32 	%p241, %r1, 0;
	@%p241 bra 	$L__BB7_232;
	ld.shared.f32 	%f38, [_ZN6thrust24THRUST_300001_SM_1000_NS8cuda_cub4core6detail5shmemE+24];
	ld.shared.u64 	%rd43, [_ZN6thrust24THRUST_300001_SM_1000_NS8cuda_cub4core6detail5shmemE+32];
	setp.lt.f32 	%p242, %f292, %f38;
	mov.u64 	%rd409, %rd43;
	mov.f32 	%f231, %f38;
	@%p242 bra 	$L__BB7_52;
	setp.lt.f32 	%p243, %f38, %f292;
	mov.u64 	%rd409, %rd478;
	mov.f32 	%f231, %f292;
	@%p243 bra 	$L__BB7_52;
	setp.lt.s64 	%p244, %rd478, %rd43;
	min.s64 	%rd409, %rd478, %rd43;
	selp.f32 	%f231, %f292, %f38, %p244;
$L__BB7_52:
	ld.shared.f32 	%f41, [_ZN6thrust24THRUST_300001_SM_1000_NS8cuda_cub4core6detail5shmemE+40];
	ld.shared.u64 	%rd46, [_ZN6thrust24THRUST_300001_SM_1000_NS8cuda_cub4core6detail5shmemE+48];
	setp.lt.f32 	%p245, %f231, %f41;
	mov.u64 	%rd410, %rd46;
	mov.f32 	%f232, %f41;
	@%p245 bra 	$L__BB7_55;
	setp.lt.f32 	%p246, %f41, %f231;
	mov.u64 	%rd410, %rd409;
	mov.f32 	%f232, %f231;
	@%p246 bra 	$L__BB7_55;
	setp.lt.s64 	%p247, %rd409, %rd46;
	min.s64 	%rd410, %rd409, %rd46;
	selp.f32 	%f232, %f231, %f41, %p247;
$L__BB7_55:
	ld.shared.f32 	%f44, [_ZN6thrust24THRUST_300001_SM_1000_NS8cuda_cub4core6detail5shmemE+56];
	ld.shared.u64 	%rd49, [_ZN6thrust24THRUST_300001_SM_1000_NS8cuda_cub4core6detail5shmemE+64];
	setp.lt.f32 	%p248, %f232, %f44;
	mov.u64 	%rd411, %rd49;
	mov.f32 	%f233, %f44;
	@%p248 bra 	$L__BB7_58;
	setp.lt.f32 	%p249, %f44, %f232;
	mov.u64 	%rd411, %rd410;
	mov.f32 	%f233, %f232;
	@%p249 bra 	$L__BB7_58;
	setp.lt.s64 	%p250, %rd410, %rd49;
	min.s64 	%rd411, %rd410, %rd49;
	selp.f32 	%f233, %f232, %f44, %p250;
$L__BB7_58:
	ld.shared.f32 	%f47, [_ZN6thrust24THRUST_300001_SM_1000_NS8cuda_cub4core6detail5shmemE+72];
	ld.shared.u64 	%rd52, [_ZN6thrust24THRUST_300001_SM_1000_NS8cuda_cub4core6detail5shmemE+80];
	setp.lt.f32 	%p251, %f233, %f47;
	mov.u64 	%rd412, %rd52;
	mov.f32 	%f234, %f47;
	@%p251 bra 	$L__BB7_61;
	setp.lt.f32 	%p252, %f47, %f233;
	mov.u64 	%rd412, %rd411;
	mov.f32 	%f234, %f233;
	@%p252 bra 	$L__BB7_61;
	setp.lt.s64 	%p253, %rd411, %rd52;
	min.s64 	%rd412, %rd411, %rd52;
	selp.f32 	%f234, %f233, %f47, %p253;
$L__BB7_61:
	ld.shared.f32 	%f50, [_ZN6thrust24THRUST_300001_SM_1000_NS8cuda_cub4core6detail5shmemE+88];
	ld.shared.u64 	%rd55, [_ZN6thrust24THRUST_300001_SM_1000_NS8cuda_cub4core6detail5shmemE+96];
	setp.lt.f32 	%p254, %f234, %f50;
	mov.u64 	%rd413, %rd55;
	mov.f32 	%f235, %f50;
	@%p254 bra 	$L__BB7_64;
	setp.lt.f32 	%p255, %f50, %f234;
	mov.u64 	%rd413, %rd412;
	mov.f32 	%f235, %f234;
	@%p255 bra 	$L__BB7_64;
	setp.lt.s64 	%p256, %rd412, %rd55;
	min.s64 	%rd413, %rd412, %rd55;
	selp.f32 	%f235, %f234, %f50, %p256;
$L__BB7_64:
	ld.shared.f32 	%f53, [_ZN6thrust24THRUST_300001_SM_1000_NS8cuda_cub4core6detail5shmemE+104];
	ld.shared.u64 	%rd58, [_ZN6thrust24THRUST_300001_SM_1000_NS8cuda_cub4core6detail5shmemE+112];
	setp.lt.f32 	%p257, %f235, %f53;
	mov.u64 	%rd414, %rd58;
	mov.f32 	%f236, %f53;
	@%p257 bra 	$L__BB7_67;
	setp.lt.f32 	%p258, %f53, %f235;
	mov.u64 	%rd414, %rd413;
	mov.f32 	%f236, %f235;
	@%p258 bra 	$L__BB7_67;
	setp.lt.s64 	%p259, %rd413, %rd58;
	min.s64 	%rd414, %rd413, %rd58;
	selp.f32 	%f236, %f235, %f53, %p259;
$L__BB7_67:
	ld.shared.f32 	%f56, [_ZN6thrust24THRUST_300001_SM_1000_NS8cuda_cub4core6detail5shmemE+120];
	ld.shared.u64 	%rd61, [_ZN6thrust24THRUST_300001_SM_1000_NS8cuda_cub4core6detail5shmemE+128];
	setp.lt.f32 	%p260, %f236, %f56;
	mov.f32 	%f292, %f56;
	mov.u64 	%rd478, %rd61;
	@%p260 bra 	$L__BB7_232;
	setp.lt.f32 	%p261, %f56, %f236;
	mov.f32 	%f292, %f236;
	mov.u64 	%rd478, %rd414;
	@%p261 bra 	$L__BB7_232;
	setp.lt.s64 	%p262, %rd414, %rd61;
	min.s64 	%rd478, %rd414, %rd61;
	selp.f32 	%f292, %f236, %f56, %p262;
	bra.uni 	$L__BB7_232;
$L__BB7_70:
	// begin inline asm
	mov.u32 %r208, %laneid;
	// end inline asm
	and.b32  	%r229, %r1, 992;
	add.s32 	%r230, %r229, 32;
	setp.gt.s32 	%p169, %r230, %r29;
	not.b32 	%r231, %r229;
	add.s32 	%r232, %r29, %r231;
	selp.b32 	%r227, %r232, 31, %p169;
	mov.b32 	%r210, %f224;
	mov.b32 	%r226, 1;
	mov.b32 	%r228, -1;
	// begin inline asm
	shfl.sync.down.b32 %r209, %r210, %r226, %r227, %r228;
	// end inline asm
	mov.b32 	%f58, %r209;
	// begin inline asm
	shfl.sync.down.b32 %r214, %r215, %r226, %r227, %r228;
	// end inline asm
	mov.b64 	{%r220, %r225}, %rd402;
	// begin inline asm
	shfl.sync.down.b32 %r219, %r220, %r226, %r227, %r228;
	// end inline asm
	// begin inline asm
	shfl.sync.down.b32 %r224, %r225, %r226, %r227, %r228;
	// end inline asm
	mov.b64 	%rd63, {%r219, %r224};
	setp.ge.s32 	%p170, %r208, %r227;
	mov.u64 	%rd415, %rd402;
	mov.f32 	%f237, %f224;
	@%p170 bra 	$L__BB7_74;
	setp.lt.f32 	%p171, %f224, %f58;
	mov.u64 	%rd415, %rd63;
	mov.f32 	%f237, %f58;
	@%p171 bra 	$L__BB7_74;
	setp.gt.f32 	%p172, %f224, %f58;
	mov.u64 	%rd415, %rd402;
	mov.f32 	%f237, %f224;
	@%p172 bra 	$L__BB7_74;
	setp.lt.s64 	%p173, %rd402, %rd63;
	min.s64 	%rd415, %rd402, %rd63;
	selp.f32 	%f237, %f224, %f58, %p173;
$L__BB7_74:
	mov.b32 	%r234, %f237;
	mov.b32 	%r250, 2;
	mov.b32 	%r252, -1;
	// begin inline asm
	shfl.sync.down.b32 %r233, %r234, %r250, %r227, %r252;
	// end inline asm
	mov.b32 	%f61, %r233;
	// begin inline asm
	shfl.sync.down.b32 %r238, %r239, %r250, %r227, %r252;
	// end inline asm
	mov.b64 	{%r244, %r249}, %rd415;
	// begin inline asm
	shfl.sync.down.b32 %r243, %r244, %r250, %r227, %r252;
	// end inline asm
	// begin inline asm
	shfl.sync.down.b32 %r248, %r249, %r250, %r227, %r252;
	// end inline asm
	mov.b64 	%rd66, {%r243, %r248};
	add.s32 	%r253, %r208, 2;
	setp.gt.s32 	%p174, %r253, %r227;
	mov.u64 	%rd416, %rd415;
	mov.f32 	%f238, %f237;
	@%p174 bra 	$L__BB7_78;
	setp.lt.f32 	%p175, %f237, %f61;
	mov.u64 	%rd416, %rd66;
	mov.f32 	%f238, %f61;
	@%p175 bra 	$L__BB7_78;
	setp.gt.f32 	%p176, %f237, %f61;
	mov.u64 	%rd416, %rd415;
	mov.f32 	%f238, %f237;
	@%p176 bra 	$L__BB7_78;
	setp.lt.s64 	%p177, %rd415, %rd66;
	min.s64 	%rd416, %rd415, %rd66;
	selp.f32 	%f238, %f237, %f61, %p177;
$L__BB7_78:
	mov.b32 	%r255, %f238;
	mov.b32 	%r271, 4;
	mov.b32 	%r273, -1;
	// begin inline asm
	shfl.sync.down.b32 %r254, %r255, %r271, %r227, %r273;
	// end inline asm
	mov.b32 	%f64, %r254;
	// begin inline asm
	shfl.sync.down.b32 %r259, %r260, %r271, %r227, %r273;
	// end inline asm
	mov.b64 	{%r265, %r270}, %rd416;
	// begin inline asm
	shfl.sync.down.b32 %r264, %r265, %r271, %r227, %r273;
	// end inline asm
	// begin inline asm
	shfl.sync.down.b32 %r269, %r270, %r271, %r227, %r273;
	// end inline asm
	mov.b64 	%rd69, {%r264, %r269};
	add.s32 	%r274, %r208, 4;
	setp.gt.s32 	%p178, %r274, %r227;
	mov.f32 	%f239, %f238;
	mov.u64 	%rd417, %rd416;
	@%p178 bra 	$L__BB7_82;
	setp.lt.f32 	%p179, %f238, %f64;
	mov.f32 	%f239, %f64;
	mov.u64 	%rd417, %rd69;
	@%p179 bra 	$L__BB7_82;
	setp.gt.f32 	%p180, %f238, %f64;
	mov.f32 	%f239, %f238;
	mov.u64 	%rd417, %rd416;
	@%p180 bra 	$L__BB7_82;
	setp.lt.s64 	%p181, %rd416, %rd69;
	selp.f32 	%f239, %f238, %f64, %p181;
	min.s64 	%rd417, %rd416, %rd69;
$L__BB7_82:
	mov.b32 	%r276, %f239;
	mov.b32 	%r292, 8;
	mov.b32 	%r294, -1;
	// begin inline asm
	shfl.sync.down.b32 %r275, %r276, %r292, %r227, %r294;
	// end inline asm
	mov.b32 	%f67, %r275;
	// begin inline asm
	shfl.sync.down.b32 %r280, %r281, %r292, %r227, %r294;
	// end inline asm
	mov.b64 	{%r286, %r291}, %rd417;
	// begin inline asm
	shfl.sync.down.b32 %r285, %r286, %r292, %r227, %r294;
	// end inline asm
	// begin inline asm
	shfl.sync.down.b32 %r290, %r291, %r292, %r227, %r294;
	// end inline asm
	mov.b64 	%rd72, {%r285, %r290};
	add.s32 	%r295, %r208, 8;
	setp.gt.s32 	%p182, %r295, %r227;
	mov.f32 	%f240, %f239;
	mov.u64 	%rd418, %rd417;
	@%p182 bra 	$L__BB7_86;
	setp.lt.f32 	%p183, %f239, %f67;
	mov.f32 	%f240, %f67;
	mov.u64 	%rd418, %rd72;
	@%p183 bra 	$L__BB7_86;
	setp.gt.f32 	%p184, %f239, %f67;
	mov.f32 	%f240, %f239;
	mov.u64 	%rd418, %rd417;
	@%p184 bra 	$L__BB7_86;
	setp.lt.s64 	%p185, %rd417, %rd72;
	selp.f32 	%f240, %f239, %f67, %p185;
	min.s64 	%rd418, %rd417, %rd72;
$L__BB7_86:
	mov.b32 	%r297, %f240;
	mov.b32 	%r313, 16;
	mov.b32 	%r315, -1;
	// begin inline asm
	shfl.sync.down.b32 %r296, %r297, %r313, %r227, %r315;
	// end inline asm
	mov.b32 	%f70, %r296;
	// begin inline asm
	shfl.sync.down.b32 %r301, %r302, %r313, %r227, %r315;
	// end inline asm
	mov.b64 	{%r307, %r312}, %rd418;
	// begin inline asm
	shfl.sync.down.b32 %r306, %r307, %r313, %r227, %r315;
	// end inline asm
	// begin inline asm
	shfl.sync.down.b32 %r311, %r312, %r313, %r227, %r315;
	// end inline asm
	mov.b64 	%rd75, {%r306, %r311};
	add.s32 	%r316, %r208, 16;
	setp.gt.s32 	%p186, %r316, %r227;
	mov.f32 	%f292, %f240;
	mov.u64 	%rd478, %rd418;
	@%p186 bra 	$L__BB7_90;
	setp.lt.f32 	%p187, %f240, %f70;
	mov.f32 	%f292, %f70;
	mov.u64 	%rd478, %rd75;
	@%p187 bra 	$L__BB7_90;
	setp.gt.f32 	%p188, %f240, %f70;
	mov.f32 	%f292, %f240;
	mov.u64 	%rd478, %rd418;
	@%p188 bra 	$L__BB7_90;
	setp.lt.s64 	%p189, %rd418, %rd75;
	selp.f32 	%f292, %f240, %f70, %p189;
	min.s64 	%rd478, %rd418, %rd75;
$L__BB7_90:
	setp.ne.s32 	%p190, %r208, 0;
	@%p190 bra 	$L__BB7_92;
	shr.u32 	%r317, %r1, 1;
	and.b32  	%r318, %r317, 496;
	mov.u32 	%r319, _ZN6thrust24THRUST_300001_SM_1000_NS8cuda_cub4core6detail5shmemE;
	add.s32 	%r320, %r319, %r318;
	st.shared.f32 	[%r320+8], %f292;
	st.shared.u64 	[%r320+16], %rd478;
$L__BB7_92:
	bar.sync 	0;
	setp.ne.s32 	%p191, %r1, 0;
	@%p191 bra 	$L__BB7_232;
	setp.lt.s32 	%p192, %r29, 33;
	mov.f32 	%f242, %f292;
	mov.u64 	%rd420, %rd478;
	@%p192 bra 	$L__BB7_97;
	ld.shared.f32 	%f73, [_ZN6thrust24THRUST_300001_SM_1000_NS8cuda_cub4core6detail5shmemE+24];
	ld.shared.u64 	%rd78, [_ZN6thrust24THRUST_300001_SM_1000_NS8cuda_cub4core6detail5shmemE+32];
	setp.lt.f32 	%p193, %f292, %f73;
	mov.f32 	%f242, %f73;
	mov.u64 	%rd420, %rd78;
	@%p193 bra 	$L__BB7_97;
	setp.lt.f32 	%p194, %f73, %f292;
	mov.f32 	%f242, %f292;
	mov.u64 	%rd420, %rd478;
	@%p194 bra 	$L__BB7_97;
	setp.lt.s64 	%p195, %rd478, %rd78;
	selp.f32 	%f242, %f292, %f73, %p195;
	min.s64 	%rd420, %rd478, %rd78;
$L__BB7_97:
	setp.lt.s32 	%p196, %r29, 65;
	mov.f32 	%f243, %f242;
	mov.u64 	%rd421, %rd420;
	@%p196 bra 	$L__BB7_101;
	ld.shared.f32 	%f76, [_ZN6thrust24THRUST_300001_SM_1000_NS8cuda_cub4core6detail5shmemE+40];
	ld.shared.u64 	%rd81, [_ZN6thrust24THRUST_300001_SM_1000_NS8cuda_cub4core6detail5shmemE+48];
	setp.lt.f32 	%p197, %f242, %f76;
	mov.f32 	%f243, %f76;
	mov.u64 	%rd421, %rd81;
	@%p197 bra 	$L__BB7_101;
	setp.lt.f32 	%p198, %f76, %f242;
	mov.f32 	%f243, %f242;
	mov.u64 	%rd421, %rd420;
	@%p198 bra 	$L__BB7_101;
	setp.lt.s64 	%p199, %rd420, %rd81;
	selp.f32 	%f243, %f242, %f76, %p199;
	min.s64 	%rd421, %rd420, %rd81;
$L__BB7_101:
	setp.lt.s32 	%p200, %r29, 97;
	mov.f32 	%f244, %f243;
	mov.u64 	%rd422, %rd421;
	@%p200 bra 	$L__BB7_105;
	ld.shared.f32 	%f79, [_ZN6thrust24THRUST_300001_SM_1000_NS8cuda_cub4core6detail5shmemE+56];
	ld.shared.u64 	%rd84, [_ZN6thrust24THRUST_300001_SM_1000_NS8cuda_cub4core6detail5shmemE+64];
	setp.lt.f32 	%p201, %f243, %f79;
	mov.f32 	%f244, %f79;
	mov.u64 	%rd422, %rd84;
	@%p201 bra 	$L__BB7_105;
	setp.lt.f32 	%p202, %f79, %f243;
	mov.f32 	%f244, %f243;
	mov.u64 	%rd422, %rd421;
	@%p202 bra 	$L__BB7_105;
	setp.lt.s64 	%p203, %rd421, %rd84;
	selp.f32 	%f244, %f243, %f79, %p203;
	min.s64 	%rd422, %rd421, %rd84;
$L__BB7_105:
	setp.lt.s32 	%p204, %r29, 129;
	mov.f32 	%f245, %f244;
	mov.u64 	%rd423, %rd422;
	@%p204 bra 	$L__BB7_109;
	ld.shared.f32 	%f82, [_ZN6thrust24THRUST_300001_SM_1000_NS8cuda_cub4core6detail5shmemE+72];
	ld.shared.u64 	%rd87, [_ZN6thrust24THRUST_300001_SM_1000_NS8cuda_cub4core6detail5shmemE+80];
	setp.lt.f32 	%p205, %f244, %f82;
	mov.f32 	%f245, %f82;
	mov.u64 	%rd423, %rd87;
	@%p205 bra 	$L__BB7_109;
	setp.lt.f32 	%p206, %f82, %f244;
	mov.f32 	%f245, %f244;
	mov.u64 	%rd423, %rd422;
	@%p206 bra 	$L__BB7_109;
	setp.lt.s64 	%p207, %rd422, %rd87;
	selp.f32 	%f245, %f244, %f82, %p207;
	min.s64 	%rd423, %rd422, %rd87;
$L__BB7_109:
	setp.lt.s32 	%p208, %r29, 161;
	mov.f32 	%f246, %f245;
	mov.u64 	%rd424, %rd423;
	@%p208 bra 	$L__BB7_113;
	ld.shared.f32 	%f85, [_ZN6thrust24THRUST_300001_SM_1000_NS8cuda_cub4core6detail5shmemE+88];
	ld.shared.u64 	%rd90, [_ZN6thrust24THRUST_300001_SM_1000_NS8cuda_cub4core6detail5shmemE+96];
	setp.lt.f32 	%p209, %f245, %f85;
	mov.f32 	%f246, %f85;
	mov.u64 	%rd424, %rd90;
	@%p209 bra 	$L__BB7_113;
	setp.lt.f32 	%p210, %f85, %f245;
	mov.f32 	%f246, %f245;
	mov.u64 	%rd424, %rd423;
	@%p210 bra 	$L__BB7_113;
	setp.lt.s64 	%p211, %rd423, %rd90;
	selp.f32 	%f246, %f245, %f85, %p211;
	min.s64 	%rd424, %rd423, %rd90;
$L__BB7_113:
	setp.lt.s32 	%p212, %r29, 193;
	mov.f32 	%f247, %f246;
	mov.u64 	%rd425, %rd424;
	@%p212 bra 	$L__BB7_117;
	ld.shared.f32 	%f88, [_ZN6thrust24THRUST_300001_SM_1000_NS8cuda_cub4core6detail5shmemE+104];
	ld.shared.u64 	%rd93, [_ZN6thrust24THRUST_300001_SM_1000_NS8cuda_cub4core6detail5shmemE+112];
	setp.lt.f32 	%p213, %f246, %f88;
	mov.f32 	%f247, %f88;
	mov.u64 	%rd425, %rd93;
	@%p213 bra 	$L__BB7_117;
	setp.lt.f32 	%p214, %f88, %f246;
	mov.f32 	%f247, %f246;
	mov.u64 	%rd425, %rd424;
	@%p214 bra 	$L__BB7_117;
	setp.lt.s64 	%p215, %rd424, %rd93;
	selp.f32 	%f247, %f246, %f88, %p215;
	min.s64 	%rd425, %rd424, %rd93;
$L__BB7_117:
	setp.lt.s32 	%p216, %r29, 225;
	mov.f32 	%f292, %f247;
	mov.u64 	%rd478, %rd425;
	@%p216 bra 	$L__BB7_232;
	ld.shared.f32 	%f91, [_ZN6thrust24THRUST_300001_SM_1000_NS8cuda_cub4core6detail5shmemE+120];
	ld.shared.u64 	%rd96, [_ZN6thrust24THRUST_300001_SM_1000_NS8cuda_cub4core6detail5shmemE+128];
	setp.lt.f32 	%p217, %f247, %f91;
	mov.f32 	%f292, %f91;
	mov.u64 	%rd478, %rd96;
	@%p217 bra 	$L__BB7_232;
	setp.lt.f32 	%p218, %f91, %f247;
	mov.f32 	%f292, %f247;
	mov.u64 	%rd478, %rd425;
	@%p218 bra 	$L__BB7_232;
	setp.lt.s64 	%p219, %rd425, %rd96;
	selp.f32 	%f292, %f247, %f91, %p219;
	min.s64 	%rd478, %rd425, %rd96;
	bra.uni 	$L__BB7_232;
$L__BB7_121:
	mov.u32 	%r16, %tid.x;
	cvt.u64.u32 	%rd98, %r16;
	mul.wide.u32 	%rd258, %r16, 16;
	add.s64 	%rd239, %rd236, %rd258;
	// begin inline asm
	ld.global.nc.u64 %rd238, [%rd239];
	// end inline asm
	mov.b64 	{%r30, %r31}, %rd238;
	mov.b32 	%f93, %r30;
	add.s64 	%rd241, %rd239, 8;
	// begin inline asm
	ld.global.nc.u64 %rd240, [%rd241];
	// end inline asm
	add.s64 	%rd243, %rd239, 4096;
	// begin inline asm
	ld.global.nc.u64 %rd242, [%rd243];
	// end inline asm
	mov.b64 	{%r32, %r33}, %rd242;
	mov.b32 	%f248, %r32;
	add.s64 	%rd245, %rd239, 4104;
	// begin inline asm
	ld.global.nc.u64 %rd426, [%rd245];
	// end inline asm
	add.s64 	%rd247, %rd239, 8192;
	// begin inline asm
	ld.global.nc.u64 %rd246, [%rd247];
	// end inline asm
	mov.b64 	{%r34, %r35}, %rd246;
	mov.b32 	%f249, %r34;
	add.s64 	%rd249, %rd239, 8200;
	// begin inline asm
	ld.global.nc.u64 %rd427, [%rd249];
	// end inline asm
	add.s64 	%rd251, %rd239, 12288;
	// begin inline asm
	ld.global.nc.u64 %rd250, [%rd251];
	// end inline asm
	mov.b64 	{%r36, %r37}, %rd250;
	mov.b32 	%f250, %r36;
	add.s64 	%rd253, %rd239, 12296;
	// begin inline asm
	ld.global.nc.u64 %rd428, [%rd253];
	// end inline asm
	add.s64 	%rd255, %rd239, 16384;
	// begin inline asm
	ld.global.nc.u64 %rd254, [%rd255];
	// end inline asm
	mov.b64 	{%r38, %r39}, %rd254;
	mov.b32 	%f279, %r38;
	add.s64 	%rd257, %rd239, 16392;
	// begin inline asm
	ld.global.nc.u64 %rd465, [%rd257];
	// end inline asm
	setp.lt.f32 	%p3, %f93, %f248;
	@%p3 bra 	$L__BB7_123;
	setp.lt.f32 	%p4, %f248, %f93;
	setp.lt.s64 	%p5, %rd240, %rd426;
	or.pred  	%p6, %p4, %p5;
	selp.f32 	%f248, %f93, %f248, %p6;
	selp.b64 	%rd426, %rd240, %rd426, %p6;
$L__BB7_123:
	setp.lt.f32 	%p7, %f248, %f249;
	@%p7 bra 	$L__BB7_125;
	setp.lt.f32 	%p8, %f249, %f248;
	setp.lt.s64 	%p9, %rd426, %rd427;
	or.pred  	%p10, %p8, %p9;
	selp.f32 	%f249, %f248, %f249, %p10;
	selp.b64 	%rd427, %rd426, %rd427, %p10;
$L__BB7_125:
	setp.lt.f32 	%p11, %f249, %f250;
	@%p11 bra 	$L__BB7_127;
	setp.lt.f32 	%p12, %f250, %f249;
	setp.lt.s64 	%p13, %rd427, %rd428;
	or.pred  	%p14, %p12, %p13;
	selp.f32 	%f250, %f249, %f250, %p14;
	selp.b64 	%rd428, %rd427, %rd428, %p14;
$L__BB7_127:
	setp.lt.f32 	%p15, %f250, %f279;
	@%p15 bra 	$L__BB7_129;
	setp.lt.f32 	%p16, %f279, %f250;
	setp.lt.s64 	%p17, %rd428, %rd465;
	or.pred  	%p18, %p16, %p17;
	selp.f32 	%f279, %f250, %f279, %p18;
	selp.b64 	%rd465, %rd428, %rd465, %p18;
$L__BB7_129:
	setp.lt.u32 	%p19, %r29, 2560;
	mov.b64 	%rd444, 1280;
	@%p19 bra 	$L__BB7_165;
	add.s64 	%rd262, %rd1, -2560;
	mul.hi.u64 	%rd263, %rd262, -3689348814741910323;
	shr.u64 	%rd112, %rd263, 10;
	setp.lt.u64 	%p20, %rd262, 1280;
	mov.b64 	%rd444, 1280;
	@%p20 bra 	$L__BB7_153;
	add.s64 	%rd265, %rd112, 1;
	and.b64  	%rd430, %rd265, 36028797018963966;
	shl.b64 	%rd266, %rd98, 4;
	add.s64 	%rd267, %rd266, %rd236;
	add.s64 	%rd431, %rd267, 57352;
	mov.b64 	%rd444, 1280;
$L__BB7_132:
	add.s64 	%rd269, %rd431, -36872;
	// begin inline asm
	ld.global.nc.u64 %rd268, [%rd269];
	// end inline asm
	mov.b64 	{%r40, %r41}, %rd268;
	mov.b32 	%f253, %r40;
	add.s64 	%rd271, %rd431, -36864;
	// begin inline asm
	ld.global.nc.u64 %rd434, [%rd271];
	// end inline asm
	add.s64 	%rd273, %rd431, -32776;
	// begin inline asm
	ld.global.nc.u64 %rd272, [%rd273];
	// end inline asm
	mov.b64 	{%r42, %r43}, %rd272;
	mov.b32 	%f254, %r42;
	add.s64 	%rd275, %rd431, -32768;
	// begin inline asm
	ld.global.nc.u64 %rd435, [%rd275];
	// end inline asm
	add.s64 	%rd277, %rd431, -28680;
	// begin inline asm
	ld.global.nc.u64 %rd276, [%rd277];
	// end inline asm
	mov.b64 	{%r44, %r45}, %rd276;
	mov.b32 	%f255, %r44;
	add.s64 	%rd279, %rd431, -28672;
	// begin inline asm
	ld.global.nc.u64 %rd436, [%rd279];
	// end inline asm
	add.s64 	%rd281, %rd431, -24584;
	// begin inline asm
	ld.global.nc.u64 %rd280, [%rd281];
	// end inline asm
	mov.b64 	{%r46, %r47}, %rd280;
	mov.b32 	%f256, %r46;
	add.s64 	%rd283, %rd431, -24576;
	// begin inline asm
	ld.global.nc.u64 %rd437, [%rd283];
	// end inline asm
	add.s64 	%rd285, %rd431, -20488;
	// begin inline asm
	ld.global.nc.u64 %rd284, [%rd285];
	// end inline asm
	mov.b64 	{%r48, %r49}, %rd284;
	mov.b32 	%f257, %r48;
	add.s64 	%rd287, %rd431, -20480;
	// begin inline asm
	ld.global.nc.u64 %rd438, [%rd287];
	// end inline asm
	setp.lt.f32 	%p21, %f279, %f253;
	@%p21 bra 	$L__BB7_134;
	setp.lt.f32 	%p22, %f253, %f279;
	setp.lt.s64 	%p23, %rd465, %rd434;
	or.pred  	%p24, %p22, %p23;
	selp.f32 	%f253, %f279, %f253, %p24;
	selp.b64 	%rd434, %rd465, %rd434, %p24;
$L__BB7_134:
	setp.lt.f32 	%p25, %f253, %f254;
	@%p25 bra 	$L__BB7_136;
	setp.lt.f32 	%p26, %f254, %f253;
	setp.lt.s64 	%p27, %rd434, %rd435;
	or.pred  	%p28, %p26, %p27;
	selp.f32 	%f254, %f253, %f254, %p28;
	selp.b64 	%rd435, %rd434, %rd435, %p28;
$L__BB7_136:
	setp.lt.f32 	%p29, %f254, %f255;
	@%p29 bra 	$L__BB7_138;
	setp.lt.f32 	%p30, %f255, %f254;
	setp.lt.s64 	%p31, %rd435, %rd436;
	or.pred  	%p32, %p30, %p31;
	selp.f32 	%f255, %f254, %f255, %p32;
	selp.b64 	%rd436, %rd435, %rd436, %p32;
$L__BB7_138:
	setp.lt.f32 	%p33, %f255, %f256;
	@%p33 bra 	$L__BB7_140;
	setp.lt.f32 	%p34, %f256, %f255;
	setp.lt.s64 	%p35, %rd436, %rd437;
	or.pred  	%p36, %p34, %p35;
	selp.f32 	%f256, %f255, %f256, %p36;
	selp.b64 	%rd437, %rd436, %rd437, %p36;
$L__BB7_140:
	setp.lt.f32 	%p37, %f256, %f257;
	@%p37 bra 	$L__BB7_142;
	setp.lt.f32 	%p38, %f257, %f256;
	setp.lt.s64 	%p39, %rd437, %rd438;
	or.pred  	%p40, %p38, %p39;
	selp.f32 	%f257, %f256, %f257, %p40;
	selp.b64 	%rd438, %rd437, %rd438, %p40;
$L__BB7_142:
	add.s64 	%rd289, %rd431, -16392;
	// begin inline asm
	ld.global.nc.u64 %rd288, [%rd289];
	// end inline asm
	mov.b64 	{%r50, %r51}, %rd288;
	mov.b32 	%f258, %r50;
	add.s64 	%rd291, %rd431, -16384;
	// begin inline asm
	ld.global.nc.u64 %rd439, [%rd291];
	// end inline asm
	add.s64 	%rd293, %rd431, -12296;
	// begin inline asm
	ld.global.nc.u64 %rd292, [%rd293];
	// end inline asm
	mov.b64 	{%r52, %r53}, %rd292;
	mov.b32 	%f259, %r52;
	add.s64 	%rd295, %rd431, -12288;
	// begin inline asm
	ld.global.nc.u64 %rd440, [%rd295];
	// end inline asm
	add.s64 	%rd297, %rd431, -8200;
	// begin inline asm
	ld.global.nc.u64 %rd296, [%rd297];
	// end inline asm
	mov.b64 	{%r54, %r55}, %rd296;
	mov.b32 	%f260, %r54;
	add.s64 	%rd299, %rd431, -8192;
	// begin inline asm
	ld.global.nc.u64 %rd441, [%rd299];
	// end inline asm
	add.s64 	%rd301, %rd431, -4104;
	// begin inline asm
	ld.global.nc.u64 %rd300, [%rd301];
	// end inline asm
	mov.b64 	{%r56, %r57}, %rd300;
	mov.b32 	%f261, %r56;
	add.s64 	%rd303, %rd431, -4096;
	// begin inline asm
	ld.global.nc.u64 %rd442, [%rd303];
	// end inline asm
	add.s64 	%rd305, %rd431, -8;
	// begin inline asm
	ld.global.nc.u64 %rd304, [%rd305];
	// end inline asm
	mov.b64 	{%r58, %r59}, %rd304;
	mov.b32 	%f279, %r58;
	// begin inline asm
	ld.global.nc.u64 %rd465, [%rd431];
	// end inline asm
	setp.lt.f32 	%p41, %f257, %f258;
	@%p41 bra 	$L__BB7_144;
	setp.lt.f32 	%p42, %f258, %f257;
	setp.lt.s64 	%p43, %rd438, %rd439;
	or.pred  	%p44, %p42, %p43;
	selp.f32 	%f258, %f257, %f258, %p44;
	selp.b64 	%rd439, %rd438, %rd439, %p44;
$L__BB7_144:
	setp.lt.f32 	%p45, %f258, %f259;
	@%p45 bra 	$L__BB7_146;
	setp.lt.f32 	%p46, %f259, %f258;
	setp.lt.s64 	%p47, %rd439, %rd440;
	or.pred  	%p48, %p46, %p47;
	selp.f32 	%f259, %f258, %f259, %p48;
	selp.b64 	%rd440, %rd439, %rd440, %p48;
$L__BB7_146:
	setp.lt.f32 	%p49, %f259, %f260;
	@%p49 bra 	$L__BB7_148;
	setp.lt.f32 	%p50, %f260, %f259;
	setp.lt.s64 	%p51, %rd440, %rd441;
	or.pred  	%p52, %p50, %p51;
	selp.f32 	%f260, %f259, %f260, %p52;
	selp.b64 	%rd441, %rd440, %rd441, %p52;
$L__BB7_148:
	setp.lt.f32 	%p53, %f260, %f261;
	@%p53 bra 	$L__BB7_150;
	setp.lt.f32 	%p54, %f261, %f260;
	setp.lt.s64 	%p55, %rd441, %rd442;
	or.pred  	%p56, %p54, %p55;
	selp.f32 	%f261, %f260, %f261, %p56;
	selp.b64 	%rd442, %rd441, %rd442, %p56;
$L__BB7_150:
	setp.lt.f32 	%p57, %f261, %f279;
	@%p57 bra 	$L__BB7_152;
	setp.lt.f32 	%p58, %f279, %f261;
	setp.lt.s64 	%p59, %rd442, %rd465;
	or.pred  	%p60, %p58, %p59;
	selp.f32 	%f279, %f261, %f279, %p60;
	selp.b64 	%rd465, %rd442, %rd465, %p60;
$L__BB7_152:
	add.s64 	%rd444, %rd444, 2560;
	add.s64 	%rd431, %rd431, 40960;
	add.s64 	%rd430, %rd430, -2;
	setp.ne.s64 	%p61, %rd430, 0;
	@%p61 bra 	$L__BB7_132;
$L__BB7_153:
	and.b64  	%rd308, %rd112, 1;
	setp.eq.b64 	%p62, %rd308, 1;
	@%p62 bra 	$L__BB7_165;
	shl.b64 	%rd329, %rd444, 4;
	mul.wide.u32 	%rd330, %r16, 16;
	add.s64 	%rd331, %rd236, %rd330;
	add.s64 	%rd310, %rd331, %rd329;
	// begin inline asm
	ld.global.nc.u64 %rd309, [%rd310];
	// end inline asm
	mov.b64 	{%r60, %r61}, %rd309;
	mov.b32 	%f265, %r60;
	add.s64 	%rd312, %rd310, 8;
	// begin inline asm
	ld.global.nc.u64 %rd448, [%rd312];
	// end inline asm
	add.s64 	%rd314, %rd310, 4096;
	// begin inline asm
	ld.global.nc.u64 %rd313, [%rd314];
	// end inline asm
	mov.b64 	{%r62, %r63}, %rd313;
	mov.b32 	%f266, %r62;
	add.s64 	%rd316, %rd310, 4104;
	// begin inline asm
	ld.global.nc.u64 %rd449, [%rd316];
	// end inline asm
	add.s64 	%rd318, %rd310, 8192;
	// begin inline asm
	ld.global.nc.u64 %rd317, [%rd318];
	// end inline asm
	mov.b64 	{%r64, %r65}, %rd317;
	mov.b32 	%f267, %r64;
	add.s64 	%rd320, %rd310, 8200;
	// begin inline asm
	ld.global.nc.u64 %rd450, [%rd320];
	// end inline asm
	add.s64 	%rd322, %rd310, 12288;
	// begin inline asm
	ld.global.nc.u64 %rd321, [%rd322];
	// end inline asm
	mov.b64 	{%r66, %r67}, %rd321;
	mov.b32 	%f268, %r66;
	add.s64 	%rd324, %rd310, 12296;
	// begin inline asm
	ld.global.nc.u64 %rd451, [%rd324];
	// end inline asm
	add.s64 	%rd326, %rd310, 16384;
	// begin inline asm
	ld.global.nc.u64 %rd325, [%rd326];
	// end inline asm
	mov.b64 	{%r68, %r69}, %rd325;
	mov.b32 	%f269, %r68;
	add.s64 	%rd328, %rd310, 16392;
	// begin inline asm
	ld.global.nc.u64 %rd452, [%rd328];
	// end inline asm
	setp.lt.f32 	%p63, %f279, %f265;
	@%p63 bra 	$L__BB7_156;
	setp.lt.f32 	%p64, %f265, %f279;
	setp.lt.s64 	%p65, %rd465, %rd448;
	or.pred  	%p66, %p64, %p65;
	selp.f32 	%f265, %f279, %f265, %p66;
	selp.b64 	%rd448, %rd465, %rd448, %p66;
$L__BB7_156:
	setp.lt.f32 	%p67, %f265, %f266;
	@%p67 bra 	$L__BB7_158;
	setp.lt.f32 	%p68, %f266, %f265;
	setp.lt.s64 	%p69, %rd448, %rd449;
	or.pred  	%p70, %p68, %p69;
	selp.f32 	%f266, %f265, %f266, %p70;
	selp.b64 	%rd449, %rd448, %rd449, %p70;
$L__BB7_158:
	setp.lt.f32 	%p71, %f266, %f267;
	@%p71 bra 	$L__BB7_160;
	setp.lt.f32 	%p72, %f267, %f266;
	setp.lt.s64 	%p73, %rd449, %rd450;
	or.pred  	%p74, %p72, %p73;
	selp.f32 	%f267, %f266, %f267, %p74;
	selp.b64 	%rd450, %rd449, %rd450, %p74;
$L__BB7_160:
	setp.lt.f32 	%p75, %f267, %f268;
	@%p75 bra 	$L__BB7_162;
	setp.lt.f32 	%p76, %f268, %f267;
	setp.lt.s64 	%p77, %rd450, %rd451;
	or.pred  	%p78, %p76, %p77;
	selp.f32 	%f268, %f267, %f268, %p78;
	selp.b64 	%rd451, %rd450, %rd451, %p78;
$L__BB7_162:
	setp.lt.f32 	%p79, %f268, %f269;
	@%p79 bra 	$L__BB7_164;
	setp.lt.f32 	%p80, %f269, %f268;
	setp.lt.s64 	%p81, %rd451, %rd452;
	or.pred  	%p82, %p80, %p81;
	selp.f32 	%f269, %f268, %f269, %p82;
	selp.b64 	%rd452, %rd451, %rd452, %p82;
$L__BB7_164:
	add.s64 	%rd444, %rd444, 1280;
	mov.u64 	%rd465, %rd452;
	mov.f32 	%f279, %f269;
$L__BB7_165:
	cvt.s64.s32 	%rd332, %r29;
	setp.ge.s64 	%p83, %rd444, %rd332;
	@%p83 bra 	$L__BB7_188;
	cvt.u32.u64 	%r17, %rd444;
	sub.s32 	%r18, %r29, %r17;
	setp.ge.s32 	%p84, %r16, %r18;
	@%p84 bra 	$L__BB7_188;
	not.b32 	%r70, %r16;
	add.s32 	%r71, %r29, %r70;
	sub.s32 	%r19, %r71, %r17;
	and.b32  	%r72, %r19, 768;
	setp.eq.s32 	%p85, %r72, 768;
	mov.u32 	%r434, %r16;
	@%p85 bra 	$L__BB7_173;
	cvt.u64.u32 	%rd334, %r16;
	add.s64 	%rd335, %rd444, %rd334;
	shl.b64 	%rd336, %rd335, 4;
	add.s64 	%rd455, %rd236, %rd336;
	shr.u32 	%r73, %r19, 8;
	add.s32 	%r74, %r73, 1;
	and.b32  	%r75, %r74, 3;
	neg.s32 	%r432, %r75;
	mov.u32 	%r434, %r16;
$L__BB7_169:
	.pragma "nounroll";
	mov.u64 	%rd176, %rd465;
	mov.f32 	%f155, %f279;
	// begin inline asm
	ld.global.nc.u64 %rd337, [%rd455];
	// end inline asm
	mov.b64 	{%r76, %r77}, %rd337;
	mov.b32 	%f156, %r76;
	add.s64 	%rd340, %rd455, 8;
	// begin inline asm
	ld.global.nc.u64 %rd339, [%rd340];
	// end inline asm
	setp.lt.f32 	%p86, %f155, %f156;
	mov.f32 	%f279, %f156;
	mov.u64 	%rd465, %rd339;
	@%p86 bra 	$L__BB7_172;
	setp.lt.f32 	%p87, %f156, %f155;
	mov.f32 	%f279, %f155;
	mov.u64 	%rd465, %rd176;
	@%p87 bra 	$L__BB7_172;
	setp.lt.s64 	%p88, %rd176, %rd339;
	selp.f32 	%f279, %f155, %f156, %p88;
	min.s64 	%rd465, %rd176, %rd339;
$L__BB7_172:
	add.s32 	%r434, %r434, 256;
	add.s64 	%rd455, %rd455, 4096;
	add.s32 	%r432, %r432, 1;
	setp.ne.s32 	%p89, %r432, 0;
	@%p89 bra 	$L__BB7_169;
$L__BB7_173:
	setp.lt.u32 	%p90, %r19, 768;
	@%p90 bra 	$L__BB7_188;
	cvt.u64.u32 	%rd341, %r434;
	add.s64 	%rd342, %rd444, %rd341;
	shl.b64 	%rd343, %rd342, 4;
	add.s64 	%rd344, %rd343, %rd236;
	add.s64 	%rd460, %rd344, 12296;
$L__BB7_175:
	add.s64 	%rd346, %rd460, -12296;
	// begin inline asm
	ld.global.nc.u64 %rd345, [%rd346];
	// end inline asm
	mov.b64 	{%r78, %r79}, %rd345;
	mov.b32 	%f162, %r78;
	add.s64 	%rd348, %rd460, -12288;
	// begin inline asm
	ld.global.nc.u64 %rd347, [%rd348];
	// end inline asm
	setp.lt.f32 	%p91, %f279, %f162;
	mov.f32 	%f276, %f162;
	mov.u64 	%rd462, %rd347;
	@%p91 bra 	$L__BB7_178;
	setp.lt.f32 	%p92, %f162, %f279;
	mov.f32 	%f276, %f279;
	mov.u64 	%rd462, %rd465;
	@%p92 bra 	$L__BB7_178;
	setp.lt.s64 	%p93, %rd465, %rd347;
	selp.f32 	%f276, %f279, %f162, %p93;
	min.s64 	%rd462, %rd465, %rd347;
$L__BB7_178:
	add.s64 	%rd350, %rd460, -8200;
	// begin inline asm
	ld.global.nc.u64 %rd349, [%rd350];
	// end inline asm
	mov.b64 	{%r80, %r81}, %rd349;
	mov.b32 	%f165, %r80;
	add.s64 	%rd352, %rd460, -8192;
	// begin inline asm
	ld.global.nc.u64 %rd351, [%rd352];
	// end inline asm
	setp.lt.f32 	%p94, %f276, %f165;
	mov.f32 	%f277, %f165;
	mov.u64 	%rd463, %rd351;
	@%p94 bra 	$L__BB7_181;
	setp.lt.f32 	%p95, %f165, %f276;
	mov.f32 	%f277, %f276;
	mov.u64 	%rd463, %rd462;
	@%p95 bra 	$L__BB7_181;
	setp.lt.s64 	%p96, %rd462, %rd351;
	selp.f32 	%f277, %f276, %f165, %p96;
	min.s64 	%rd463, %rd462, %rd351;
$L__BB7_181:
	add.s64 	%rd354, %rd460, -4104;
	// begin inline asm
	ld.global.nc.u64 %rd353, [%rd354];
	// end inline asm
	mov.b64 	{%r82, %r83}, %rd353;
	mov.b32 	%f168, %r82;
	add.s64 	%rd356, %rd460, -4096;
	// begin inline asm
	ld.global.nc.u64 %rd355, [%rd356];
	// end inline asm
	setp.lt.f32 	%p97, %f277, %f168;
	mov.f32 	%f278, %f168;
	mov.u64 	%rd464, %rd355;
	@%p97 bra 	$L__BB7_184;
	setp.lt.f32 	%p98, %f168, %f277;
	mov.f32 	%f278, %f277;
	mov.u64 	%rd464, %rd463;
	@%p98 bra 	$L__BB7_184;
	setp.lt.s64 	%p99, %rd463, %rd355;
	selp.f32 	%f278, %f277, %f168, %p99;
	min.s64 	%rd464, %rd463, %rd355;
$L__BB7_184:
	add.s64 	%rd358, %rd460, -8;
	// begin inline asm
	ld.global.nc.u64 %rd357, [%rd358];
	// end inline asm
	mov.b64 	{%r84, %r85}, %rd357;
	mov.b32 	%f171, %r84;
	// begin inline asm
	ld.global.nc.u64 %rd359, [%rd460];
	// end inline asm
	setp.lt.f32 	%p100, %f278, %f171;
	mov.f32 	%f279, %f171;
	mov.u64 	%rd465, %rd359;
	@%p100 bra 	$L__BB7_187;
	setp.lt.f32 	%p101, %f171, %f278;
	mov.f32 	%f279, %f278;
	mov.u64 	%rd465, %rd464;
	@%p101 bra 	$L__BB7_187;
	setp.lt.s64 	%p102, %rd464, %rd359;
	selp.f32 	%f279, %f278, %f171, %p102;
	min.s64 	%rd465, %rd464, %rd359;
$L__BB7_187:
	add.s32 	%r434, %r434, 1024;
	add.s64 	%rd460, %rd460, 16384;
	setp.lt.s32 	%p103, %r434, %r18;
	@%p103 bra 	$L__BB7_175;
$L__BB7_188:
	// begin inline asm
	mov.u32 %r86, %laneid;
	// end inline asm
	mov.b32 	%r88, %f279;
	mov.b32 	%r104, 1;
	mov.b32 	%r105, 31;
	mov.b32 	%r106, -1;
	// begin inline asm
	shfl.sync.down.b32 %r87, %r88, %r104, %r105, %r106;
	// end inline asm
	mov.b32 	%f175, %r87;
	// begin inline asm
	shfl.sync.down.b32 %r92, %r93, %r104, %r105, %r106;
	// end inline asm
	mov.b64 	{%r98, %r103}, %rd465;
	// begin inline asm
	shfl.sync.down.b32 %r97, %r98, %r104, %r105, %r106;
	// end inline asm
	// begin inline asm
	shfl.sync.down.b32 %r102, %r103, %r104, %r105, %r106;
	// end inline asm
	mov.b64 	%rd200, {%r97, %r102};
	setp.gt.s32 	%p104, %r86, 30;
	mov.f32 	%f281, %f279;
	mov.u64 	%rd467, %rd465;
	@%p104 bra 	$L__BB7_192;
	setp.lt.f32 	%p105, %f279, %f175;
	mov.f32 	%f281, %f175;
	mov.u64 	%rd467, %rd200;
	@%p105 bra 	$L__BB7_192;
	setp.gt.f32 	%p106, %f279, %f175;
	mov.f32 	%f281, %f279;
	mov.u64 	%rd467, %rd465;
	@%p106 bra 	$L__BB7_192;
	setp.lt.s64 	%p107, %rd465, %rd200;
	selp.f32 	%f281, %f279, %f175, %p107;
	min.s64 	%rd467, %rd465, %rd200;
$L__BB7_192:
	mov.b32 	%r108, %f281;
	mov.b32 	%r124, 2;
	mov.b32 	%r125, 31;
	mov.b32 	%r126, -1;
	// begin inline asm
	shfl.sync.down.b32 %r107, %r108, %r124, %r125, %r126;
	// end inline asm
	mov.b32 	%f178, %r107;
	// begin inline asm
	shfl.sync.down.b32 %r112, %r113, %r124, %r125, %r126;
	// end inline asm
	mov.b64 	{%r118, %r123}, %rd467;
	// begin inline asm
	shfl.sync.down.b32 %r117, %r118, %r124, %r125, %r126;
	// end inline asm
	// begin inline asm
	shfl.sync.down.b32 %r122, %r123, %r124, %r125, %r126;
	// end inline asm
	mov.b64 	%rd203, {%r117, %r122};
	setp.gt.s32 	%p108, %r86, 29;
	mov.f32 	%f282, %f281;
	mov.u64 	%rd468, %rd467;
	@%p108 bra 	$L__BB7_196;
	setp.lt.f32 	%p109, %f281, %f178;
	mov.f32 	%f282, %f178;
	mov.u64 	%rd468, %rd203;
	@%p109 bra 	$L__BB7_196;
	setp.gt.f32 	%p110, %f281, %f178;
	mov.f32 	%f282, %f281;
	mov.u64 	%rd468, %rd467;
	@%p110 bra 	$L__BB7_196;
	setp.lt.s64 	%p111, %rd467, %rd203;
	selp.f32 	%f282, %f281, %f178, %p111;
	min.s64 	%rd468, %rd467, %rd203;
$L__BB7_196:
	mov.b32 	%r128, %f282;
	mov.b32 	%r144, 4;
	mov.b32 	%r145, 31;
	mov.b32 	%r146, -1;
	// begin inline asm
	shfl.sync.down.b32 %r127, %r128, %r144, %r145, %r146;
	// end inline asm
	mov.b32 	%f181, %r127;
	// begin inline asm
	shfl.sync.down.b32 %r132, %r133, %r144, %r145, %r146;
	// end inline asm
	mov.b64 	{%r138, %r143}, %rd468;
	// begin inline asm
	shfl.sync.down.b32 %r137, %r138, %r144, %r145, %r146;
	// end inline asm
	// begin inline asm
	shfl.sync.down.b32 %r142, %r143, %r144, %r145, %r146;
	// end inline asm
	mov.b64 	%rd206, {%r137, %r142};
	setp.gt.s32 	%p112, %r86, 27;
	mov.f32 	%f283, %f282;
	mov.u64 	%rd469, %rd468;
	@%p112 bra 	$L__BB7_200;
	setp.lt.f32 	%p113, %f282, %f181;
	mov.f32 	%f283, %f181;
	mov.u64 	%rd469, %rd206;
	@%p113 bra 	$L__BB7_200;
	setp.gt.f32 	%p114, %f282, %f181;
	mov.f32 	%f283, %f282;
	mov.u64 	%rd469, %rd468;
	@%p114 bra 	$L__BB7_200;
	setp.lt.s64 	%p115, %rd468, %rd206;
	selp.f32 	%f283, %f282, %f181, %p115;
	min.s64 	%rd469, %rd468, %rd206;
$L__BB7_200:
	mov.b32 	%r148, %f283;
	mov.b32 	%r164, 8;
	mov.b32 	%r165, 31;
	mov.b32 	%r166, -1;
	// begin inline asm
	shfl.sync.down.b32 %r147, %r148, %r164, %r165, %r166;
	// end inline asm
	mov.b32 	%f184, %r147;
	// begin inline asm
	shfl.sync.down.b32 %r152, %r153, %r164, %r165, %r166;
	// end inline asm
	mov.b64 	{%r158, %r163}, %rd469;
	// begin inline asm
	shfl.sync.down.b32 %r157, %r158, %r164, %r165, %r166;
	// end inline asm
	// begin inline asm
	shfl.sync.down.b32 %r162, %r163, %r164, %r165, %r166;
	// end inline asm
	mov.b64 	%rd209, {%r157, %r162};
	setp.gt.s32 	%p116, %r86, 23;
	mov.f32 	%f284, %f283;
	mov.u64 	%rd470, %rd469;
	@%p116 bra 	$L__BB7_204;
	setp.lt.f32 	%p117, %f283, %f184;
	mov.f32 	%f284, %f184;
	mov.u64 	%rd470, %rd209;
	@%p117 bra 	$L__BB7_204;
	setp.gt.f32 	%p118, %f283, %f184;
	mov.f32 	%f284, %f283;
	mov.u64 	%rd470, %rd469;
	@%p118 bra 	$L__BB7_204;
	setp.lt.s64 	%p119, %rd469, %rd209;
	selp.f32 	%f284, %f283, %f184, %p119;
	min.s64 	%rd470, %rd469, %rd209;
$L__BB7_204:
	mov.b32 	%r168, %f284;
	mov.b32 	%r184, 16;
	mov.b32 	%r185, 31;
	mov.b32 	%r186, -1;
	// begin inline asm
	shfl.sync.down.b32 %r167, %r168, %r184, %r185, %r186;
	// end inline asm
	mov.b32 	%f187, %r167;
	// begin inline asm
	shfl.sync.down.b32 %r172, %r173, %r184, %r185, %r186;
	// end inline asm
	mov.b64 	{%r178, %r183}, %rd470;
	// begin inline asm
	shfl.sync.down.b32 %r177, %r178, %r184, %r185, %r186;
	// end inline asm
	// begin inline asm
	shfl.sync.down.b32 %r182, %r183, %r184, %r185, %r186;
	// end inline asm
	mov.b64 	%rd212, {%r177, %r182};
	setp.gt.s32 	%p120, %r86, 15;
	mov.f32 	%f292, %f284;
	mov.u64 	%rd478, %rd470;
	@%p120 bra 	$L__BB7_208;
	setp.lt.f32 	%p121, %f284, %f187;
	mov.f32 	%f292, %f187;
	mov.u64 	%rd478, %rd212;
	@%p121 bra 	$L__BB7_208;
	setp.gt.f32 	%p122, %f284, %f187;
	mov.f32 	%f292, %f284;
	mov.u64 	%rd478, %rd470;
	@%p122 bra 	$L__BB7_208;
	setp.lt.s64 	%p123, %rd470, %rd212;
	selp.f32 	%f292, %f284, %f187, %p123;
	min.s64 	%rd478, %rd470, %rd212;
$L__BB7_208:
	setp.ne.s32 	%p124, %r86, 0;
	@%p124 bra 	$L__BB7_210;
	shr.u32 	%r187, %r16, 1;
	and.b32  	%r188, %r187, 496;
	mov.u32 	%r189, _ZN6thrust24THRUST_300001_SM_1000_NS8cuda_cub4core6detail5shmemE;
	add.s32 	%r190, %r189, %r188;
	st.shared.f32 	[%r190+8], %f292;
	st.shared.u64 	[%r190+16], %rd478;
$L__BB7_210:
	bar.sync 	0;
	setp.ne.s32 	%p125, %r16, 0;
	@%p125 bra 	$L__BB7_232;
	ld.shared.f32 	%f190, [_ZN6thrust24THRUST_300001_SM_1000_NS8cuda_cub4core6detail5shmemE+24];
	ld.shared.u64 	%rd215, [_ZN6thrust24THRUST_300001_SM_1000_NS8cuda_cub4core6detail5shmemE+32];
	setp.lt.f32 	%p126, %f292, %f190;
	mov.f32 	%f286, %f190;
	mov.u64 	%rd472, %rd215;
	@%p126 bra 	$L__BB7_214;
	setp.lt.f32 	%p127, %f190, %f292;
	mov.f32 	%f286, %f292;
	mov.u64 	%rd472, %rd478;
	@%p127 bra 	$L__BB7_214;
	setp.lt.s64 	%p128, %rd478, %rd215;
	selp.f32 	%f286, %f292, %f190, %p128;
	min.s64 	%rd472, %rd478, %rd215;
$L__BB7_214:
	ld.shared.f32 	%f193, [_ZN6thrust24THRUST_300001_SM_1000_NS8cuda_cub4core6detail5shmemE+40];
	ld.shared.u64 	%rd218, [_ZN6thrust24THRUST_300001_SM_1000_NS8cuda_cub4core6detail5shmemE+48];
	setp.lt.f32 	%p129, %f286, %f193;
	mov.f32 	%f287, %f193;
	mov.u64 	%rd473, %rd218;
	@%p129 bra 	$L__BB7_217;
	setp.lt.f32 	%p130, %f193, %f286;
	mov.f32 	%f287, %f286;
	mov.u64 	%rd473, %rd472;
	@%p130 bra 	$L__BB7_217;
	setp.lt.s64 	%p131, %rd472, %rd218;
	selp.f32 	%f287, %f286, %f193, %p131;
	min.s64 	%rd473, %rd472, %rd218;
$L__BB7_217:
	ld.shared.f32 	%f196, [_ZN6thrust24THRUST_300001_SM_1000_NS8cuda_cub4core6detail5shmemE+56];
	ld.shared.u64 	%rd221, [_ZN6thrust24THRUST_300001_SM_1000_NS8cuda_cub4core6detail5shmemE+64];
	setp.lt.f32 	%p132, %f287, %f196;
	mov.f32 	%f288, %f196;
	mov.u64 	%rd474, %rd221;
	@%p132 bra 	$L__BB7_220;
	setp.lt.f32 	%p133, %f196, %f287;
	mov.f32 	%f288, %f287;
	mov.u64 	%rd474, %rd473;
	@%p133 bra 	$L__BB7_220;
	setp.lt.s64 	%p134, %rd473, %rd221;
	selp.f32 	%f288, %f287, %f196, %p134;
	min.s64 	%rd474, %rd473, %rd221;
$L__BB7_220:
	ld.shared.f32 	%f199, [_ZN6thrust24THRUST_300001_SM_1000_NS8cuda_cub4core6detail5shmemE+72];
	ld.shared.u64 	%rd224, [_ZN6thrust24THRUST_300001_SM_1000_NS8cuda_cub4core6detail5shmemE+80];
	setp.lt.f32 	%p135, %f288, %f199;
	mov.f32 	%f289, %f199;
	mov.u64 	%rd475, %rd224;
	@%p135 bra 	$L__BB7_223;
	setp.lt.f32 	%p136, %f199, %f288;
	mov.f32 	%f289, %f288;
	mov.u64 	%rd475, %rd474;
	@%p136 bra 	$L__BB7_223;
	setp.lt.s64 	%p137, %rd474, %rd224;
	selp.f32 	%f289, %f288, %f199, %p137;
	min.s64 	%rd475, %rd474, %rd224;
$L__BB7_223:
	ld.shared.f32 	%f202, [_ZN6thrust24THRUST_300001_SM_1000_NS8cuda_cub4core6detail5shmemE+88];
	ld.shared.u64 	%rd227, [_ZN6thrust24THRUST_300001_SM_1000_NS8cuda_cub4core6detail5shmemE+96];
	setp.lt.f32 	%p138, %f289, %f202;
	mov.f32 	%f290, %f202;
	mov.u64 	%rd476, %rd227;
	@%p138 bra 	$L__BB7_226;
	setp.lt.f32 	%p139, %f202, %f289;
	mov.f32 	%f290, %f289;
	mov.u64 	%rd476, %rd475;
	@%p139 bra 	$L__BB7_226;
	setp.lt.s64 	%p140, %rd475, %rd227;
	selp.f32 	%f290, %f289, %f202, %p140;
	min.s64 	%rd476, %rd475, %rd227;
$L__BB7_226:
	ld.shared.f32 	%f205, [_ZN6thrust24THRUST_300001_SM_1000_NS8cuda_cub4core6detail5shmemE+104];
	ld.shared.u64 	%rd230, [_ZN6thrust24THRUST_300001_SM_1000_NS8cuda_cub4core6detail5shmemE+112];
	setp.lt.f32 	%p141, %f290, %f205;
	mov.f32 	%f291, %f205;
	mov.u64 	%rd477, %rd230;
	@%p141 bra 	$L__BB7_229;
	setp.lt.f32 	%p142, %f205, %f290;
	mov.f32 	%f291, %f290;
	mov.u64 	%rd477, %rd476;
	@%p142 bra 	$L__BB7_229;
	setp.lt.s64 	%p143, %rd476, %rd230;
	selp.f32 	%f291, %f290, %f205, %p143;
	min.s64 	%rd477, %rd476, %rd230;
$L__BB7_229:
	ld.shared.f32 	%f208, [_ZN6thrust24THRUST_300001_SM_1000_NS8cuda_cub4core6detail5shmemE+120];
	ld.shared.u64 	%rd233, [_ZN6thrust24THRUST_300001_SM_1000_NS8cuda_cub4core6detail5shmemE+128];
	setp.lt.f32 	%p144, %f291, %f208;
	mov.f32 	%f292, %f208;
	mov.u64 	%rd478, %rd233;
	@%p144 bra 	$L__BB7_232;
	setp.lt.f32 	%p145, %f208, %f291;
	mov.f32 	%f292, %f291;
	mov.u64 	%rd478, %rd477;
	@%p145 bra 	$L__BB7_232;
	setp.lt.s64 	%p146, %rd477, %rd233;
	selp.f32 	%f292, %f291, %f208, %p146;
	min.s64 	%rd478, %rd477, %rd233;
$L__BB7_232:
	mov.u32 	%r426, %tid.x;
	setp.ne.s32 	%p263, %r426, 0;
	@%p263 bra 	$L__BB7_234;
	ld.param.u64 	%rd391, [_ZN6thrust24THRUST_300001_SM_1000_NS8cuda_cub4core6detail13_kernel_agentINS1_8__reduce11ReduceAgentIPN4cuda3std3__45tupleIJflEEESC_SB_lNS1_9__extrema9arg_max_fIflNS9_4lessIfEEEEEEJSC_SC_iSH_EEEvDpT0__param_1];
	cvta.to.global.u64 	%rd390, %rd391;
	st.global.f32 	[%rd390], %f292;
	st.global.u64 	[%rd390+8], %rd478;
$L__BB7_234:
	ret;

}
	// .globl	_ZN3cub18CUB_300001_SM_10006detail11EmptyKernelIvEEvv
.visible .entry _ZN3cub18CUB_300001_SM_10006detail11EmptyKernelIvEEvv()
{


	ret;

}
	// .globl	_ZN3cub18CUB_300001_SM_10006detail8for_each13static_kernelINS2_12policy_hub_t12policy_500_tEmN6thrust24THRUST_300001_SM_1000_NS8cuda_cub20__uninitialized_fill7functorINS7_10device_ptrIfEEfEEEEvT0_T1_
.visible .entry _ZN3cub18CUB_300001_SM_10006detail8for_each13static_kernelINS2_12policy_hub_t12policy_500_tEmN6thrust24THRUST_300001_SM_1000_NS8cuda_cub20__uninitialized_fill7functorINS7_10device_ptrIfEEfEEEEvT0_T1_(
	.param .u64 _ZN3cub18CUB_300001_SM_10006detail8for_each13static_kernelINS2_12policy_hub_t12policy_500_tEmN6thrust24THRUST_300001_SM_1000_NS8cuda_cub20__uninitialized_fill7functorINS7_10device_ptrIfEEfEEEEvT0_T1__param_0,
	.param .align 8 .b8 _ZN3cub18CUB_300001_SM_10006detail8for_each13static_kernelINS2_12policy_hub_t12policy_500_tEmN6thrust24THRUST_300001_SM_1000_NS8cuda_cub20__uninitialized_fill7functorINS7_10device_ptrIfEEfEEEEvT0_T1__param_1[16]
)
.maxntid 256
{
	.reg .pred 	%p<4>;
	.reg .b16 	%rs<5>;
	.reg .b32 	%r<10>;
	.reg .b32 	%f<3>;
	.reg .b64 	%rd<16>;

	ld.param.f32 	%f2, [_ZN3cub18CUB_300001_SM_10006detail8for_each13static_kernelINS2_12policy_hub_t12policy_500_tEmN6thrust24THRUST_300001_SM_1000_NS8cuda_cub20__uninitialized_fill7functorINS7_10device_ptrIfEEfEEEEvT0_T1__param_1+8];
	ld.param.u64 	%rd4, [_ZN3cub18CUB_300001_SM_10006detail8for_each13static_kernelINS2_12policy_hub_t12policy_500_tEmN6thrust24THRUST_300001_SM_1000_NS8cuda_cub20__uninitialized_fill7functorINS7_10device_ptrIfEEfEEEEvT0_T1__param_1];
	ld.param.u64 	%rd5, [_ZN3cub18CUB_300001_SM_10006detail8for_each13static_kernelINS2_12policy_hub_t12policy_500_tEmN6thrust24THRUST_300001_SM_1000_NS8cuda_cub20__uninitialized_fill7functorINS7_10device_ptrIfEEfEEEEvT0_T1__param_0];
	mov.u32 	%r7, %ctaid.x;
	mul.wide.u32 	%rd1, %r7, 512;
	sub.s64 	%rd2, %rd5, %rd1;
	setp.lt.u64 	%p1, %rd2, 512;
	@%p1 bra 	$L__BB9_2;
	mov.u32 	%r9, %tid.x;
	cvta.to.global.u64 	%rd11, %rd4;
	cvt.u64.u32 	%rd12, %r9;
	add.s64 	%rd13, %rd1, %rd12;
	shl.b64 	%rd14, %rd13, 2;
	add.s64 	%rd15, %rd11, %rd14;
	st.global.f32 	[%rd15], %f2;
	st.global.f32 	[%rd15+1024], %f2;
	bra.uni 	$L__BB9_6;
$L__BB9_2:
	cvta.to.global.u64 	%rd6, %rd4;
	mov.u32 	%r1, %tid.x;
	cvt.u64.u32 	%rd7, %r1;
	setp.le.u64 	%p2, %rd2, %rd7;
	add.s64 	%rd8, %rd1, %rd7;
	shl.b64 	%rd9, %rd8, 2;
	add.s64 	%rd3, %rd6, %rd9;
	@%p2 bra 	$L__BB9_4;
	st.global.f32 	[%rd3], %f2;
$L__BB9_4:
	add.s32 	%r8, %r1, 256;
	cvt.u64.u32 	%rd10, %r8;
	setp.le.u64 	%p3, %rd2, %rd10;
	@%p3 bra 	$L__BB9_6;
	st.global.f32 	[%rd3+1024], %f2;
$L__BB9_6:
	ret;

}
	// .globl	_ZN3cub18CUB_300001_SM_10006detail8for_each13static_kernelINS2_12policy_hub_t12policy_500_tElN6thrust24THRUST_300001_SM_1000_NS8cuda_cub10__tabulate7functorINS7_6detail15normal_iteratorINS7_10device_ptrIfEEEENS7_6system6detail7generic6detail22compute_sequence_valueIfvEElEEEEvT0_T1_
.visible .entry _ZN3cub18CUB_300001_SM_10006detail8for_each13static_kernelINS2_12policy_hub_t12policy_500_tElN6thrust24THRUST_300001_SM_1000_NS8cuda_cub10__tabulate7functorINS7_6detail15normal_iteratorINS7_10device_ptrIfEEEENS7_6system6detail7generic6detail22compute_sequence_valueIfvEElEEEEvT0_T1_(
	.param .u64 _ZN3cub18CUB_300001_SM_10006detail8for_each13static_kernelINS2_12policy_hub_t12policy_500_tElN6thrust24THRUST_300001_SM_1000_NS8cuda_cub10__tabulate7functorINS7_6detail15normal_iteratorINS7_10device_ptrIfEEEENS7_6system6detail7generic6detail22compute_sequence_valueIfvEElEEEEvT0_T1__param_0,
	.param .align 8 .b8 _ZN3cub18CUB_300001_SM_10006detail8for_each13static_kernelINS2_12policy_hub_t12policy_500_tElN6thrust24THRUST_300001_SM_1000_NS8cuda_cub10__tabulate7functorINS7_6detail15normal_iteratorINS7_10device_ptrIfEEEENS7_6system6detail7generic6detail22compute_sequence_valueIfvEElEEEEvT0_T1__param_1[16]
)
.maxntid 256
{
	.reg .pred 	%p<4>;
	.reg .b32 	%r<6>;
	.reg .b32 	%f<13>;
	.reg .b64 	%rd<21>;

	ld.param.u64 	%rd7, [_ZN3cub18CUB_300001_SM_10006detail8for_each13static_kernelINS2_12policy_hub_t12policy_500_tElN6thrust24THRUST_300001_SM_1000_NS8cuda_cub10__tabulate7functorINS7_6detail15normal_iteratorINS7_10device_ptrIfEEEENS7_6system6detail7generic6detail22compute_sequence_valueIfvEElEEEEvT0_T1__param_1];
	ld.param.u64 	%rd8, [_ZN3cub18CUB_300001_SM_10006detail8for_each13static_kernelINS2_12policy_hub_t12policy_500_tElN6thrust24THRUST_300001_SM_1000_NS8cuda_cub10__tabulate7functorINS7_6detail15normal_iteratorINS7_10device_ptrIfEEEENS7_6system6detail7generic6detail22compute_sequence_valueIfvEElEEEEvT0_T1__param_0];
	ld.param.v2.f32 	{%f3, %f4}, [_ZN3cub18CUB_300001_SM_10006detail8for_each13static_kernelINS2_12policy_hub_t12policy_500_tElN6thrust24THRUST_300001_SM_1000_NS8cuda_cub10__tabulate7functorINS7_6detail15normal_iteratorINS7_10device_ptrIfEEEENS7_6system6detail7generic6detail22compute_sequence_valueIfvEElEEEEvT0_T1__param_1+8];
	mov.u32 	%r1, %ctaid.x;
	mul.wide.u32 	%rd1, %r1, 512;
	sub.s64 	%rd2, %rd8, %rd1;
	setp.lt.s64 	%p1, %rd2, 512;
	@%p1 bra 	$L__BB10_2;
	mov.u32 	%r5, %tid.x;
	cvta.to.global.u64 	%rd15, %rd7;
	cvt.u64.u32 	%rd16, %r5;
	add.s64 	%rd17, %rd1, %rd16;
	cvt.rn.f32.u64 	%f9, %rd17;
	fma.rn.f32 	%f10, %f4, %f9, %f3;
	shl.b64 	%rd18, %rd17, 2;
	add.s64 	%rd19, %rd15, %rd18;
	st.global.f32 	[%rd19], %f10;
	add.s64 	%rd20, %rd17, 256;
	cvt.rn.f32.u64 	%f11, %rd20;
	fma.rn.f32 	%f12, %f4, %f11, %f3;
	st.global.f32 	[%rd19+1024], %f12;
	bra.uni 	$L__BB10_6;
$L__BB10_2:
	cvta.to.global.u64 	%rd3, %rd7;
	mov.u32 	%r2, %tid.x;
	cvt.s64.s32 	%rd4, %rd2;
	cvt.u64.u32 	%rd5, %r2;
	setp.le.s64 	%p2, %rd4, %rd5;
	@%p2 bra 	$L__BB10_4;
	add.s64 	%rd9, %rd1, %rd5;
	cvt.rn.f32.u64 	%f5, %rd9;
	fma.rn.f32 	%f6, %f4, %f5, %f3;
	shl.b64 	%rd10, %rd9, 2;
	add.s64 	%rd11, %rd3, %rd10;
	st.global.f32 	[%rd11], %f6;
$L__BB10_4:
	cvt.u32.u64 	%r3, %rd5;
	add.s32 	%r4, %r3, 256;
	cvt.u64.u32 	%rd6, %r4;
	setp.le.s64 	%p3, %rd4, %rd6;
	@%p3 bra 	$L__BB10_6;
	add.s64 	%rd12, %rd1, %rd6;
	shl.b64 	%rd13, %rd12, 2;
	cvt.rn.f32.u64 	%f7, %rd12;
	fma.rn.f32 	%f8, %f4, %f7, %f3;
	add.s64 	%rd14, %rd13, %rd3;
	st.global.f32 	[%rd14], %f8;
$L__BB10_6:
	ret;

}
	// .globl	_ZN3cub18CUB_300001_SM_10006detail9transform16transform_kernelINS2_10policy_hubILb1EN4cuda3std3__45tupleIJN6thrust24THRUST_300001_SM_1000_NS6detail15normal_iteratorINSA_10device_ptrIfEEEEEEEE10policy1000Ei10fx_functorSF_JPfEEEvT0_iT1_T2_DpNS2_10kernel_argIT3_EE
.visible .entry _ZN3cub18CUB_300001_SM_10006detail9transform16transform_kernelINS2_10policy_hubILb1EN4cuda3std3__45tupleIJN6thrust24THRUST_300001_SM_1000_NS6detail15normal_iteratorINSA_10device_ptrIfEEEEEEEE10policy1000Ei10fx_functorSF_JPfEEEvT0_iT1_T2_DpNS2_10kernel_argIT3_EE(
	.param .u32 _ZN3cub18CUB_300001_SM_10006detail9transform16transform_kernelINS2_10policy_hubILb1EN4cuda3std3__45tupleIJN6thrust24THRUST_300001_SM_1000_NS6detail15normal_iteratorINSA_10device_ptrIfEEEEEEEE10policy1000Ei10fx_functorSF_JPfEEEvT0_iT1_T2_DpNS2_10kernel_argIT3_EE_param_0,
	.param .u32 _ZN3cub18CUB_300001_SM_10006detail9transform16transform_kernelINS2_10policy_hubILb1EN4cuda3std3__45tupleIJN6thrust24THRUST_300001_SM_1000_NS6detail15normal_iteratorINSA_10device_ptrIfEEEEEEEE10policy1000Ei10fx_functorSF_JPfEEEvT0_iT1_T2_DpNS2_10kernel_argIT3_EE_param_1,
	.param .align 1 .b8 _ZN3cub18CUB_300001_SM_10006detail9transform16transform_kernelINS2_10policy_hubILb1EN4cuda3std3__45tupleIJN6thrust24THRUST_300001_SM_1000_NS6detail15normal_iteratorINSA_10device_ptrIfEEEEEEEE10policy1000Ei10fx_functorSF_JPfEEEvT0_iT1_T2_DpNS2_10kernel_argIT3_EE_param_2[1],
	.param .align 8 .b8 _ZN3cub18CUB_300001_SM_10006detail9transform16transform_kernelINS2_10policy_hubILb1EN4cuda3std3__45tupleIJN6thrust24THRUST_300001_SM_1000_NS6detail15normal_iteratorINSA_10device_ptrIfEEEEEEEE10policy1000Ei10fx_functorSF_JPfEEEvT0_iT1_T2_DpNS2_10kernel_argIT3_EE_param_3[8],
	.param .align 8 .b8 _ZN3cub18CUB_300001_SM_10006detail9transform16transform_kernelINS2_10policy_hubILb1EN4cuda3std3__45tupleIJN6thrust24THRUST_300001_SM_1000_NS6detail15normal_iteratorINSA_10device_ptrIfEEEEEEEE10policy1000Ei10fx_functorSF_JPfEEEvT0_iT1_T2_DpNS2_10kernel_argIT3_EE_param_4[16]
)
.maxntid 128
{
	.reg .pred 	%p<37>;
	.reg .b32 	%r<77>;
	.reg .b32 	%f<181>;
	.reg .b64 	%rd<64>;

	ld.param.u32 	%r43, [_ZN3cub18CUB_300001_SM_10006detail9transform16transform_kernelINS2_10policy_hubILb1EN4cuda3std3__45tupleIJN6thrust24THRUST_300001_SM_1000_NS6detail15normal_iteratorINSA_10device_ptrIfEEEEEEEE10policy1000Ei10fx_functorSF_JPfEEEvT0_iT1_T2_DpNS2_10kernel_argIT3_EE_param_0];
	ld.param.u64 	%rd14, [_ZN3cub18CUB_300001_SM_10006detail9transform16transform_kernelINS2_10policy_hubILb1EN4cuda3std3__45tupleIJN6thrust24THRUST_300001_SM_1000_NS6detail15normal_iteratorINSA_10device_ptrIfEEEEEEEE10policy1000Ei10fx_functorSF_JPfEEEvT0_iT1_T2_DpNS2_10kernel_argIT3_EE_param_4];
	ld.param.u64 	%rd15, [_ZN3cub18CUB_300001_SM_10006detail9transform16transform_kernelINS2_10policy_hubILb1EN4cuda3std3__45tupleIJN6thrust24THRUST_300001_SM_1000_NS6detail15normal_iteratorINSA_10device_ptrIfEEEEEEEE10policy1000Ei10fx_functorSF_JPfEEEvT0_iT1_T2_DpNS2_10kernel_argIT3_EE_param_3];
	ld.param.u32 	%r42, [_ZN3cub18CUB_300001_SM_10006detail9transform16transform_kernelINS2_10policy_hubILb1EN4cuda3std3__45tupleIJN6thrust24THRUST_300001_SM_1000_NS6detail15normal_iteratorINSA_10device_ptrIfEEEEEEEE10policy1000Ei10fx_functorSF_JPfEEEvT0_iT1_T2_DpNS2_10kernel_argIT3_EE_param_1];
	cvta.to.global.u64 	%rd1, %rd15;
	cvta.to.global.u64 	%rd2, %rd14;
	shl.b32 	%r1, %r42, 7;
	mov.u32 	%r44, %ctaid.x;
	mul.lo.s32 	%r2, %r1, %r44;
	sub.s32 	%r3, %r43, %r2;
	min.s32 	%r4, %r1, %r3;
	shl.b32 	%r5, %r4, 2;
	mov.u32 	%r6, %tid.x;
	shl.b32 	%r67, %r6, 7;
	setp.ge.s32 	%p1, %r67, %r5;
	@%p1 bra 	$L__BB11_3;
	mul.wide.u32 	%rd16, %r6, 128;
	add.s64 	%rd17, %rd2, %rd16;
	mul.wide.s32 	%rd18, %r2, 4;
	add.s64 	%rd62, %rd17, %rd18;
$L__BB11_2:
	.pragma "nounroll";
	// begin inline asm
	prefetch.global.L2 [%rd62];
	// end inline asm
	add.s32 	%r67, %r67, 16384;
	add.s64 	%rd62, %rd62, 16384;
	setp.lt.s32 	%p2, %r67, %r5;
	@%p2 bra 	$L__BB11_2;
$L__BB11_3:
	mul.wide.s32 	%rd20, %r2, 4;
	add.s64 	%rd6, %rd2, %rd20;
	add.s64 	%rd7, %rd1, %rd20;
	setp.gt.s32 	%p3, %r1, %r3;
	@%p3 bra 	$L__BB11_16;
	setp.lt.s32 	%p4, %r42, 1;
	@%p4 bra 	$L__BB11_57;
	and.b32  	%r10, %r42, 7;
	setp.lt.u32 	%p5, %r42, 8;
	mov.b32 	%r74, 0;
	@%p5 bra 	$L__BB11_8;
	and.b32  	%r74, %r42, 2147483640;
	neg.s32 	%r69, %r74;
	mul.wide.u32 	%rd21, %r6, 4;
	add.s64 	%rd63, %rd20, %rd21;
	add.s32 	%r68, %r6, 128;
$L__BB11_7:
	.pragma "nounroll";
	mul.wide.s32 	%rd22, %r68, 4;
	add.s64 	%rd23, %rd20, %rd22;
	add.s64 	%rd24, %rd2, %rd63;
	ld.global.f32 	%f1, [%rd24];
	mul.f32 	%f2, %f1, %f1;
	add.f32 	%f3, %f1, 0f3F800000;
	div.rn.f32 	%f4, %f2, %f3;
	rcp.rn.f32 	%f5, %f1;
	add.f32 	%f6, %f5, %f4;
	add.s64 	%rd25, %rd1, %rd63;
	st.global.f32 	[%rd25], %f6;
	add.s64 	%rd26, %rd2, %rd23;
	ld.global.f32 	%f7, [%rd26];
	mul.f32 	%f8, %f7, %f7;
	add.f32 	%f9, %f7, 0f3F800000;
	div.rn.f32 	%f10, %f8, %f9;
	rcp.rn.f32 	%f11, %f7;
	add.f32 	%f12, %f11, %f10;
	add.s64 	%rd27, %rd1, %rd23;
	st.global.f32 	[%rd27], %f12;
	ld.global.f32 	%f13, [%rd26+512];
	mul.f32 	%f14, %f13, %f13;
	add.f32 	%f15, %f13, 0f3F800000;
	div.rn.f32 	%f16, %f14, %f15;
	rcp.rn.f32 	%f17, %f13;
	add.f32 	%f18, %f17, %f16;
	st.global.f32 	[%rd27+512], %f18;
	ld.global.f32 	%f19, [%rd26+1024];
	mul.f32 	%f20, %f19, %f19;
	add.f32 	%f21, %f19, 0f3F800000;
	div.rn.f32 	%f22, %f20, %f21;
	rcp.rn.f32 	%f23, %f19;
	add.f32 	%f24, %f23, %f22;
	st.global.f32 	[%rd27+1024], %f24;
	ld.global.f32 	%f25, [%rd26+1536];
	mul.f32 	%f26, %f25, %f25;
	add.f32 	%f27, %f25, 0f3F800000;
	div.rn.f32 	%f28, %f26, %f27;
	rcp.rn.f32 	%f29, %f25;
	add.f32 	%f30, %f29, %f28;
	st.global.f32 	[%rd27+1536], %f30;
	ld.global.f32 	%f31, [%rd26+2048];
	mul.f32 	%f32, %f31, %f31;
	add.f32 	%f33, %f31, 0f3F800000;
	div.rn.f32 	%f34, %f32, %f33;
	rcp.rn.f32 	%f35, %f31;
	add.f32 	%f36, %f35, %f34;
	st.global.f32 	[%rd27+2048], %f36;
	ld.global.f32 	%f37, [%rd26+2560];
	mul.f32 	%f38, %f37, %f37;
	add.f32 	%f39, %f37, 0f3F800000;
	div.rn.f32 	%f40, %f38, %f39;
	rcp.rn.f32 	%f41, %f37;
	add.f32 	%f42, %f41, %f40;
	st.global.f32 	[%rd27+2560], %f42;
	ld.global.f32 	%f43, [%rd26+3072];
	mul.f32 	%f44, %f43, %f43;
	add.f32 	%f45, %f43, 0f3F800000;
	div.rn.f32 	%f46, %f44, %f45;
	rcp.rn.f32 	%f47, %f43;
	add.f32 	%f48, %f47, %f46;
	st.global.f32 	[%rd27+3072], %f48;
	add.s32 	%r69, %r69, 8;
	add.s64 	%rd63, %rd63, 4096;
	add.s32 	%r68, %r68, 1024;
	setp.eq.s32 	%p6, %r69, 0;
	@%p6 bra 	$L__BB11_8;
	bra.uni 	$L__BB11_7;
$L__BB11_8:
	setp.eq.s32 	%p7, %r10, 0;
	@%p7 bra 	$L__BB11_57;
	and.b32  	%r37, %r42, 3;
	setp.lt.u32 	%p8, %r10, 4;
	@%p8 bra 	$L__BB11_11;
	shl.b32 	%r46, %r74, 7;
	add.s32 	%r47, %r46, %r6;
	mul.wide.s32 	%rd28, %r47, 4;
	add.s64 	%rd29, %rd6, %rd28;
	ld.global.f32 	%f49, [%rd29];
	mul.f32 	%f50, %f49, %f49;
	add.f32 	%f51, %f49, 0f3F800000;
	div.rn.f32 	%f52, %f50, %f51;
	rcp.rn.f32 	%f53, %f49;
	add.f32 	%f54, %f53, %f52;
	add.s64 	%rd30, %rd7, %rd28;
	st.global.f32 	[%rd30], %f54;
	ld.global.f32 	%f55, [%rd29+512];
	mul.f32 	%f56, %f55, %f55;
	add.f32 	%f57, %f55, 0f3F800000;
	div.rn.f32 	%f58, %f56, %f57;
	rcp.rn.f32 	%f59, %f55;
	add.f32 	%f60, %f59, %f58;
	st.global.f32 	[%rd30+512], %f60;
	ld.global.f32 	%f61, [%rd29+1024];
	mul.f32 	%f62, %f61, %f61;
	add.f32 	%f63, %f61, 0f3F800000;
	div.rn.f32 	%f64, %f62, %f63;
	rcp.rn.f32 	%f65, %f61;
	add.f32 	%f66, %f65, %f64;
	st.global.f32 	[%rd30+1024], %f66;
	ld.global.f32 	%f67, [%rd29+1536];
	mul.f32 	%f68, %f67, %f67;
	add.f32 	%f69, %f67, 0f3F800000;
	div.rn.f32 	%f70, %f68, %f69;
	rcp.rn.f32 	%f71, %f67;
	add.f32 	%f72, %f71, %f70;
	st.global.f32 	[%rd30+1536], %f72;
	add.s32 	%r74, %r74, 4;
$L__BB11_11:
	setp.eq.s32 	%p9, %r37, 0;
	@%p9 bra 	$L__BB11_57;
	setp.eq.s32 	%p10, %r37, 1;
	@%p10 bra 	$L__BB11_14;
	shl.b32 	%r48, %r74, 7;
	add.s32 	%r49, %r48, %r6;
	mul.wide.s32 	%rd31, %r49, 4;
	add.s64 	%rd32, %rd6, %rd31;
	ld.global.f32 	%f73, [%rd32];
	mul.f32 	%f74, %f73, %f73;
	add.f32 	%f75, %f73, 0f3F800000;
	div.rn.f32 	%f76, %f74, %f75;
	rcp.rn.f32 	%f77, %f73;
	add.f32 	%f78, %f77, %f76;
	add.s64 	%rd33, %rd7, %rd31;
	st.global.f32 	[%rd33], %f78;
	ld.global.f32 	%f79, [%rd32+512];
	mul.f32 	%f80, %f79, %f79;
	add.f32 	%f81, %f79, 0f3F800000;
	div.rn.f32 	%f82, %f80, %f81;
	rcp.rn.f32 	%f83, %f79;
	add.f32 	%f84, %f83, %f82;
	st.global.f32 	[%rd33+512], %f84;
	add.s32 	%r74, %r74, 2;
$L__BB11_14:
	and.b32  	%r50, %r42, 1;
	setp.eq.b32 	%p11, %r50, 1;
	not.pred 	%p12, %p11;
	@%p12 bra 	$L__BB11_57;
	shl.b32 	%r51, %r74, 7;
	add.s32 	%r52, %r51, %r6;
	mul.wide.s32 	%rd34, %r52, 4;
	add.s64 	%rd35, %rd6, %rd34;
	ld.global.f32 	%f85, [%rd35];
	mul.f32 	%f86, %f85, %f85;
	add.f32 	%f87, %f85, 0f3F800000;
	div.rn.f32 	%f88, %f86, %f87;
	rcp.rn.f32 	%f89, %f85;
	add.f32 	%f90, %f89, %f88;
	add.s64 	%rd36, %rd7, %rd34;
	st.global.f32 	[%rd36], %f90;
	bra.uni 	$L__BB11_57;
$L__BB11_16:
	setp.lt.s32 	%p13, %r42, 1;
	@%p13 bra 	$L__BB11_57;
	and.b32  	%r14, %r42, 7;
	setp.lt.u32 	%p14, %r42, 8;
	mov.b32 	%r71, 0;
	@%p14 bra 	$L__BB11_36;
	and.b32  	%r71, %r42, 2147483640;
	mov.b32 	%r70, 0;
$L__BB11_19:
	.pragma "nounroll";
	shl.b32 	%r55, %r70, 7;
	add.s32 	%r21, %r55, %r6;
	setp.ge.s32 	%p15, %r21, %r4;
	@%p15 bra 	$L__BB11_21;
	mul.wide.u32 	%rd37, %r21, 4;
	add.s64 	%rd38, %rd6, %rd37;
	ld.global.f32 	%f91, [%rd38];
	mul.f32 	%f92, %f91, %f91;
	add.f32 	%f93, %f91, 0f3F800000;
	div.rn.f32 	%f94, %f92, %f93;
	rcp.rn.f32 	%f95, %f91;
	add.f32 	%f96, %f95, %f94;
	add.s64 	%rd39, %rd7, %rd37;
	st.global.f32 	[%rd39], %f96;
$L__BB11_21:
	add.s32 	%r56, %r21, 128;
	setp.ge.s32 	%p16, %r56, %r4;
	mul.wide.s32 	%rd40, %r56, 4;
	add.s64 	%rd12, %rd6, %rd40;
	add.s64 	%rd13, %rd7, %rd40;
	@%p16 bra 	$L__BB11_23;
	ld.global.f32 	%f97, [%rd12];
	mul.f32 	%f98, %f97, %f97;
	add.f32 	%f99, %f97, 0f3F800000;
	div.rn.f32 	%f100, %f98, %f99;
	rcp.rn.f32 	%f101, %f97;
	add.f32 	%f102, %f101, %f100;
	st.global.f32 	[%rd13], %f102;
$L__BB11_23:
	add.s32 	%r57, %r21, 256;
	setp.ge.s32 	%p17, %r57, %r4;
	@%p17 bra 	$L__BB11_25;
	ld.global.f32 	%f103, [%rd12+512];
	mul.f32 	%f104, %f103, %f103;
	add.f32 	%f105, %f103, 0f3F800000;
	div.rn.f32 	%f106, %f104, %f105;
	rcp.rn.f32 	%f107, %f103;
	add.f32 	%f108, %f107, %f106;
	st.global.f32 	[%rd13+512], %f108;
$L__BB11_25:
	add.s32 	%r58, %r21, 384;
	setp.ge.s32 	%p18, %r58, %r4;
	@%p18 bra 	$L__BB11_27;
	ld.global.f32 	%f109, [%rd12+1024];
	mul.f32 	%f110, %f109, %f109;
	add.f32 	%f111, %f109, 0f3F800000;
	div.rn.f32 	%f112, %f110, %f111;
	rcp.rn.f32 	%f113, %f109;
	add.f32 	%f114, %f113, %f112;
	st.global.f32 	[%rd13+1024], %f114;
$L__BB11_27:
	add.s32 	%r59, %r21, 512;
	setp.ge.s32 	%p19, %r59, %r4;
	@%p19 bra 	$L__BB11_29;
	ld.global.f32 	%f115, [%rd12+1536];
	mul.f32 	%f116, %f115, %f115;
	add.f32 	%f117, %f115, 0f3F800000;
	div.rn.f32 	%f118, %f116, %f117;
	rcp.rn.f32 	%f119, %f115;
	add.f32 	%f120, %f119, %f118;
	st.global.f32 	[%rd13+1536], %f120;
$L__BB11_29:
	add.s32 	%r60, %r21, 640;
	setp.ge.s32 	%p20, %r60, %r4;
	@%p20 bra 	$L__BB11_31;
	ld.global.f32 	%f121, [%rd12+2048];
	mul.f32 	%f122, %f121, %f121;
	add.f32 	%f123, %f121, 0f3F800000;
	div.rn.f32 	%f124, %f122, %f123;
	rcp.rn.f32 	%f125, %f121;
	add.f32 	%f126, %f125, %f124;
	st.global.f32 	[%rd13+2048], %f126;
$L__BB11_31:
	add.s32 	%r61, %r21, 768;
	setp.ge.s32 	%p21, %r61, %r4;
	@%p21 bra 	$L__BB11_33;
	ld.global.f32 	%f127, [%rd12+2560];
	mul.f32 	%f128, %f127, %f127;
	add.f32 	%f129, %f127, 0f3F800000;
	div.rn.f32 	%f130, %f128, %f129;
	rcp.rn.f32 	%f131, %f127;
	add.f32 	%f132, %f131, %f130;
	st.global.f32 	[%rd13+2560], %f132;
$L__BB11_33:
	add.s32 	%r62, %r21, 896;
	setp.ge.s32 	%p22, %r62, %r4;
	@%p22 bra 	$L__BB11_35;
	ld.global.f32 	%f133, [%rd12+3072];
	mul.f32 	%f134, %f133, %f133;
	add.f32 	%f135, %f133, 0f3F800000;
	div.rn.f32 	%f136, %f134, %f135;
	rcp.rn.f32 	%f137, %f133;
	add.f32 	%f138, %f137, %f136;
	st.global.f32 	[%rd13+3072], %f138;
$L__BB11_35:
	add.s32 	%r70, %r70, 8;
	setp.ne.s32 	%p23, %r70, %r71;
	@%p23 bra 	$L__BB11_19;
$L__BB11_36:
	setp.eq.s32 	%p24, %r14, 0;
	@%p24 bra 	$L__BB11_57;
	and.b32  	%r24, %r42, 3;
	setp.lt.u32 	%p25, %r14, 4;
	@%p25 bra 	$L__BB11_47;
	shl.b32 	%r63, %r71, 7;
	add.s32 	%r25, %r63, %r6;
	setp.ge.s32 	%p26, %r25, %r4;
	@%p26 bra 	$L__BB11_40;
	mul.wide.s32 	%rd41, %r25, 4;
	add.s64 	%rd42, %rd6, %rd41;
	ld.global.f32 	%f139, [%rd42];
	mul.f32 	%f140, %f139, %f139;
	add.f32 	%f141, %f139, 0f3F800000;
	div.rn.f32 	%f142, %f140, %f141;
	rcp.rn.f32 	%f143, %f139;
	add.f32 	%f144, %f143, %f142;
	add.s64 	%rd43, %rd7, %rd41;
	st.global.f32 	[%rd43], %f144;
$L__BB11_40:
	add.s32 	%r26, %r25, 128;
	setp.ge.s32 	%p27, %r26, %r4;
	@%p27 bra 	$L__BB11_42;
	mul.wide.s32 	%rd44, %r26, 4;
	add.s64 	%rd45, %rd6, %rd44;
	ld.global.f32 	%f145, [%rd45];
	mul.f32 	%f146, %f145, %f145;
	add.f32 	%f147, %f145, 0f3F800000;
	div.rn.f32 	%f148, %f146, %f147;
	rcp.rn.f32 	%f149, %f145;
	add.f32 	%f150, %f149, %f148;
	add.s64 	%rd46, %rd7, %rd44;
	st.global.f32 	[%rd46], %f150;
$L__BB11_42:
	add.s32 	%r27, %r25, 256;
	setp.ge.s32 	%p28, %r27, %r4;
	@%p28 bra 	$L__BB11_44;
	mul.wide.s32 	%rd47, %r27, 4;
	add.s64 	%rd48, %rd6, %rd47;
	ld.global.f32 	%f151, [%rd48];
	mul.f32 	%f152, %f151, %f151;
	add.f32 	%f153, %f151, 0f3F800000;
	div.rn.f32 	%f154, %f152, %f153;
	rcp.rn.f32 	%f155, %f151;
	add.f32 	%f156, %f155, %f154;
	add.s64 	%rd49, %rd7, %rd47;
	st.global.f32 	[%rd49], %f156;
$L__BB11_44:
	add.s32 	%r28, %r25, 384;
	setp.ge.s32 	%p29, %r28, %r4;
	@%p29 bra 	$L__BB11_46;
	mul.wide.s32 	%rd50, %r28, 4;
	add.s64 	%rd51, %rd6, %rd50;
	ld.global.f32 	%f157, [%rd51];
	mul.f32 	%f158, %f157, %f157;
	add.f32 	%f159, %f157, 0f3F800000;
	div.rn.f32 	%f160, %f158, %f159;
	rcp.rn.f32 	%f161, %f157;
	add.f32 	%f162, %f161, %f160;
	add.s64 	%rd52, %rd7, %rd50;
	st.global.f32 	[%rd52], %f162;
$L__BB11_46:
	add.s32 	%r71, %r71, 4;
$L__BB11_47:
	setp.eq.s32 	%p30, %r24, 0;
	@%p30 bra 	$L__BB11_57;
	setp.eq.s32 	%p31, %r24, 1;
	@%p31 bra 	$L__BB11_54;
	shl.b32 	%r64, %r71, 7;
	add.s32 	%r31, %r64, %r6;
	setp.ge.s32 	%p32, %r31, %r4;
	@%p32 bra 	$L__BB11_51;
	mul.wide.s32 	%rd53, %r31, 4;
	add.s64 	%rd54, %rd6, %rd53;
	ld.global.f32 	%f163, [%rd54];
	mul.f32 	%f164, %f163, %f163;
	add.f32 	%f165, %f163, 0f3F800000;
	div.rn.f32 	%f166, %f164, %f165;
	rcp.rn.f32 	%f167, %f163;
	add.f32 	%f168, %f167, %f166;
	add.s64 	%rd55, %rd7, %rd53;
	st.global.f32 	[%rd55], %f168;
$L__BB11_51:
	add.s32 	%r32, %r31, 128;
	setp.ge.s32 	%p33, %r32, %r4;
	@%p33 bra 	$L__BB11_53;
	mul.wide.s32 	%rd56, %r32, 4;
	add.s64 	%rd57, %rd6, %rd56;
	ld.global.f32 	%f169, [%rd57];
	mul.f32 	%f170, %f169, %f169;
	add.f32 	%f171, %f169, 0f3F800000;
	div.rn.f32 	%f172, %f170, %f171;
	rcp.rn.f32 	%f173, %f169;
	add.f32 	%f174, %f173, %f172;
	add.s64 	%rd58, %rd7, %rd56;
	st.global.f32 	[%rd58], %f174;
$L__BB11_53:
	add.s32 	%r71, %r71, 2;
$L__BB11_54:
	and.b32  	%r65, %r42, 1;
	setp.eq.b32 	%p34, %r65, 1;
	not.pred 	%p35, %p34;
	@%p35 bra 	$L__BB11_57;
	shl.b32 	%r66, %r71, 7;
	add.s32 	%r35, %r66, %r6;
	setp.ge.s32 	%p36, %r35, %r4;
	@%p36 bra 	$L__BB11_57;
	mul.wide.s32 	%rd59, %r35, 4;
	add.s64 	%rd60, %rd6, %rd59;
	ld.global.f32 	%f175, [%rd60];
	mul.f32 	%f176, %f175, %f175;
	add.f32 	%f177, %f175, 0f3F800000;
	div.rn.f32 	%f178, %f176, %f177;
	rcp.rn.f32 	%f179, %f175;
	add.f32 	%f180, %f179, %f178;
	add.s64 	%rd61, %rd7, %rd59;
	st.global.f32 	[%rd61], %f180;
$L__BB11_57:
	ret;

}
	// .globl	_ZN3cub18CUB_300001_SM_10006detail9transform16transform_kernelINS2_10policy_hubILb1EN4cuda3std3__45tupleIJN6thrust24THRUST_300001_SM_1000_NS6detail15normal_iteratorINSA_10device_ptrIfEEEEEEEE10policy1000El10fx_functorSF_JPfEEEvT0_iT1_T2_DpNS2_10kernel_argIT3_EE
.visible .entry _ZN3cub18CUB_300001_SM_10006detail9transform16transform_kernelINS2_10policy_hubILb1EN4cuda3std3__45tupleIJN6thrust24THRUST_300001_SM_1000_NS6detail15normal_iteratorINSA_10device_ptrIfEEEEEEEE10policy1000El10fx_functorSF_JPfEEEvT0_iT1_T2_DpNS2_10kernel_argIT3_EE(
	.param .u64 _ZN3cub18CUB_300001_SM_10006detail9transform16transform_kernelINS2_10policy_hubILb1EN4cuda3std3__45tupleIJN6thrust24THRUST_300001_SM_1000_NS6detail15normal_iteratorINSA_10device_ptrIfEEEEEEEE10policy1000El10fx_functorSF_JPfEEEvT0_iT1_T2_DpNS2_10kernel_argIT3_EE_param_0,
	.param .u32 _ZN3cub18CUB_300001_SM_10006detail9transform16transform_kernelINS2_10policy_hubILb1EN4cuda3std3__45tupleIJN6thrust24THRUST_300001_SM_1000_NS6detail15normal_iteratorINSA_10device_ptrIfEEEEEEEE10policy1000El10fx_functorSF_JPfEEEvT0_iT1_T2_DpNS2_10kernel_argIT3_EE_param_1,
	.param .align 1 .b8 _ZN3cub18CUB_300001_SM_10006detail9transform16transform_kernelINS2_10policy_hubILb1EN4cuda3std3__45tupleIJN6thrust24THRUST_300001_SM_1000_NS6detail15normal_iteratorINSA_10device_ptrIfEEEEEEEE10policy1000El10fx_functorSF_JPfEEEvT0_iT1_T2_DpNS2_10kernel_argIT3_EE_param_2[1],
	.param .align 8 .b8 _ZN3cub18CUB_300001_SM_10006detail9transform16transform_kernelINS2_10policy_hubILb1EN4cuda3std3__45tupleIJN6thrust24THRUST_300001_SM_1000_NS6detail15normal_iteratorINSA_10device_ptrIfEEEEEEEE10policy1000El10fx_functorSF_JPfEEEvT0_iT1_T2_DpNS2_10kernel_argIT3_EE_param_3[8],
	.param .align 8 .b8 _ZN3cub18CUB_300001_SM_10006detail9transform16transform_kernelINS2_10policy_hubILb1EN4cuda3std3__45tupleIJN6thrust24THRUST_300001_SM_1000_NS6detail15normal_iteratorINSA_10device_ptrIfEEEEEEEE10policy1000El10fx_functorSF_JPfEEEvT0_iT1_T2_DpNS2_10kernel_argIT3_EE_param_4[16]
)
.maxntid 128
{
	.reg .pred 	%p<37>;
	.reg .b32 	%r<74>;
	.reg .b32 	%f<181>;
	.reg .b64 	%rd<70>;

	ld.param.u64 	%rd15, [_ZN3cub18CUB_300001_SM_10006detail9transform16transform_kernelINS2_10policy_hubILb1EN4cuda3std3__45tupleIJN6thrust24THRUST_300001_SM_1000_NS6detail15normal_iteratorINSA_10device_ptrIfEEEEEEEE10policy1000El10fx_functorSF_JPfEEEvT0_iT1_T2_DpNS2_10kernel_argIT3_EE_param_0];
	ld.param.u64 	%rd16, [_ZN3cub18CUB_300001_SM_10006detail9transform16transform_kernelINS2_10policy_hubILb1EN4cuda3std3__45tupleIJN6thrust24THRUST_300001_SM_1000_NS6detail15normal_iteratorINSA_10device_ptrIfEEEEEEEE10policy1000El10fx_functorSF_JPfEEEvT0_iT1_T2_DpNS2_10kernel_argIT3_EE_param_4];
	ld.param.u64 	%rd17, [_ZN3cub18CUB_300001_SM_10006detail9transform16transform_kernelINS2_10policy_hubILb1EN4cuda3std3__45tupleIJN6thrust24THRUST_300001_SM_1000_NS6detail15normal_iteratorINSA_10device_ptrIfEEEEEEEE10policy1000El10fx_functorSF_JPfEEEvT0_iT1_T2_DpNS2_10kernel_argIT3_EE_param_3];
	ld.param.u32 	%r40, [_ZN3cub18CUB_300001_SM_10006detail9transform16transform_kernelINS2_10policy_hubILb1EN4cuda3std3__45tupleIJN6thrust24THRUST_300001_SM_1000_NS6detail15normal_iteratorINSA_10device_ptrIfEEEEEEEE10policy1000El10fx_functorSF_JPfEEEvT0_iT1_T2_DpNS2_10kernel_argIT3_EE_param_1];
	cvta.to.global.u64 	%rd1, %rd17;
	cvta.to.global.u64 	%rd2, %rd16;
	shl.b32 	%r1, %r40, 7;
	mov.u32 	%r41, %ctaid.x;
	cvt.u64.u32 	%rd18, %r41;
	cvt.s64.s32 	%rd19, %r1;
	mul.lo.s64 	%rd3, %rd19, %rd18;
	sub.s64 	%rd20, %rd15, %rd3;
	min.s64 	%rd21, %rd20, %rd19;
	cvt.u32.u64 	%r2, %rd21;
	shl.b32 	%r3, %r2, 2;
	mov.u32 	%r4, %tid.x;
	shl.b32 	%r64, %r4, 7;
	setp.ge.s32 	%p1, %r64, %r3;
	@%p1 bra 	$L__BB12_3;
	shl.b64 	%rd22, %rd3, 2;
	add.s64 	%rd23, %rd2, %rd22;
	mul.wide.u32 	%rd24, %r4, 128;
	add.s64 	%rd68, %rd23, %rd24;
$L__BB12_2:
	.pragma "nounroll";
	// begin inline asm
	prefetch.global.L2 [%rd68];
	// end inline asm
	add.s32 	%r64, %r64, 16384;
	add.s64 	%rd68, %rd68, 16384;
	setp.lt.s32 	%p2, %r64, %r3;
	@%p2 bra 	$L__BB12_2;
$L__BB12_3:
	shl.b64 	%rd26, %rd3, 2;
	add.s64 	%rd7, %rd2, %rd26;
	add.s64 	%rd8, %rd1, %rd26;
	setp.eq.s32 	%p3, %r1, %r2;
	@%p3 bra 	$L__BB12_45;
	setp.lt.s32 	%p4, %r40, 1;
	@%p4 bra 	$L__BB12_57;
	and.b32  	%r8, %r40, 7;
	setp.lt.u32 	%p5, %r40, 8;
	mov.b32 	%r71, 0;
	@%p5 bra 	$L__BB12_24;
	and.b32  	%r71, %r40, 2147483640;
	mov.b32 	%r67, 0;
$L__BB12_7:
	.pragma "nounroll";
	shl.b32 	%r44, %r67, 7;
	add.s32 	%r19, %r44, %r4;
	setp.ge.s32 	%p6, %r19, %r2;
	@%p6 bra 	$L__BB12_9;
	mul.wide.u32 	%rd27, %r19, 4;
	add.s64 	%rd28, %rd7, %rd27;
	ld.global.f32 	%f1, [%rd28];
	mul.f32 	%f2, %f1, %f1;
	add.f32 	%f3, %f1, 0f3F800000;
	div.rn.f32 	%f4, %f2, %f3;
	rcp.rn.f32 	%f5, %f1;
	add.f32 	%f6, %f5, %f4;
	add.s64 	%rd29, %rd8, %rd27;
	st.global.f32 	[%rd29], %f6;
$L__BB12_9:
	add.s32 	%r45, %r19, 128;
	setp.ge.s32 	%p7, %r45, %r2;
	mul.wide.s32 	%rd30, %r45, 4;
	add.s64 	%rd13, %rd7, %rd30;
	add.s64 	%rd14, %rd8, %rd30;
	@%p7 bra 	$L__BB12_11;
	ld.global.f32 	%f7, [%rd13];
	mul.f32 	%f8, %f7, %f7;
	add.f32 	%f9, %f7, 0f3F800000;
	div.rn.f32 	%f10, %f8, %f9;
	rcp.rn.f32 	%f11, %f7;
	add.f32 	%f12, %f11, %f10;
	st.global.f32 	[%rd14], %f12;
$L__BB12_11:
	add.s32 	%r46, %r19, 256;
	setp.ge.s32 	%p8, %r46, %r2;
	@%p8 bra 	$L__BB12_13;
	ld.global.f32 	%f13, [%rd13+512];
	mul.f32 	%f14, %f13, %f13;
	add.f32 	%f15, %f13, 0f3F800000;
	div.rn.f32 	%f16, %f14, %f15;
	rcp.rn.f32 	%f17, %f13;
	add.f32 	%f18, %f17, %f16;
	st.global.f32 	[%rd14+512], %f18;
$L__BB12_13:
	add.s32 	%r47, %r19, 384;
	setp.ge.s32 	%p9, %r47, %r2;
	@%p9 bra 	$L__BB12_15;
	ld.global.f32 	%f19, [%rd13+1024];
	mul.f32 	%f20, %f19, %f19;
	add.f32 	%f21, %f19, 0f3F800000;
	div.rn.f32 	%f22, %f20, %f21;
	rcp.rn.f32 	%f23, %f19;
	add.f32 	%f24, %f23, %f22;
	st.global.f32 	[%rd14+1024], %f24;
$L__BB12_15:
	add.s32 	%r48, %r19, 512;
	setp.ge.s32 	%p10, %r48, %r2;
	@%p10 bra 	$L__BB12_17;
	ld.global.f32 	%f25, [%rd13+1536];
	mul.f32 	%f26, %f25, %f25;
	add.f32 	%f27, %f25, 0f3F800000;
	div.rn.f32 	%f28, %f26, %f27;
	rcp.rn.f32 	%f29, %f25;
	add.f32 	%f30, %f29, %f28;
	st.global.f32 	[%rd14+1536], %f30;
$L__BB12_17:
	add.s32 	%r49, %r19, 640;
	setp.ge.s32 	%p11, %r49, %r2;
	@%p11 bra 	$L__BB12_19;
	ld.global.f32 	%f31, [%rd13+2048];
	mul.f32 	%f32, %f31, %f31;
	add.f32 	%f33, %f31, 0f3F800000;
	div.rn.f32 	%f34, %f32, %f33;
	rcp.rn.f32 	%f35, %f31;
	add.f32 	%f36, %f35, %f34;
	st.global.f32 	[%rd14+2048], %f36;
$L__BB12_19:
	add.s32 	%r50, %r19, 768;
	setp.ge.s32 	%p12, %r50, %r2;
	@%p12 bra 	$L__BB12_21;
	ld.global.f32 	%f37, [%rd13+2560];
	mul.f32 	%f38, %f37, %f37;
	add.f32 	%f39, %f37, 0f3F800000;
	div.rn.f32 	%f40, %f38, %f39;
	rcp.rn.f32 	%f41, %f37;
	add.f32 	%f42, %f41, %f40;
	st.global.f32 	[%rd14+2560], %f42;
$L__BB12_21:
	add.s32 	%r51, %r19, 896;
	setp.ge.s32 	%p13, %r51, %r2;
	@%p13 bra 	$L__BB12_23;
	ld.global.f32 	%f43, [%rd13+3072];
	mul.f32 	%f44, %f43, %f43;
	add.f32 	%f45, %f43, 0f3F800000;
	div.rn.f32 	%f46, %f44, %f45;
	rcp.rn.f32 	%f47, %f43;
	add.f32 	%f48, %f47, %f46;
	st.global.f32 	[%rd14+3072], %f48;
$L__BB12_23:
	add.s32 	%r67, %r67, 8;
	setp.eq.s32 	%p14, %r67, %r71;
	@%p14 bra 	$L__BB12_24;
	bra.uni 	$L__BB12_7;
$L__BB12_24:
	setp.eq.s32 	%p15, %r8, 0;
	@%p15 bra 	$L__BB12_57;
	and.b32  	%r28, %r40, 3;
	setp.lt.u32 	%p16, %r8, 4;
	@%p16 bra 	$L__BB12_35;
	shl.b32 	%r52, %r71, 7;
	add.s32 	%r29, %r52, %r4;
	setp.ge.s32 	%p17, %r29, %r2;
	@%p17 bra 	$L__BB12_28;
	mul.wide.s32 	%rd31, %r29, 4;
	add.s64 	%rd32, %rd7, %rd31;
	ld.global.f32 	%f49, [%rd32];
	mul.f32 	%f50, %f49, %f49;
	add.f32 	%f51, %f49, 0f3F800000;
	div.rn.f32 	%f52, %f50, %f51;
	rcp.rn.f32 	%f53, %f49;
	add.f32 	%f54, %f53, %f52;
	add.s64 	%rd33, %rd8, %rd31;
	st.global.f32 	[%rd33], %f54;
$L__BB12_28:
	add.s32 	%r30, %r29, 128;
	setp.ge.s32 	%p18, %r30, %r2;
	@%p18 bra 	$L__BB12_30;
	mul.wide.s32 	%rd34, %r30, 4;
	add.s64 	%rd35, %rd7, %rd34;
	ld.global.f32 	%f55, [%rd35];
	mul.f32 	%f56, %f55, %f55;
	add.f32 	%f57, %f55, 0f3F800000;
	div.rn.f32 	%f58, %f56, %f57;
	rcp.rn.f32 	%f59, %f55;
	add.f32 	%f60, %f59, %f58;
	add.s64 	%rd36, %rd8, %rd34;
	st.global.f32 	[%rd36], %f60;
$L__BB12_30:
	add.s32 	%r31, %r29, 256;
	setp.ge.s32 	%p19, %r31, %r2;
	@%p19 bra 	$L__BB12_32;
	mul.wide.s32 	%rd37, %r31, 4;
	add.s64 	%rd38, %rd7, %rd37;
	ld.global.f32 	%f61, [%rd38];
	mul.f32 	%f62, %f61, %f61;
	add.f32 	%f63, %f61, 0f3F800000;
	div.rn.f32 	%f64, %f62, %f63;
	rcp.rn.f32 	%f65, %f61;
	add.f32 	%f66, %f65, %f64;
	add.s64 	%rd39, %rd8, %rd37;
	st.global.f32 	[%rd39], %f66;
$L__BB12_32:
	add.s32 	%r32, %r29, 384;
	setp.ge.s32 	%p20, %r32, %r2;
	@%p20 bra 	$L__BB12_34;
	mul.wide.s32 	%rd40, %r32, 4;
	add.s64 	%rd41, %rd7, %rd40;
	ld.global.f32 	%f67, [%rd41];
	mul.f32 	%f68, %f67, %f67;
	add.f32 	%f69, %f67, 0f3F800000;
	div.rn.f32 	%f70, %f68, %f69;
	rcp.rn.f32 	%f71, %f67;
	add.f32 	%f72, %f71, %f70;
	add.s64 	%rd42, %rd8, %rd40;
	st.global.f32 	[%rd42], %f72;
$L__BB12_34:
	add.s32 	%r71, %r71, 4;
$L__BB12_35:
	setp.eq.s32 	%p21, %r28, 0;
	@%p21 bra 	$L__BB12_57;
	setp.eq.s32 	%p22, %r28, 1;
	@%p22 bra 	$L__BB12_42;
	shl.b32 	%r53, %r71, 7;
	add.s32 	%r35, %r53, %r4;
	setp.ge.s32 	%p23, %r35, %r2;
	@%p23 bra 	$L__BB12_39;
	mul.wide.s32 	%rd43, %r35, 4;
	add.s64 	%rd44, %rd7, %rd43;
	ld.global.f32 	%f73, [%rd44];
	mul.f32 	%f74, %f73, %f73;
	add.f32 	%f75, %f73, 0f3F800000;
	div.rn.f32 	%f76, %f74, %f75;
	rcp.rn.f32 	%f77, %f73;
	add.f32 	%f78, %f77, %f76;
	add.s64 	%rd45, %rd8, %rd43;
	st.global.f32 	[%rd45], %f78;
$L__BB12_39:
	add.s32 	%r36, %r35, 128;
	setp.ge.s32 	%p24, %r36, %r2;
	@%p24 bra 	$L__BB12_41;
	mul.wide.s32 	%rd46, %r36, 4;
	add.s64 	%rd47, %rd7, %rd46;
	ld.global.f32 	%f79, [%rd47];
	mul.f32 	%f80, %f79, %f79;
	add.f32 	%f81, %f79, 0f3F800000;
	div.rn.f32 	%f82, %f80, %f81;
	rcp.rn.f32 	%f83, %f79;
	add.f32 	%f84, %f83, %f82;
	add.s64 	%rd48, %rd8, %rd46;
	st.global.f32 	[%rd48], %f84;
$L__BB12_41:
	add.s32 	%r71, %r71, 2;
$L__BB12_42:
	and.b32  	%r54, %r40, 1;
	setp.eq.b32 	%p25, %r54, 1;
	not.pred 	%p26, %p25;
	@%p26 bra 	$L__BB12_57;
	shl.b32 	%r55, %r71, 7;
	add.s32 	%r39, %r55, %r4;
	setp.ge.s32 	%p27, %r39, %r2;
	@%p27 bra 	$L__BB12_57;
	mul.wide.s32 	%rd49, %r39, 4;
	add.s64 	%rd50, %rd7, %rd49;
	ld.global.f32 	%f85, [%rd50];
	mul.f32 	%f86, %f85, %f85;
	add.f32 	%f87, %f85, 0f3F800000;
	div.rn.f32 	%f88, %f86, %f87;
	rcp.rn.f32 	%f89, %f85;
	add.f32 	%f90, %f89, %f88;
	add.s64 	%rd51, %rd8, %rd49;
	st.global.f32 	[%rd51], %f90;
	bra.uni 	$L__BB12_57;
$L__BB12_45:
	setp.lt.s32 	%p28, %r40, 1;
	@%p28 bra 	$L__BB12_57;
	and.b32  	%r10, %r40, 7;
	setp.lt.u32 	%p29, %r40, 8;
	mov.b32 	%r69, 0;
	@%p29 bra 	$L__BB12_49;
	and.b32  	%r69, %r40, 2147483640;
	neg.s32 	%r66, %r69;
	mul.wide.u32 	%rd52, %r4, 4;
	add.s64 	%rd69, %rd26, %rd52;
	add.s32 	%r65, %r4, 128;
$L__BB12_48:
	.pragma "nounroll";
	mul.wide.s32 	%rd53, %r65, 4;
	add.s64 	%rd54, %rd26, %rd53;
	add.s64 	%rd55, %rd2, %rd69;
	ld.global.f32 	%f91, [%rd55];
	mul.f32 	%f92, %f91, %f91;
	add.f32 	%f93, %f91, 0f3F800000;
	div.rn.f32 	%f94, %f92, %f93;
	rcp.rn.f32 	%f95, %f91;
	add.f32 	%f96, %f95, %f94;
	add.s64 	%rd56, %rd1, %rd69;
	st.global.f32 	[%rd56], %f96;
	add.s64 	%rd57, %rd2, %rd54;
	ld.global.f32 	%f97, [%rd57];
	mul.f32 	%f98, %f97, %f97;
	add.f32 	%f99, %f97, 0f3F800000;
	div.rn.f32 	%f100, %f98, %f99;
	rcp.rn.f32 	%f101, %f97;
	add.f32 	%f102, %f101, %f100;
	add.s64 	%rd58, %rd1, %rd54;
	st.global.f32 	[%rd58], %f102;
	ld.global.f32 	%f103, [%rd57+512];
	mul.f32 	%f104, %f103, %f103;
	add.f32 	%f105, %f103, 0f3F800000;
	div.rn.f32 	%f106, %f104, %f105;
	rcp.rn.f32 	%f107, %f103;
	add.f32 	%f108, %f107, %f106;
	st.global.f32 	[%rd58+512], %f108;
	ld.global.f32 	%f109, [%rd57+1024];
	mul.f32 	%f110, %f109, %f109;
	add.f32 	%f111, %f109, 0f3F800000;
	div.rn.f32 	%f112, %f110, %f111;
	rcp.rn.f32 	%f113, %f109;
	add.f32 	%f114, %f113, %f112;
	st.global.f32 	[%rd58+1024], %f114;
	ld.global.f32 	%f115, [%rd57+1536];
	mul.f32 	%f116, %f115, %f115;
	add.f32 	%f117, %f115, 0f3F800000;
	div.rn.f32 	%f118, %f116, %f117;
	rcp.rn.f32 	%f119, %f115;
	add.f32 	%f120, %f119, %f118;
	st.global.f32 	[%rd58+1536], %f120;
	ld.global.f32 	%f121, [%rd57+2048];
	mul.f32 	%f122, %f121, %f121;
	add.f32 	%f123, %f121, 0f3F800000;
	div.rn.f32 	%f124, %f122, %f123;
	rcp.rn.f32 	%f125, %f121;
	add.f32 	%f126, %f125, %f124;
	st.global.f32 	[%rd58+2048], %f126;
	ld.global.f32 	%f127, [%rd57+2560];
	mul.f32 	%f128, %f127, %f127;
	add.f32 	%f129, %f127, 0f3F800000;
	div.rn.f32 	%f130, %f128, %f129;
	rcp.rn.f32 	%f131, %f127;
	add.f32 	%f132, %f131, %f130;
	st.global.f32 	[%rd58+2560], %f132;
	ld.global.f32 	%f133, [%rd57+3072];
	mul.f32 	%f134, %f133, %f133;
	add.f32 	%f135, %f133, 0f3F800000;
	div.rn.f32 	%f136, %f134, %f135;
	rcp.rn.f32 	%f137, %f133;
	add.f32 	%f138, %f137, %f136;
	st.global.f32 	[%rd58+3072], %f138;
	add.s32 	%r66, %r66, 8;
	add.s64 	%rd69, %rd69, 4096;
	add.s32 	%r65, %r65, 1024;
	setp.eq.s32 	%p30, %r66, 0;
	@%p30 bra 	$L__BB12_49;
	bra.uni 	$L__BB12_48;
$L__BB12_49:
	setp.eq.s32 	%p31, %r10, 0;
	@%p31 bra 	$L__BB12_57;
	and.b32  	%r22, %r40, 3;
	setp.lt.u32 	%p32, %r10, 4;
	@%p32 bra 	$L__BB12_52;
	shl.b32 	%r57, %r69, 7;
	add.s32 	%r58, %r57, %r4;
	mul.wide.s32 	%rd59, %r58, 4;
	add.s64 	%rd60, %rd7, %rd59;
	ld.global.f32 	%f139, [%rd60];
	mul.f32 	%f140, %f139, %f139;
	add.f32 	%f141, %f139, 0f3F800000;
	div.rn.f32 	%f142, %f140, %f141;
	rcp.rn.f32 	%f143, %f139;
	add.f32 	%f144, %f143, %f142;
	add.s64 	%rd61, %rd8, %rd59;
	st.global.f32 	[%rd61], %f144;
	ld.global.f32 	%f145, [%rd60+512];
	mul.f32 	%f146, %f145, %f145;
	add.f32 	%f147, %f145, 0f3F800000;
	div.rn.f32 	%f148, %f146, %f147;
	rcp.rn.f32 	%f149, %f145;
	add.f32 	%f150, %f149, %f148;
	st.global.f32 	[%rd61+512], %f150;
	ld.global.f32 	%f151, [%rd60+1024];
	mul.f32 	%f152, %f151, %f151;
	add.f32 	%f153, %f151, 0f3F800000;
	div.rn.f32 	%f154, %f152, %f153;
	rcp.rn.f32 	%f155, %f151;
	add.f32 	%f156, %f155, %f154;
	st.global.f32 	[%rd61+1024], %f156;
	ld.global.f32 	%f157, [%rd60+1536];
	mul.f32 	%f158, %f157, %f157;
	add.f32 	%f159, %f157, 0f3F800000;
	div.rn.f32 	%f160, %f158, %f159;
	rcp.rn.f32 	%f161, %f157;
	add.f32 	%f162, %f161, %f160;
	st.global.f32 	[%rd61+1536], %f162;
	add.s32 	%r69, %r69, 4;
$L__BB12_52:
	setp.eq.s32 	%p33, %r22, 0;
	@%p33 bra 	$L__BB12_57;
	setp.eq.s32 	%p34, %r22, 1;
	@%p34 bra 	$L__BB12_55;
	shl.b32 	%r59, %r69, 7;
	add.s32 	%r60, %r59, %r4;
	mul.wide.s32 	%rd62, %r60, 4;
	add.s64 	%rd63, %rd7, %rd62;
	ld.global.f32 	%f163, [%rd63];
	mul.f32 	%f164, %f163, %f163;
	add.f32 	%f165, %f163, 0f3F800000;
	div.rn.f32 	%f166, %f164, %f165;
	rcp.rn.f32 	%f167, %f163;
	add.f32 	%f168, %f167, %f166;
	add.s64 	%rd64, %rd8, %rd62;
	st.global.f32 	[%rd64], %f168;
	ld.global.f32 	%f169, [%rd63+512];
	mul.f32 	%f170, %f169, %f169;
	add.f32 	%f171, %f169, 0f3F800000;
	div.rn.f32 	%f172, %f170, %f171;
	rcp.rn.f32 	%f173, %f169;
	add.f32 	%f174, %f173, %f172;
	st.global.f32 	[%rd64+512], %f174;
	add.s32 	%r69, %r69, 2;
$L__BB12_55:
	and.b32  	%r61, %r40, 1;
	setp.eq.b32 	%p35, %r61, 1;
	not.pred 	%p36, %p35;
	@%p36 bra 	$L__BB12_57;
	shl.b32 	%r62, %r69, 7;
	add.s32 	%r63, %r62, %r4;
	mul.wide.s32 	%rd65, %r63, 4;
	add.s64 	%rd66, %rd7, %rd65;
	ld.global.f32 	%f175, [%rd66];
	mul.f32 	%f176, %f175, %f175;
	add.f32 	%f177, %f175, 0f3F800000;
	div.rn.f32 	%f178, %f176, %f177;
	rcp.rn.f32 	%f179, %f175;
	add.f32 	%f180, %f179, %f178;
	add.s64 	%rd67, %rd8, %rd65;
	st.global.f32 	[%rd67], %f180;
$L__BB12_57:
	ret;

}
	// .globl	_ZN3cub18CUB_300001_SM_10006detail9transform16transform_kernelINS2_10policy_hubILb1EN4cuda3std3__45tupleIJN6thrust24THRUST_300001_SM_1000_NS6detail15normal_iteratorINSA_10device_ptrIfEEEEEEEE10policy1000Ei5scaleSF_JPfEEEvT0_iT1_T2_DpNS2_10kernel_argIT3_EE
.visible .entry _ZN3cub18CUB_300001_SM_10006detail9transform16transform_kernelINS2_10policy_hubILb1EN4cuda3std3__45tupleIJN6thrust24THRUST_300001_SM_1000_NS6detail15normal_iteratorINSA_10device_ptrIfEEEEEEEE10policy1000Ei5scaleSF_JPfEEEvT0_iT1_T2_DpNS2_10kernel_argIT3_EE(
	.param .u32 _ZN3cub18CUB_300001_SM_10006detail9transform16transform_kernelINS2_10policy_hubILb1EN4cuda3std3__45tupleIJN6thrust24THRUST_300001_SM_1000_NS6detail15normal_iteratorINSA_10device_ptrIfEEEEEEEE10policy1000Ei5scaleSF_JPfEEEvT0_iT1_T2_DpNS2_10kernel_argIT3_EE_param_0,
	.param .u32 _ZN3cub18CUB_300001_SM_10006detail9transform16transform_kernelINS2_10policy_hubILb1EN4cuda3std3__45tupleIJN6thrust24THRUST_300001_SM_1000_NS6detail15normal_iteratorINSA_10device_ptrIfEEEEEEEE10policy1000Ei5scaleSF_JPfEEEvT0_iT1_T2_DpNS2_10kernel_argIT3_EE_param_1,
	.param .align 4 .b8 _ZN3cub18CUB_300001_SM_10006detail9transform16transform_kernelINS2_10policy_hubILb1EN4cuda3std3__45tupleIJN6thrust24THRUST_300001_SM_1000_NS6detail15normal_iteratorINSA_10device_ptrIfEEEEEEEE10policy1000Ei5scaleSF_JPfEEEvT0_iT1_T2_DpNS2_10kernel_argIT3_EE_param_2[8],
	.param .align 8 .b8 _ZN3cub18CUB_300001_SM_10006detail9transform16transform_kernelINS2_10policy_hubILb1EN4cuda3std3__45tupleIJN6thrust24THRUST_300001_SM_1000_NS6detail15normal_iteratorINSA_10device_ptrIfEEEEEEEE10policy1000Ei5scaleSF_JPfEEEvT0_iT1_T2_DpNS2_10kernel_argIT3_EE_param_3[8],
	.param .align 8 .b8 _ZN3cub18CUB_300001_SM_10006detail9transform16transform_kernelINS2_10policy_hubILb1EN4cuda3std3__45tupleIJN6thrust24THRUST_300001_SM_1000_NS6detail15normal_iteratorINSA_10device_ptrIfEEEEEEEE10policy1000Ei5scaleSF_JPfEEEvT0_iT1_T2_DpNS2_10kernel_argIT3_EE_param_4[16]
)
.maxntid 128
{
	.reg .pred 	%p<37>;
	.reg .b32 	%r<84>;
	.reg .b32 	%f<93>;
	.reg .b64 	%rd<65>;

	ld.param.f32 	%f1, [_ZN3cub18CUB_300001_SM_10006detail9transform16transform_kernelINS2_10policy_hubILb1EN4cuda3std3__45tupleIJN6thrust24THRUST_300001_SM_1000_NS6detail15normal_iteratorINSA_10device_ptrIfEEEEEEEE10policy1000Ei5scaleSF_JPfEEEvT0_iT1_T2_DpNS2_10kernel_argIT3_EE_param_2];
	ld.param.f32 	%f2, [_ZN3cub18CUB_300001_SM_10006detail9transform16transform_kernelINS2_10policy_hubILb1EN4cuda3std3__45tupleIJN6thrust24THRUST_300001_SM_1000_NS6detail15normal_iteratorINSA_10device_ptrIfEEEEEEEE10policy1000Ei5scaleSF_JPfEEEvT0_iT1_T2_DpNS2_10kernel_argIT3_EE_param_2+4];
	ld.param.u32 	%r50, [_ZN3cub18CUB_300001_SM_10006detail9transform16transform_kernelINS2_10policy_hubILb1EN4cuda3std3__45tupleIJN6thrust24THRUST_300001_SM_1000_NS6detail15normal_iteratorINSA_10device_ptrIfEEEEEEEE10policy1000Ei5scaleSF_JPfEEEvT0_iT1_T2_DpNS2_10kernel_argIT3_EE_param_0];
	ld.param.u64 	%rd15, [_ZN3cub18CUB_300001_SM_10006detail9transform16transform_kernelINS2_10policy_hubILb1EN4cuda3std3__45tupleIJN6thrust24THRUST_300001_SM_1000_NS6detail15normal_iteratorINSA_10device_ptrIfEEEEEEEE10policy1000Ei5scaleSF_JPfEEEvT0_iT1_T2_DpNS2_10kernel_argIT3_EE_param_4];
	ld.param.u64 	%rd16, [_ZN3cub18CUB_300001_SM_10006detail9transform16transform_kernelINS2_10policy_hubILb1EN4cuda3std3__45tupleIJN6thrust24THRUST_300001_SM_1000_NS6detail15normal_iteratorINSA_10device_ptrIfEEEEEEEE10policy1000Ei5scaleSF_JPfEEEvT0_iT1_T2_DpNS2_10kernel_argIT3_EE_param_3];
	ld.param.u32 	%r49, [_ZN3cub18CUB_300001_SM_10006detail9transform16transform_kernelINS2_10policy_hubILb1EN4cuda3std3__45tupleIJN6thrust24THRUST_300001_SM_1000_NS6detail15normal_iteratorINSA_10device_ptrIfEEEEEEEE10policy1000Ei5scaleSF_JPfEEEvT0_iT1_T2_DpNS2_10kernel_argIT3_EE_param_1];
	cvta.to.global.u64 	%rd1, %rd16;
	cvta.to.global.u64 	%rd2, %rd15;
	shl.b32 	%r1, %r49, 7;
	mov.u32 	%r51, %ctaid.x;
	mul.lo.s32 	%r2, %r1, %r51;
	sub.s32 	%r3, %r50, %r2;
	min.s32 	%r4, %r1, %r3;
	shl.b32 	%r5, %r4, 2;
	mov.u32 	%r6, %tid.x;
	shl.b32 	%r72, %r6, 7;
	setp.ge.s32 	%p1, %r72, %r5;
	@%p1 bra 	$L__BB13_3;
	mul.wide.u32 	%rd17, %r6, 128;
	add.s64 	%rd18, %rd2, %rd17;
	mul.wide.s32 	%rd19, %r2, 4;
	add.s64 	%rd63, %rd18, %rd19;
$L__BB13_2:
	.pragma "nounroll";
	// begin inline asm
	prefetch.global.L2 [%rd63];
	// end inline asm
	add.s32 	%r72, %r72, 16384;
	add.s64 	%rd63, %rd63, 16384;
	setp.lt.s32 	%p2, %r72, %r5;
	@%p2 bra 	$L__BB13_2;
$L__BB13_3:
	mul.wide.s32 	%rd21, %r2, 4;
	add.s64 	%rd6, %rd2, %rd21;
	add.s64 	%rd7, %rd1, %rd21;
	setp.gt.s32 	%p3, %r1, %r3;
	@%p3 bra 	$L__BB13_17;
	setp.lt.s32 	%p4, %r49, 1;
	@%p4 bra 	$L__BB13_58;
	sub.f32 	%f3, %f2, %f1;
	and.b32  	%r10, %r49, 15;
	setp.lt.u32 	%p5, %r49, 16;
	mov.b32 	%r79, 0;
	@%p5 bra 	$L__BB13_8;
	and.b32  	%r79, %r49, 2147483632;
	neg.s32 	%r74, %r79;
	add.s32 	%r73, %r6, 1152;
	mul.wide.u32 	%rd64, %r6, 4;
$L__BB13_7:
	.pragma "nounroll";
	mul.wide.s32 	%rd22, %r73, 4;
	add.s64 	%rd23, %rd22, 1536;
	add.s64 	%rd24, %rd6, %rd64;
	ld.global.f32 	%f5, [%rd24];
	fma.rn.f32 	%f6, %f3, %f5, %f1;
	add.s64 	%rd25, %rd7, %rd64;
	st.global.f32 	[%rd25], %f6;
	ld.global.f32 	%f7, [%rd24+512];
	fma.rn.f32 	%f8, %f3, %f7, %f1;
	st.global.f32 	[%rd25+512], %f8;
	ld.global.f32 	%f9, [%rd24+1024];
	fma.rn.f32 	%f10, %f3, %f9, %f1;
	st.global.f32 	[%rd25+1024], %f10;
	ld.global.f32 	%f11, [%rd24+1536];
	fma.rn.f32 	%f12, %f3, %f11, %f1;
	st.global.f32 	[%rd25+1536], %f12;
	ld.global.f32 	%f13, [%rd24+2048];
	fma.rn.f32 	%f14, %f3, %f13, %f1;
	st.global.f32 	[%rd25+2048], %f14;
	ld.global.f32 	%f15, [%rd24+2560];
	fma.rn.f32 	%f16, %f3, %f15, %f1;
	st.global.f32 	[%rd25+2560], %f16;
	ld.global.f32 	%f17, [%rd24+3072];
	fma.rn.f32 	%f18, %f3, %f17, %f1;
	st.global.f32 	[%rd25+3072], %f18;
	ld.global.f32 	%f19, [%rd24+3584];
	fma.rn.f32 	%f20, %f3, %f19, %f1;
	st.global.f32 	[%rd25+3584], %f20;
	ld.global.f32 	%f21, [%rd24+4096];
	fma.rn.f32 	%f22, %f3, %f21, %f1;
	st.global.f32 	[%rd25+4096], %f22;
	add.s64 	%rd26, %rd6, %rd23;
	ld.global.f32 	%f23, [%rd26+-1536];
	fma.rn.f32 	%f24, %f3, %f23, %f1;
	add.s64 	%rd27, %rd7, %rd23;
	st.global.f32 	[%rd27+-1536], %f24;
	ld.global.f32 	%f25, [%rd26+-1024];
	fma.rn.f32 	%f26, %f3, %f25, %f1;
	st.global.f32 	[%rd27+-1024], %f26;
	ld.global.f32 	%f27, [%rd26+-512];
	fma.rn.f32 	%f28, %f3, %f27, %f1;
	st.global.f32 	[%rd27+-512], %f28;
	ld.global.f32 	%f29, [%rd26];
	fma.rn.f32 	%f30, %f3, %f29, %f1;
	st.global.f32 	[%rd27], %f30;
	ld.global.f32 	%f31, [%rd26+512];
	fma.rn.f32 	%f32, %f3, %f31, %f1;
	st.global.f32 	[%rd27+512], %f32;
	ld.global.f32 	%f33, [%rd26+1024];
	fma.rn.f32 	%f34, %f3, %f33, %f1;
	st.global.f32 	[%rd27+1024], %f34;
	ld.global.f32 	%f35, [%rd26+1536];
	fma.rn.f32 	%f36, %f3, %f35, %f1;
	st.global.f32 	[%rd27+1536], %f36;
	add.s32 	%r74, %r74, 16;
	add.s32 	%r73, %r73, 2048;
	add.s64 	%rd64, %rd64, 8192;
	setp.eq.s32 	%p6, %r74, 0;
	@%p6 bra 	$L__BB13_8;
	bra.uni 	$L__BB13_7;
$L__BB13_8:
	setp.eq.s32 	%p7, %r10, 0;
	@%p7 bra 	$L__BB13_58;
	and.b32  	%r37, %r49, 7;
	setp.lt.u32 	%p8, %r10, 8;
	@%p8 bra 	$L__BB13_11;
	shl.b32 	%r53, %r79, 7;
	add.s32 	%r54, %r53, %r6;
	mul.wide.s32 	%rd28, %r54, 4;
	add.s64 	%rd29, %rd6, %rd28;
	ld.global.f32 	%f37, [%rd29];
	fma.rn.f32 	%f38, %f3, %f37, %f1;
	add.s64 	%rd30, %rd7, %rd28;
	st.global.f32 	[%rd30], %f38;
	ld.global.f32 	%f39, [%rd29+512];
	fma.rn.f32 	%f40, %f3, %f39, %f1;
	st.global.f32 	[%rd30+512], %f40;
	ld.global.f32 	%f41, [%rd29+1024];
	fma.rn.f32 	%f42, %f3, %f41, %f1;
	st.global.f32 	[%rd30+1024], %f42;
	ld.global.f32 	%f43, [%rd29+1536];
	fma.rn.f32 	%f44, %f3, %f43, %f1;
	st.global.f32 	[%rd30+1536], %f44;
	ld.global.f32 	%f45, [%rd29+2048];
	fma.rn.f32 	%f46, %f3, %f45, %f1;
	st.global.f32 	[%rd30+2048], %f46;
	ld.global.f32 	%f47, [%rd29+2560];
	fma.rn.f32 	%f48, %f3, %f47, %f1;
	st.global.f32 	[%rd30+2560], %f48;
	ld.global.f32 	%f49, [%rd29+3072];
	fma.rn.f32 	%f50, %f3, %f49, %f1;
	st.global.f32 	[%rd30+3072], %f50;
	ld.global.f32 	%f51, [%rd29+3584];
	fma.rn.f32 	%f52, %f3, %f51, %f1;
	st.global.f32 	[%rd30+3584], %f52;
	add.s32 	%r79, %r79, 8;
$L__BB13_11:
	setp.eq.s32 	%p9, %r37, 0;
	@%p9 bra 	$L__BB13_58;
	and.b32  	%r40, %r49, 3;
	setp.lt.u32 	%p10, %r37, 4;
	@%p10 bra 	$L__BB13_14;
	shl.b32 	%r55, %r79, 7;
	add.s32 	%r56, %r55, %r6;
	mul.wide.s32 	%rd31, %r56, 4;
	add.s64 	%rd32, %rd6, %rd31;
	ld.global.f32 	%f53, [%rd32];
	fma.rn.f32 	%f54, %f3, %f53, %f1;
	add.s64 	%rd33, %rd7, %rd31;
	st.global.f32 	[%rd33], %f54;
	ld.global.f32 	%f55, [%rd32+512];
	fma.rn.f32 	%f56, %f3, %f55, %f1;
	st.global.f32 	[%rd33+512], %f56;
	ld.global.f32 	%f57, [%rd32+1024];
	fma.rn.f32 	%f58, %f3, %f57, %f1;
	st.global.f32 	[%rd33+1024], %f58;
	ld.global.f32 	%f59, [%rd32+1536];
	fma.rn.f32 	%f60, %f3, %f59, %f1;
	st.global.f32 	[%rd33+1536], %f60;
	add.s32 	%r79, %r79, 4;
$L__BB13_14:
	setp.eq.s32 	%p11, %r40, 0;
	@%p11 bra 	$L__BB13_58;
	shl.b32 	%r57, %r79, 7;
	add.s32 	%r83, %r6, %r57;
	neg.s32 	%r82, %r40;
$L__BB13_16:
	.pragma "nounroll";
	mul.wide.s32 	%rd35, %r83, 4;
	add.s64 	%rd36, %rd7, %rd35;
	add.s64 	%rd37, %rd6, %rd35;
	ld.global.f32 	%f61, [%rd37];
	fma.rn.f32 	%f62, %f3, %f61, %f1;
	st.global.f32 	[%rd36], %f62;
	add.s32 	%r83, %r83, 128;
	add.s32 	%r82, %r82, 1;
	setp.ne.s32 	%p12, %r82, 0;
	@%p12 bra 	$L__BB13_16;
	bra.uni 	$L__BB13_58;
$L__BB13_17:
	setp.lt.s32 	%p13, %r49, 1;
	@%p13 bra 	$L__BB13_58;
	sub.f32 	%f4, %f2, %f1;
	and.b32  	%r14, %r49, 7;
	setp.lt.u32 	%p14, %r49, 8;
	mov.b32 	%r76, 0;
	@%p14 bra 	$L__BB13_37;
	and.b32  	%r76, %r49, 2147483640;
	mov.b32 	%r75, 0;
$L__BB13_20:
	.pragma "nounroll";
	shl.b32 	%r60, %r75, 7;
	add.s32 	%r21, %r60, %r6;
	setp.ge.s32 	%p15, %r21, %r4;
	@%p15 bra 	$L__BB13_22;
	mul.wide.u32 	%rd38, %r21, 4;
	add.s64 	%rd39, %rd6, %rd38;
	ld.global.f32 	%f63, [%rd39];
	fma.rn.f32 	%f64, %f4, %f63, %f1;
	add.s64 	%rd40, %rd7, %rd38;
	st.global.f32 	[%rd40], %f64;
$L__BB13_22:
	add.s32 	%r61, %r21, 128;
	setp.ge.s32 	%p16, %r61, %r4;
	mul.wide.s32 	%rd41, %r61, 4;
	add.s64 	%rd11, %rd6, %rd41;
	add.s64 	%rd12, %rd7, %rd41;
	@%p16 bra 	$L__BB13_24;
	ld.global.f32 	%f65, [%rd11];
	fma.rn.f32 	%f66, %f4, %f65, %f1;
	st.global.f32 	[%rd12], %f66;
$L__BB13_24:
	add.s32 	%r62, %r21, 256;
	setp.ge.s32 	%p17, %r62, %r4;
	@%p17 bra 	$L__BB13_26;
	ld.global.f32 	%f67, [%rd11+512];
	fma.rn.f32 	%f68, %f4, %f67, %f1;
	st.global.f32 	[%rd12+512], %f68;
$L__BB13_26:
	add.s32 	%r63, %r21, 384;
	setp.ge.s32 	%p18, %r63, %r4;
	@%p18 bra 	$L__BB13_28;
	ld.global.f32 	%f69, [%rd11+1024];
	fma.rn.f32 	%f70, %f4, %f69, %f1;
	st.global.f32 	[%rd12+1024], %f70;
$L__BB13_28:
	add.s32 	%r64, %r21, 512;
	setp.ge.s32 	%p19, %r64, %r4;
	@%p19 bra 	$L__BB13_30;
	ld.global.f32 	%f71, [%rd11+1536];
	fma.rn.f32 	%f72, %f4, %f71, %f1;
	st.global.f32 	[%rd12+1536], %f72;
$L__BB13_30:
	add.s32 	%r65, %r21, 640;
	setp.ge.s32 	%p20, %r65, %r4;
	@%p20 bra 	$L__BB13_32;
	ld.global.f32 	%f73, [%rd11+2048];
	fma.rn.f32 	%f74, %f4, %f73, %f1;
	st.global.f32 	[%rd12+2048], %f74;
$L__BB13_32:
	add.s32 	%r66, %r21, 768;
	setp.ge.s32 	%p21, %r66, %r4;
	@%p21 bra 	$L__BB13_34;
	ld.global.f32 	%f75, [%rd11+2560];
	fma.rn.f32 	%f76, %f4, %f75, %f1;
	st.global.f32 	[%rd12+2560], %f76;
$L__BB13_34:
	add.s32 	%r67, %r21, 896;
	setp.ge.s32 	%p22, %r67, %r4;
	@%p22 bra 	$L__BB13_36;
	ld.global.f32 	%f77, [%rd11+3072];
	fma.rn.f32 	%f78, %f4, %f77, %f1;
	st.global.f32 	[%rd12+3072], %f78;
$L__BB13_36:
	add.s32 	%r75, %r75, 8;
	setp.ne.s32 	%p23, %r75, %r76;
	@%p23 bra 	$L__BB13_20;
$L__BB13_37:
	setp.eq.s32 	%p24, %r14, 0;
	@%p24 bra 	$L__BB13_58;
	and.b32  	%r24, %r49, 3;
	setp.lt.u32 	%p25, %r14, 4;
	@%p25 bra 	$L__BB13_48;
	shl.b32 	%r68, %r76, 7;
	add.s32 	%r25, %r68, %r6;
	setp.ge.s32 	%p26, %r25, %r4;
	@%p26 bra 	$L__BB13_41;
	mul.wide.s32 	%rd42, %r25, 4;
	add.s64 	%rd43, %rd6, %rd42;
	ld.global.f32 	%f79, [%rd43];
	fma.rn.f32 	%f80, %f4, %f79, %f1;
	add.s64 	%rd44, %rd7, %rd42;
	st.global.f32 	[%rd44], %f80;
$L__BB13_41:
	add.s32 	%r26, %r25, 128;
	setp.ge.s32 	%p27, %r26, %r4;
	@%p27 bra 	$L__BB13_43;
	mul.wide.s32 	%rd45, %r26, 4;
	add.s64 	%rd46, %rd6, %rd45;
	ld.global.f32 	%f81, [%rd46];
	fma.rn.f32 	%f82, %f4, %f81, %f1;
	add.s64 	%rd47, %rd7, %rd45;
	st.global.f32 	[%rd47], %f82;
$L__BB13_43:
	add.s32 	%r27, %r25, 256;
	setp.ge.s32 	%p28, %r27, %r4;
	@%p28 bra 	$L__BB13_45;
	mul.wide.s32 	%rd48, %r27, 4;
	add.s64 	%rd49, %rd6, %rd48;
	ld.global.f32 	%f83, [%rd49];
	fma.rn.f32 	%f84, %f4, %f83, %f1;
	add.s64 	%rd50, %rd7, %rd48;
	st.global.f32 	[%rd50], %f84;
$L__BB13_45:
	add.s32 	%r28, %r25, 384;
	setp.ge.s32 	%p29, %r28, %r4;
	@%p29 bra 	$L__BB13_47;
	mul.wide.s32 	%rd51, %r28, 4;
	add.s64 	%rd52, %rd6, %rd51;
	ld.global.f32 	%f85, [%rd52];
	fma.rn.f32 	%f86, %f4, %f85, %f1;
	add.s64 	%rd53, %rd7, %rd51;
	st.global.f32 	[%rd53], %f86;
$L__BB13_47:
	add.s32 	%r76, %r76, 4;
$L__BB13_48:
	setp.eq.s32 	%p30, %r24, 0;
	@%p30 bra 	$L__BB13_58;
	setp.eq.s32 	%p31, %r24, 1;
	@%p31 bra 	$L__BB13_55;
	shl.b32 	%r69, %r76, 7;
	add.s32 	%r31, %r69, %r6;
	setp.ge.s32 	%p32, %r31, %r4;
	@%p32 bra 	$L__BB13_52;
	mul.wide.s32 	%rd54, %r31, 4;
	add.s64 	%rd55, %rd6, %rd54;
	ld.global.f32 	%f87, [%rd55];
	fma.rn.f32 	%f88, %f4, %f87, %f1;
	add.s64 	%rd56, %rd7, %rd54;
	st.global.f32 	[%rd56], %f88;
$L__BB13_52:
	add.s32 	%r32, %r31, 128;
	setp.ge.s32 	%p33, %r32, %r4;
	@%p33 bra 	$L__BB13_54;
	mul.wide.s32 	%rd57, %r32, 4;
	add.s64 	%rd58, %rd6, %rd57;
	ld.global.f32 	%f89, [%rd58];
	fma.rn.f32 	%f90, %f4, %f89, %f1;
	add.s64 	%rd59, %rd7, %rd57;
	st.global.f32 	[%rd59], %f90;
$L__BB13_54:
	add.s32 	%r76, %r76, 2;
$L__BB13_55:
	and.b32  	%r70, %r49, 1;
	setp.eq.b32 	%p34, %r70, 1;
	not.pred 	%p35, %p34;
	@%p35 bra 	$L__BB13_58;
	shl.b32 	%r71, %r76, 7;
	add.s32 	%r35, %r71, %r6;
	setp.ge.s32 	%p36, %r35, %r4;
	@%p36 bra 	$L__BB13_58;
	mul.wide.s32 	%rd60, %r35, 4;
	add.s64 	%rd61, %rd6, %rd60;
	ld.global.f32 	%f91, [%rd61];
	fma.rn.f32 	%f92, %f4, %f91, %f1;
	add.s64 	%rd62, %rd7, %rd60;
	st.global.f32 	[%rd62], %f92;
$L__BB13_58:
	ret;

}
	// .globl	_ZN3cub18CUB_300001_SM_10006detail9transform16transform_kernelINS2_10policy_hubILb1EN4cuda3std3__45tupleIJN6thrust24THRUST_300001_SM_1000_NS6detail15normal_iteratorINSA_10device_ptrIfEEEEEEEE10policy1000El5scaleSF_JPfEEEvT0_iT1_T2_DpNS2_10kernel_argIT3_EE
.visible .entry _ZN3cub18CUB_300001_SM_10006detail9transform16transform_kernelINS2_10policy_hubILb1EN4cuda3std3__45tupleIJN6thrust24THRUST_300001_SM_1000_NS6detail15normal_iteratorINSA_10device_ptrIfEEEEEEEE10policy1000El5scaleSF_JPfEEEvT0_iT1_T2_DpNS2_10kernel_argIT3_EE(
	.param .u64 _ZN3cub18CUB_300001_SM_10006detail9transform16transform_kernelINS2_10policy_hubILb1EN4cuda3std3__45tupleIJN6thrust24THRUST_300001_SM_1000_NS6detail15normal_iteratorINSA_10device_ptrIfEEEEEEEE10policy1000El5scaleSF_JPfEEEvT0_iT1_T2_DpNS2_10kernel_argIT3_EE_param_0,
	.param .u32 _ZN3cub18CUB_300001_SM_10006detail9transform16transform_kernelINS2_10policy_hubILb1EN4cuda3std3__45tupleIJN6thrust24THRUST_300001_SM_1000_NS6detail15normal_iteratorINSA_10device_ptrIfEEEEEEEE10policy1000El5scaleSF_JPfEEEvT0_iT1_T2_DpNS2_10kernel_argIT3_EE_param_1,
	.param .align 4 .b8 _ZN3cub18CUB_300001_SM_10006detail9transform16transform_kernelINS2_10policy_hubILb1EN4cuda3std3__45tupleIJN6thrust24THRUST_300001_SM_1000_NS6detail15normal_iteratorINSA_10device_ptrIfEEEEEEEE10policy1000El5scaleSF_JPfEEEvT0_iT1_T2_DpNS2_10kernel_argIT3_EE_param_2[8],
	.param .align 8 .b8 _ZN3cub18CUB_300001_SM_10006detail9transform16transform_kernelINS2_10policy_hubILb1EN4cuda3std3__45tupleIJN6thrust24THRUST_300001_SM_1000_NS6detail15normal_iteratorINSA_10device_ptrIfEEEEEEEE10policy1000El5scaleSF_JPfEEEvT0_iT1_T2_DpNS2_10kernel_argIT3_EE_param_3[8],
	.param .align 8 .b8 _ZN3cub18CUB_300001_SM_10006detail9transform16transform_kernelINS2_10policy_hubILb1EN4cuda3std3__45tupleIJN6thrust24THRUST_300001_SM_1000_NS6detail15normal_iteratorINSA_10device_ptrIfEEEEEEEE10policy1000El5scaleSF_JPfEEEvT0_iT1_T2_DpNS2_10kernel_argIT3_EE_param_4[16]
)
.maxntid 128
{
	.reg .pred 	%p<37>;
	.reg .b32 	%r<81>;
	.reg .b32 	%f<93>;
	.reg .b64 	%rd<71>;

	ld.param.f32 	%f1, [_ZN3cub18CUB_300001_SM_10006detail9transform16transform_kernelINS2_10policy_hubILb1EN4cuda3std3__45tupleIJN6thrust24THRUST_300001_SM_1000_NS6detail15normal_iteratorINSA_10device_ptrIfEEEEEEEE10policy1000El5scaleSF_JPfEEEvT0_iT1_T2_DpNS2_10kernel_argIT3_EE_param_2];
	ld.param.f32 	%f2, [_ZN3cub18CUB_300001_SM_10006detail9transform16transform_kernelINS2_10policy_hubILb1EN4cuda3std3__45tupleIJN6thrust24THRUST_300001_SM_1000_NS6detail15normal_iteratorINSA_10device_ptrIfEEEEEEEE10policy1000El5scaleSF_JPfEEEvT0_iT1_T2_DpNS2_10kernel_argIT3_EE_param_2+4];
	ld.param.u64 	%rd16, [_ZN3cub18CUB_300001_SM_10006detail9transform16transform_kernelINS2_10policy_hubILb1EN4cuda3std3__45tupleIJN6thrust24THRUST_300001_SM_1000_NS6detail15normal_iteratorINSA_10device_ptrIfEEEEEEEE10policy1000El5scaleSF_JPfEEEvT0_iT1_T2_DpNS2_10kernel_argIT3_EE_param_0];
	ld.param.u64 	%rd17, [_ZN3cub18CUB_300001_SM_10006detail9transform16transform_kernelINS2_10policy_hubILb1EN4cuda3std3__45tupleIJN6thrust24THRUST_300001_SM_1000_NS6detail15normal_iteratorINSA_10device_ptrIfEEEEEEEE10policy1000El5scaleSF_JPfEEEvT0_iT1_T2_DpNS2_10kernel_argIT3_EE_param_4];
	ld.param.u64 	%rd18, [_ZN3cub18CUB_300001_SM_10006detail9transform16transform_kernelINS2_10policy_hubILb1EN4cuda3std3__45tupleIJN6thrust24THRUST_300001_SM_1000_NS6detail15normal_iteratorINSA_10device_ptrIfEEEEEEEE10policy1000El5scaleSF_JPfEEEvT0_iT1_T2_DpNS2_10kernel_argIT3_EE_param_3];
	ld.param.u32 	%r47, [_ZN3cub18CUB_300001_SM_10006detail9transform16transform_kernelINS2_10policy_hubILb1EN4cuda3std3__45tupleIJN6thrust24THRUST_300001_SM_1000_NS6detail15normal_iteratorINSA_10device_ptrIfEEEEEEEE10policy1000El5scaleSF_JPfEEEvT0_iT1_T2_DpNS2_10kernel_argIT3_EE_param_1];
	cvta.to.global.u64 	%rd1, %rd18;
	cvta.to.global.u64 	%rd2, %rd17;
	shl.b32 	%r1, %r47, 7;
	mov.u32 	%r48, %ctaid.x;
	cvt.u64.u32 	%rd19, %r48;
	cvt.s64.s32 	%rd20, %r1;
	mul.lo.s64 	%rd3, %rd20, %rd19;
	sub.s64 	%rd21, %rd16, %rd3;
	min.s64 	%rd22, %rd21, %rd20;
	cvt.u32.u64 	%r2, %rd22;
	shl.b32 	%r3, %r2, 2;
	mov.u32 	%r4, %tid.x;
	shl.b32 	%r69, %r4, 7;
	setp.ge.s32 	%p1, %r69, %r3;
	@%p1 bra 	$L__BB14_3;
	shl.b64 	%rd23, %rd3, 2;
	add.s64 	%rd24, %rd2, %rd23;
	mul.wide.u32 	%rd25, %r4, 128;
	add.s64 	%rd69, %rd24, %rd25;
$L__BB14_2:
	.pragma "nounroll";
	// begin inline asm
	prefetch.global.L2 [%rd69];
	// end inline asm
	add.s32 	%r69, %r69, 16384;
	add.s64 	%rd69, %rd69, 16384;
	setp.lt.s32 	%p2, %r69, %r3;
	@%p2 bra 	$L__BB14_2;
$L__BB14_3:
	shl.b64 	%rd27, %rd3, 2;
	add.s64 	%rd7, %rd2, %rd27;
	add.s64 	%rd8, %rd1, %rd27;
	setp.eq.s32 	%p3, %r1, %r2;
	@%p3 bra 	$L__BB14_45;
	setp.lt.s32 	%p4, %r47, 1;
	@%p4 bra 	$L__BB14_58;
	sub.f32 	%f3, %f2, %f1;
	and.b32  	%r8, %r47, 7;
	setp.lt.u32 	%p5, %r47, 8;
	mov.b32 	%r78, 0;
	@%p5 bra 	$L__BB14_24;
	and.b32  	%r78, %r47, 2147483640;
	mov.b32 	%r72, 0;
$L__BB14_7:
	.pragma "nounroll";
	shl.b32 	%r51, %r72, 7;
	add.s32 	%r19, %r51, %r4;
	setp.ge.s32 	%p6, %r19, %r2;
	@%p6 bra 	$L__BB14_9;
	mul.wide.u32 	%rd28, %r19, 4;
	add.s64 	%rd29, %rd7, %rd28;
	ld.global.f32 	%f5, [%rd29];
	fma.rn.f32 	%f6, %f3, %f5, %f1;
	add.s64 	%rd30, %rd8, %rd28;
	st.global.f32 	[%rd30], %f6;
$L__BB14_9:
	add.s32 	%r52, %r19, 128;
	setp.ge.s32 	%p7, %r52, %r2;
	mul.wide.s32 	%rd31, %r52, 4;
	add.s64 	%rd12, %rd7, %rd31;
	add.s64 	%rd13, %rd8, %rd31;
	@%p7 bra 	$L__BB14_11;
	ld.global.f32 	%f7, [%rd12];
	fma.rn.f32 	%f8, %f3, %f7, %f1;
	st.global.f32 	[%rd13], %f8;
$L__BB14_11:
	add.s32 	%r53, %r19, 256;
	setp.ge.s32 	%p8, %r53, %r2;
	@%p8 bra 	$L__BB14_13;
	ld.global.f32 	%f9, [%rd12+512];
	fma.rn.f32 	%f10, %f3, %f9, %f1;
	st.global.f32 	[%rd13+512], %f10;
$L__BB14_13:
	add.s32 	%r54, %r19, 384;
	setp.ge.s32 	%p9, %r54, %r2;
	@%p9 bra 	$L__BB14_15;
	ld.global.f32 	%f11, [%rd12+1024];
	fma.rn.f32 	%f12, %f3, %f11, %f1;
	st.global.f32 	[%rd13+1024], %f12;
$L__BB14_15:
	add.s32 	%r55, %r19, 512;
	setp.ge.s32 	%p10, %r55, %r2;
	@%p10 bra 	$L__BB14_17;
	ld.global.f32 	%f13, [%rd12+1536];
	fma.rn.f32 	%f14, %f3, %f13, %f1;
	st.global.f32 	[%rd13+1536], %f14;
$L__BB14_17:
	add.s32 	%r56, %r19, 640;
	setp.ge.s32 	%p11, %r56, %r2;
	@%p11 bra 	$L__BB14_19;
	ld.global.f32 	%f15, [%rd12+2048];
	fma.rn.f32 	%f16, %f3, %f15, %f1;
	st.global.f32 	[%rd13+2048], %f16;
$L__BB14_19:
	add.s32 	%r57, %r19, 768;
	setp.ge.s32 	%p12, %r57, %r2;
	@%p12 bra 	$L__BB14_21;
	ld.global.f32 	%f17, [%rd12+2560];
	fma.rn.f32 	%f18, %f3, %f17, %f1;
	st.global.f32 	[%rd13+2560], %f18;
$L__BB14_21:
	add.s32 	%r58, %r19, 896;
	setp.ge.s32 	%p13, %r58, %r2;
	@%p13 bra 	$L__BB14_23;
	ld.global.f32 	%f19, [%rd12+3072];
	fma.rn.f32 	%f20, %f3, %f19, %f1;
	st.global.f32 	[%rd13+3072], %f20;
$L__BB14_23:
	add.s32 	%r72, %r72, 8;
	setp.eq.s32 	%p14, %r72, %r78;
	@%p14 bra 	$L__BB14_24;
	bra.uni 	$L__BB14_7;
$L__BB14_24:
	setp.eq.s32 	%p15, %r8, 0;
	@%p15 bra 	$L__BB14_58;
	and.b32  	%r35, %r47, 3;
	setp.lt.u32 	%p16, %r8, 4;
	@%p16 bra 	$L__BB14_35;
	shl.b32 	%r59, %r78, 7;
	add.s32 	%r36, %r59, %r4;
	setp.ge.s32 	%p17, %r36, %r2;
	@%p17 bra 	$L__BB14_28;
	mul.wide.s32 	%rd32, %r36, 4;
	add.s64 	%rd33, %rd7, %rd32;
	ld.global.f32 	%f21, [%rd33];
	fma.rn.f32 	%f22, %f3, %f21, %f1;
	add.s64 	%rd34, %rd8, %rd32;
	st.global.f32 	[%rd34], %f22;
$L__BB14_28:
	add.s32 	%r37, %r36, 128;
	setp.ge.s32 	%p18, %r37, %r2;
	@%p18 bra 	$L__BB14_30;
	mul.wide.s32 	%rd35, %r37, 4;
	add.s64 	%rd36, %rd7, %rd35;
	ld.global.f32 	%f23, [%rd36];
	fma.rn.f32 	%f24, %f3, %f23, %f1;
	add.s64 	%rd37, %rd8, %rd35;
	st.global.f32 	[%rd37], %f24;
$L__BB14_30:
	add.s32 	%r38, %r36, 256;
	setp.ge.s32 	%p19, %r38, %r2;
	@%p19 bra 	$L__BB14_32;
	mul.wide.s32 	%rd38, %r38, 4;
	add.s64 	%rd39, %rd7, %rd38;
	ld.global.f32 	%f25, [%rd39];
	fma.rn.f32 	%f26, %f3, %f25, %f1;
	add.s64 	%rd40, %rd8, %rd38;
	st.global.f32 	[%rd40], %f26;
$L__BB14_32:
	add.s32 	%r39, %r36, 384;
	setp.ge.s32 	%p20, %r39, %r2;
	@%p20 bra 	$L__BB14_34;
	mul.wide.s32 	%rd41, %r39, 4;
	add.s64 	%rd42, %rd7, %rd41;
	ld.global.f32 	%f27, [%rd42];
	fma.rn.f32 	%f28, %f3, %f27, %f1;
	add.s64 	%rd43, %rd8, %rd41;
	st.global.f32 	[%rd43], %f28;
$L__BB14_34:
	add.s32 	%r78, %r78, 4;
$L__BB14_35:
	setp.eq.s32 	%p21, %r35, 0;
	@%p21 bra 	$L__BB14_58;
	setp.eq.s32 	%p22, %r35, 1;
	@%p22 bra 	$L__BB14_42;
	shl.b32 	%r60, %r78, 7;
	add.s32 	%r42, %r60, %r4;
	setp.ge.s32 	%p23, %r42, %r2;
	@%p23 bra 	$L__BB14_39;
	mul.wide.s32 	%rd44, %r42, 4;
	add.s64 	%rd45, %rd7, %rd44;
	ld.global.f32 	%f29, [%rd45];
	fma.rn.f32 	%f30, %f3, %f29, %f1;
	add.s64 	%rd46, %rd8, %rd44;
	st.global.f32 	[%rd46], %f30;
$L__BB14_39:
	add.s32 	%r43, %r42, 128;
	setp.ge.s32 	%p24, %r43, %r2;
	@%p24 bra 	$L__BB14_41;
	mul.wide.s32 	%rd47, %r43, 4;
	add.s64 	%rd48, %rd7, %rd47;
	ld.global.f32 	%f31, [%rd48];
	fma.rn.f32 	%f32, %f3, %f31, %f1;
	add.s64 	%rd49, %rd8, %rd47;
	st.global.f32 	[%rd49], %f32;
$L__BB14_41:
	add.s32 	%r78, %r78, 2;
$L__BB14_42:
	and.b32  	%r61, %r47, 1;
	setp.eq.b32 	%p25, %r61, 1;
	not.pred 	%p26, %p25;
	@%p26 bra 	$L__BB14_58;
	shl.b32 	%r62, %r78, 7;
	add.s32 	%r46, %r62, %r4;
	setp.ge.s32 	%p27, %r46, %r2;
	@%p27 bra 	$L__BB14_58;
	mul.wide.s32 	%rd50, %r46, 4;
	add.s64 	%rd51, %rd7, %rd50;
	ld.global.f32 	%f33, [%rd51];
	fma.rn.f32 	%f34, %f3, %f33, %f1;
	add.s64 	%rd52, %rd8, %rd50;
	st.global.f32 	[%rd52], %f34;
	bra.uni 	$L__BB14_58;
$L__BB14_45:
	setp.lt.s32 	%p28, %r47, 1;
	@%p28 bra 	$L__BB14_58;
	sub.f32 	%f4, %f2, %f1;
	and.b32  	%r10, %r47, 15;
	setp.lt.u32 	%p29, %r47, 16;
	mov.b32 	%r74, 0;
	@%p29 bra 	$L__BB14_49;
	and.b32  	%r74, %r47, 2147483632;
	neg.s32 	%r71, %r74;
	add.s32 	%r70, %r4, 1152;
	mul.wide.u32 	%rd70, %r4, 4;
$L__BB14_48:
	.pragma "nounroll";
	mul.wide.s32 	%rd53, %r70, 4;
	add.s64 	%rd54, %rd53, 1536;
	add.s64 	%rd55, %rd7, %rd70;
	ld.global.f32 	%f35, [%rd55];
	fma.rn.f32 	%f36, %f4, %f35, %f1;
	add.s64 	%rd56, %rd8, %rd70;
	st.global.f32 	[%rd56], %f36;
	ld.global.f32 	%f37, [%rd55+512];
	fma.rn.f32 	%f38, %f4, %f37, %f1;
	st.global.f32 	[%rd56+512], %f38;
	ld.global.f32 	%f39, [%rd55+1024];
	fma.rn.f32 	%f40, %f4, %f39, %f1;
	st.global.f32 	[%rd56+1024], %f40;
	ld.global.f32 	%f41, [%rd55+1536];
	fma.rn.f32 	%f42, %f4, %f41, %f1;
	st.global.f32 	[%rd56+1536], %f42;
	ld.global.f32 	%f43, [%rd55+2048];
	fma.rn.f32 	%f44, %f4, %f43, %f1;
	st.global.f32 	[%rd56+2048], %f44;
	ld.global.f32 	%f45, [%rd55+2560];
	fma.rn.f32 	%f46, %f4, %f45, %f1;
	st.global.f32 	[%rd56+2560], %f46;
	ld.global.f32 	%f47, [%rd55+3072];
	fma.rn.f32 	%f48, %f4, %f47, %f1;
	st.global.f32 	[%rd56+3072], %f48;
	ld.global.f32 	%f49, [%rd55+3584];
	fma.rn.f32 	%f50, %f4, %f49, %f1;
	st.global.f32 	[%rd56+3584], %f50;
	ld.global.f32 	%f51, [%rd55+4096];
	fma.rn.f32 	%f52, %f4, %f51, %f1;
	st.global.f32 	[%rd56+4096], %f52;
	add.s64 	%rd57, %rd7, %rd54;
	ld.global.f32 	%f53, [%rd57+-1536];
	fma.rn.f32 	%f54, %f4, %f53, %f1;
	add.s64 	%rd58, %rd8, %rd54;
	st.global.f32 	[%rd58+-1536], %f54;
	ld.global.f32 	%f55, [%rd57+-1024];
	fma.rn.f32 	%f56, %f4, %f55, %f1;
	st.global.f32 	[%rd58+-1024], %f56;
	ld.global.f32 	%f57, [%rd57+-512];
	fma.rn.f32 	%f58, %f4, %f57, %f1;
	st.global.f32 	[%rd58+-512], %f58;
	ld.global.f32 	%f59, [%rd57];
	fma.rn.f32 	%f60, %f4, %f59, %f1;
	st.global.f32 	[%rd58], %f60;
	ld.global.f32 	%f61, [%rd57+512];
	fma.rn.f32 	%f62, %f4, %f61, %f1;
	st.global.f32 	[%rd58+512], %f62;
	ld.global.f32 	%f63, [%rd57+1024];
	fma.rn.f32 	%f64, %f4, %f63, %f1;
	st.global.f32 	[%rd58+1024], %f64;
	ld.global.f32 	%f65, [%rd57+1536];
	fma.rn.f32 	%f66, %f4, %f65, %f1;
	st.global.f32 	[%rd58+1536], %f66;
	add.s32 	%r71, %r71, 16;
	add.s32 	%r70, %r70, 2048;
	add.s64 	%rd70, %rd70, 8192;
	setp.eq.s32 	%p30, %r71, 0;
	@%p30 bra 	$L__BB14_49;
	bra.uni 	$L__BB14_48;
$L__BB14_49:
	setp.eq.s32 	%p31, %r10, 0;
	@%p31 bra 	$L__BB14_58;
	and.b32  	%r22, %r47, 7;
	setp.lt.u32 	%p32, %r10, 8;
	@%p32 bra 	$L__BB14_52;
	shl.b32 	%r64, %r74, 7;
	add.s32 	%r65, %r64, %r4;
	mul.wide.s32 	%rd59, %r65, 4;
	add.s64 	%rd60, %rd7, %rd59;
	ld.global.f32 	%f67, [%rd60];
	fma.rn.f32 	%f68, %f4, %f67, %f1;
	add.s64 	%rd61, %rd8, %rd59;
	st.global.f32 	[%rd61], %f68;
	ld.global.f32 	%f69, [%rd60+512];
	fma.rn.f32 	%f70, %f4, %f69, %f1;
	st.global.f32 	[%rd61+512], %f70;
	ld.global.f32 	%f71, [%rd60+1024];
	fma.rn.f32 	%f72, %f4, %f71, %f1;
	st.global.f32 	[%rd61+1024], %f72;
	ld.global.f32 	%f73, [%rd60+1536];
	fma.rn.f32 	%f74, %f4, %f73, %f1;
	st.global.f32 	[%rd61+1536], %f74;
	ld.global.f32 	%f75, [%rd60+2048];
	fma.rn.f32 	%f76, %f4, %f75, %f1;
	st.global.f32 	[%rd61+2048], %f76;
	ld.global.f32 	%f77, [%rd60+2560];
	fma.rn.f32 	%f78, %f4, %f77, %f1;
	st.global.f32 	[%rd61+2560], %f78;
	ld.global.f32 	%f79, [%rd60+3072];
	fma.rn.f32 	%f80, %f4, %f79, %f1;
	st.global.f32 	[%rd61+3072], %f80;
	ld.global.f32 	%f81, [%rd60+3584];
	fma.rn.f32 	%f82, %f4, %f81, %f1;
	st.global.f32 	[%rd61+3584], %f82;
	add.s32 	%r74, %r74, 8;
$L__BB14_52:
	setp.eq.s32 	%p33, %r22, 0;
	@%p33 bra 	$L__BB14_58;
	and.b32  	%r25, %r47, 3;
	setp.lt.u32 	%p34, %r22, 4;
	@%p34 bra 	$L__BB14_55;
	shl.b32 	%r66, %r74, 7;
	add.s32 	%r67, %r66, %r4;
	mul.wide.s32 	%rd62, %r67, 4;
	add.s64 	%rd63, %rd7, %rd62;
	ld.global.f32 	%f83, [%rd63];
	fma.rn.f32 	%f84, %f4, %f83, %f1;
	add.s64 	%rd64, %rd8, %rd62;
	st.global.f32 	[%rd64], %f84;
	ld.global.f32 	%f85, [%rd63+512];
	fma.rn.f32 	%f86, %f4, %f85, %f1;
	st.global.f32 	[%rd64+512], %f86;
	ld.global.f32 	%f87, [%rd63+1024];
	fma.rn.f32 	%f88, %f4, %f87, %f1;
	st.global.f32 	[%rd64+1024], %f88;
	ld.global.f32 	%f89, [%rd63+1536];
	fma.rn.f32 	%f90, %f4, %f89, %f1;
	st.global.f32 	[%rd64+1536], %f90;
	add.s32 	%r74, %r74, 4;
$L__BB14_55:
	setp.eq.s32 	%p35, %r25, 0;
	@%p35 bra 	$L__BB14_58;
	shl.b32 	%r68, %r74, 7;
	add.s32 	%r77, %r4, %r68;
	neg.s32 	%r76, %r25;
$L__BB14_57:
	.pragma "nounroll";
	mul.wide.s32 	%rd66, %r77, 4;
	add.s64 	%rd67, %rd8, %rd66;
	add.s64 	%rd68, %rd7, %rd66;
	ld.global.f32 	%f91, [%rd68];
	fma.rn.f32 	%f92, %f4, %f91, %f1;
	st.global.f32 	[%rd67], %f92;
	add.s32 	%r77, %r77, 128;
	add.s32 	%r76, %r76, 1;
	setp.eq.s32 	%p36, %r76, 0;
	@%p36 bra 	$L__BB14_58;
	bra.uni 	$L__BB14_57;
$L__BB14_58:
	ret;

}
	// .globl	_ZN3cub18CUB_300001_SM_10006detail6reduce28DeviceReduceSingleTileKernelINS2_10policy_hubIljN4cuda3std3__44plusIlEEE10Policy1000EN6thrust24THRUST_300001_SM_1000_NS18transform_iteratorI17count_under_curveNSD_12zip_iteratorINS7_5tupleIJNSD_6detail15normal_iteratorINSD_10device_ptrIfEEEESM_EEEEEllEEPljS9_llNS7_10__identityEEEvT0_T1_T2_T3_T4_T6_
.visible .entry _ZN3cub18CUB_300001_SM_10006detail6reduce28DeviceReduceSingleTileKernelINS2_10policy_hubIljN4cuda3std3__44plusIlEEE10Policy1000EN6thrust24THRUST_300001_SM_1000_NS18transform_iteratorI17count_under_curveNSD_12zip_iteratorINS7_5tupleIJNSD_6detail15normal_iteratorINSD_10device_ptrIfEEEESM_EEEEEllEEPljS9_llNS7_10__identityEEEvT0_T1_T2_T3_T4_T6_(
	.param .align 8 .b8 _ZN3cub18CUB_300001_SM_10006detail6reduce28DeviceReduceSingleTileKernelINS2_10policy_hubIljN4cuda3std3__44plusIlEEE10Policy1000EN6thrust24THRUST_300001_SM_1000_NS18transform_iteratorI17count_under_curveNSD_12zip_iteratorINS7_5tupleIJNSD_6detail15normal_iteratorINSD_10device_ptrIfEEEESM_EEEEEllEEPljS9_llNS7_10__identityEEEvT0_T1_T2_T3_T4_T6__param_0[24],
	.param .u64 .ptr .align 1 _ZN3cub18CUB_300001_SM_10006detail6reduce28DeviceReduceSingleTileKernelINS2_10policy_hubIljN4cuda3std3__44plusIlEEE10Policy1000EN6thrust24THRUST_300001_SM_1000_NS18transform_iteratorI17count_under_curveNSD_12zip_iteratorINS7_5tupleIJNSD_6detail15normal_iteratorINSD_10device_ptrIfEEEESM_EEEEEllEEPljS9_llNS7_10__identityEEEvT0_T1_T2_T3_T4_T6__param_1,
	.param .u32 _ZN3cub18CUB_300001_SM_10006detail6reduce28DeviceReduceSingleTileKernelINS2_10policy_hubIljN4cuda3std3__44plusIlEEE10Policy1000EN6thrust24THRUST_300001_SM_1000_NS18transform_iteratorI17count_under_curveNSD_12zip_iteratorINS7_5tupleIJNSD_6detail15normal_iteratorINSD_10device_ptrIfEEEESM_EEEEEllEEPljS9_llNS7_10__identityEEEvT0_T1_T2_T3_T4_T6__param_2,
	.param .align 1 .b8 _ZN3cub18CUB_300001_SM_10006detail6reduce28DeviceReduceSingleTileKernelINS2_10policy_hubIljN4cuda3std3__44plusIlEEE10Policy1000EN6thrust24THRUST_300001_SM_1000_NS18transform_iteratorI17count_under_curveNSD_12zip_iteratorINS7_5tupleIJNSD_6detail15normal_iteratorINSD_10device_ptrIfEEEESM_EEEEEllEEPljS9_llNS7_10__identityEEEvT0_T1_T2_T3_T4_T6__param_3[1],
	.param .u64 _ZN3cub18CUB_300001_SM_10006detail6reduce28DeviceReduceSingleTileKernelINS2_10policy_hubIljN4cuda3std3__44plusIlEEE10Policy1000EN6thrust24THRUST_300001_SM_1000_NS18transform_iteratorI17count_under_curveNSD_12zip_iteratorINS7_5tupleIJNSD_6detail15normal_iteratorINSD_10device_ptrIfEEEESM_EEEEEllEEPljS9_llNS7_10__identityEEEvT0_T1_T2_T3_T4_T6__param_4,
	.param .align 1 .b8 _ZN3cub18CUB_300001_SM_10006detail6reduce28DeviceReduceSingleTileKernelINS2_10policy_hubIljN4cuda3std3__44plusIlEEE10Policy1000EN6thrust24THRUST_300001_SM_1000_NS18transform_iteratorI17count_under_curveNSD_12zip_iteratorINS7_5tupleIJNSD_6detail15normal_iteratorINSD_10device_ptrIfEEEESM_EEEEEllEEPljS9_llNS7_10__identityEEEvT0_T1_T2_T3_T4_T6__param_5[1]
)
.maxntid 512
.minnctapersm 1
{
	.reg .pred 	%p<140>;
	.reg .b16 	%rs<9>;
	.reg .b32 	%r<295>;
	.reg .b32 	%f<147>;
	.reg .b64 	%rd<475>;
	// demoted variable
	.shared .align 8 .b8 _ZZN3cub18CUB_300001_SM_10006detail6reduce28DeviceReduceSingleTileKernelINS2_10policy_hubIljN4cuda3std3__44plusIlEEE10Policy1000EN6thrust24THRUST_300001_SM_1000_NS18transform_iteratorI17count_under_curveNSD_12zip_iteratorINS7_5tupleIJNSD_6detail15normal_iteratorINSD_10device_ptrIfEEEESM_EEEEEllEEPljS9_llNS7_10__identityEEEvT0_T1_T2_T3_T4_T6_E12temp_storage[152];
	ld.param.u64 	%rd58, [_ZN3cub18CUB_300001_SM_10006detail6reduce28DeviceReduceSingleTileKernelINS2_10policy_hubIljN4cuda3std3__44plusIlEEE10Policy1000EN6thrust24THRUST_300001_SM_1000_NS18transform_iteratorI17count_under_curveNSD_12zip_iteratorINS7_5tupleIJNSD_6detail15normal_iteratorINSD_10device_ptrIfEEEESM_EEEEEllEEPljS9_llNS7_10__identityEEEvT0_T1_T2_T3_T4_T6__param_0+8];
	ld.param.u64 	%rd57, [_ZN3cub18CUB_300001_SM_10006detail6reduce28DeviceReduceSingleTileKernelINS2_10policy_hubIljN4cuda3std3__44plusIlEEE10Policy1000EN6thrust24THRUST_300001_SM_1000_NS18transform_iteratorI17count_under_curveNSD_12zip_iteratorINS7_5tupleIJNSD_6detail15normal_iteratorINSD_10device_ptrIfEEEESM_EEEEEllEEPljS9_llNS7_10__identityEEEvT0_T1_T2_T3_T4_T6__param_0];
	ld.param.u64 	%rd60, [_ZN3cub18CUB_300001_SM_10006detail6reduce28DeviceReduceSingleTileKernelINS2_10policy_hubIljN4cuda3std3__44plusIlEEE10Policy1000EN6thrust24THRUST_300001_SM_1000_NS18transform_iteratorI17count_under_curveNSD_12zip_iteratorINS7_5tupleIJNSD_6detail15normal_iteratorINSD_10device_ptrIfEEEESM_EEEEEllEEPljS9_llNS7_10__identityEEEvT0_T1_T2_T3_T4_T6__param_1];
	ld.param.u32 	%r51, [_ZN3cub18CUB_300001_SM_10006detail6reduce28DeviceReduceSingleTileKernelINS2_10policy_hubIljN4cuda3std3__44plusIlEEE10Policy1000EN6thrust24THRUST_300001_SM_1000_NS18transform_iteratorI17count_under_curveNSD_12zip_iteratorINS7_5tupleIJNSD_6detail15normal_iteratorINSD_10device_ptrIfEEEESM_EEEEEllEEPljS9_llNS7_10__identityEEEvT0_T1_T2_T3_T4_T6__param_2];
	ld.param.u64 	%rd59, [_ZN3cub18CUB_300001_SM_10006detail6reduce28DeviceReduceSingleTileKernelINS2_10policy_hubIljN4cuda3std3__44plusIlEEE10Policy1000EN6thrust24THRUST_300001_SM_1000_NS18transform_iteratorI17count_under_curveNSD_12zip_iteratorINS7_5tupleIJNSD_6detail15normal_iteratorINSD_10device_ptrIfEEEESM_EEEEEllEEPljS9_llNS7_10__identityEEEvT0_T1_T2_T3_T4_T6__param_4];
	cvta.to.global.u64 	%rd1, %rd60;
	setp.ne.s32 	%p1, %r51, 0;
	@%p1 bra 	$L__BB15_3;
	mov.u32 	%r277, %tid.x;
	setp.ne.s32 	%p139, %r277, 0;
	@%p139 bra 	$L__BB15_52;
	st.global.u64 	[%rd1], %rd59;
	bra.uni 	$L__BB15_52;
$L__BB15_3:
	cvta.to.global.u64 	%rd2, %rd57;
	cvta.to.global.u64 	%rd3, %rd58;
	setp.gt.u32 	%p2, %r51, 3583;
	@%p2 bra 	$L__BB15_28;
	mov.u32 	%r1, %tid.x;
	setp.ge.u32 	%p67, %r1, %r51;
	mov.b64 	%rd462, 0;
	mov.u32 	%r281, %r1;
	@%p67 bra 	$L__BB15_6;
	mul.wide.u32 	%rd278, %r1, 4;
	add.s64 	%rd279, %rd2, %rd278;
	add.s64 	%rd280, %rd3, %rd278;
	ld.global.f32 	%f87, [%rd279];
	ld.global.f32 	%f88, [%rd280];
	setp.ge.f32 	%p68, %f87, %f88;
	selp.u64 	%rd462, 1, 0, %p68;
	add.s32 	%r281, %r1, 512;
$L__BB15_6:
	setp.ge.u32 	%p69, %r281, %r51;
	@%p69 bra 	$L__BB15_19;
	not.b32 	%r154, %r281;
	add.s32 	%r155, %r51, %r154;
	shr.u32 	%r156, %r155, 9;
	add.s32 	%r4, %r156, 1;
	and.b32  	%r5, %r4, 15;
	setp.lt.u32 	%p70, %r155, 7680;
	@%p70 bra 	$L__BB15_10;
	and.b32  	%r157, %r4, 16777200;
	neg.s32 	%r279, %r157;
	mul.wide.u32 	%rd282, %r281, 4;
	or.b64  	%rd283, %rd282, 16384;
	add.s64 	%rd451, %rd2, %rd283;
	add.s64 	%rd450, %rd3, %rd283;
$L__BB15_9:
	.pragma "nounroll";
	ld.global.f32 	%f89, [%rd451+-16384];
	ld.global.f32 	%f90, [%rd450+-16384];
	setp.ge.f32 	%p71, %f89, %f90;
	selp.u64 	%rd284, 1, 0, %p71;
	add.s64 	%rd285, %rd462, %rd284;
	ld.global.f32 	%f91, [%rd451+-14336];
	ld.global.f32 	%f92, [%rd450+-14336];
	setp.ge.f32 	%p72, %f91, %f92;
	selp.u64 	%rd286, 1, 0, %p72;
	add.s64 	%rd287, %rd285, %rd286;
	ld.global.f32 	%f93, [%rd451+-12288];
	ld.global.f32 	%f94, [%rd450+-12288];
	setp.ge.f32 	%p73, %f93, %f94;
	selp.u64 	%rd288, 1, 0, %p73;
	add.s64 	%rd289, %rd287, %rd288;
	ld.global.f32 	%f95, [%rd451+-10240];
	ld.global.f32 	%f96, [%rd450+-10240];
	setp.ge.f32 	%p74, %f95, %f96;
	selp.u64 	%rd290, 1, 0, %p74;
	add.s64 	%rd291, %rd289, %rd290;
	ld.global.f32 	%f97, [%rd451+-8192];
	ld.global.f32 	%f98, [%rd450+-8192];
	setp.ge.f32 	%p75, %f97, %f98;
	selp.u64 	%rd292, 1, 0, %p75;
	add.s64 	%rd293, %rd291, %rd292;
	ld.global.f32 	%f99, [%rd451+-6144];
	ld.global.f32 	%f100, [%rd450+-6144];
	setp.ge.f32 	%p76, %f99, %f100;
	selp.u64 	%rd294, 1, 0, %p76;
	add.s64 	%rd295, %rd293, %rd294;
	ld.global.f32 	%f101, [%rd451+-4096];
	ld.global.f32 	%f102, [%rd450+-4096];
	setp.ge.f32 	%p77, %f101, %f102;
	selp.u64 	%rd296, 1, 0, %p77;
	add.s64 	%rd297, %rd295, %rd296;
	ld.global.f32 	%f103, [%rd451+-2048];
	ld.global.f32 	%f104, [%rd450+-2048];
	setp.ge.f32 	%p78, %f103, %f104;
	selp.u64 	%rd298, 1, 0, %p78;
	add.s64 	%rd299, %rd297, %rd298;
	ld.global.f32 	%f105, [%rd451];
	ld.global.f32 	%f106, [%rd450];
	setp.ge.f32 	%p79, %f105, %f106;
	selp.u64 	%rd300, 1, 0, %p79;
	add.s64 	%rd301, %rd299, %rd300;
	ld.global.f32 	%f107, [%rd451+2048];
	ld.global.f32 	%f108, [%rd450+2048];
	setp.ge.f32 	%p80, %f107, %f108;
	selp.u64 	%rd302, 1, 0, %p80;
	add.s64 	%rd303, %rd301, %rd302;
	ld.global.f32 	%f109, [%rd451+4096];
	ld.global.f32 	%f110, [%rd450+4096];
	setp.ge.f32 	%p81, %f109, %f110;
	selp.u64 	%rd304, 1, 0, %p81;
	add.s64 	%rd305, %rd303, %rd304;
	ld.global.f32 	%f111, [%rd451+6144];
	ld.global.f32 	%f112, [%rd450+6144];
	setp.ge.f32 	%p82, %f111, %f112;
	selp.u64 	%rd306, 1, 0, %p82;
	add.s64 	%rd307, %rd305, %rd306;
	ld.global.f32 	%f113, [%rd451+8192];
	ld.global.f32 	%f114, [%rd450+8192];
	setp.ge.f32 	%p83, %f113, %f114;
	selp.u64 	%rd308, 1, 0, %p83;
	add.s64 	%rd309, %rd307, %rd308;
	ld.global.f32 	%f115, [%rd451+10240];
	ld.global.f32 	%f116, [%rd450+10240];
	setp.ge.f32 	%p84, %f115, %f116;
	selp.u64 	%rd310, 1, 0, %p84;
	add.s64 	%rd311, %rd309, %rd310;
	ld.global.f32 	%f117, [%rd451+12288];
	ld.global.f32 	%f118, [%rd450+12288];
	setp.ge.f32 	%p85, %f117, %f118;
	selp.u64 	%rd312, 1, 0, %p85;
	add.s64 	%rd313, %rd311, %rd312;
	ld.global.f32 	%f119, [%rd451+14336];
	ld.global.f32 	%f120, [%rd450+14336];
	setp.ge.f32 	%p86, %f119, %f120;
	selp.u64 	%rd314, 1, 0, %p86;
	add.s64 	%rd462, %rd313, %rd314;
	add.s32 	%r281, %r281, 8192;
	add.s32 	%r279, %r279, 16;
	add.s64 	%rd451, %rd451, 32768;
	add.s64 	%rd450, %rd450, 32768;
	setp.ne.s32 	%p87, %r279, 0;
	@%p87 bra 	$L__BB15_9;
$L__BB15_10:
	setp.eq.s32 	%p88, %r5, 0;
	@%p88 bra 	$L__BB15_19;
	and.b32  	%r12, %r4, 7;
	setp.lt.u32 	%p89, %r5, 8;
	@%p89 bra 	$L__BB15_13;
	mul.wide.u32 	%rd316, %r281, 4;
	add.s64 	%rd317, %rd2, %rd316;
	add.s64 	%rd318, %rd3, %rd316;
	ld.global.f32 	%f121, [%rd317];
	ld.global.f32 	%f122, [%rd318];
	setp.ge.f32 	%p90, %f121, %f122;
	selp.u64 	%rd319, 1, 0, %p90;
	add.s64 	%rd320, %rd462, %rd319;
	ld.global.f32 	%f123, [%rd317+2048];
	ld.global.f32 	%f124, [%rd318+2048];
	setp.ge.f32 	%p91, %f123, %f124;
	selp.u64 	%rd321, 1, 0, %p91;
	add.s64 	%rd322, %rd320, %rd321;
	ld.global.f32 	%f125, [%rd317+4096];
	ld.global.f32 	%f126, [%rd318+4096];
	setp.ge.f32 	%p92, %f125, %f126;
	selp.u64 	%rd323, 1, 0, %p92;
	add.s64 	%rd324, %rd322, %rd323;
	ld.global.f32 	%f127, [%rd317+6144];
	ld.global.f32 	%f128, [%rd318+6144];
	setp.ge.f32 	%p93, %f127, %f128;
	selp.u64 	%rd325, 1, 0, %p93;
	add.s64 	%rd326, %rd324, %rd325;
	ld.global.f32 	%f129, [%rd317+8192];
	ld.global.f32 	%f130, [%rd318+8192];
	setp.ge.f32 	%p94, %f129, %f130;
	selp.u64 	%rd327, 1, 0, %p94;
	add.s64 	%rd328, %rd326, %rd327;
	ld.global.f32 	%f131, [%rd317+10240];
	ld.global.f32 	%f132, [%rd318+10240];
	setp.ge.f32 	%p95, %f131, %f132;
	selp.u64 	%rd329, 1, 0, %p95;
	add.s64 	%rd330, %rd328, %rd329;
	ld.global.f32 	%f133, [%rd317+12288];
	ld.global.f32 	%f134, [%rd318+12288];
	setp.ge.f32 	%p96, %f133, %f134;
	selp.u64 	%rd331, 1, 0, %p96;
	add.s64 	%rd332, %rd330, %rd331;
	ld.global.f32 	%f135, [%rd317+14336];
	ld.global.f32 	%f136, [%rd318+14336];
	setp.ge.f32 	%p97, %f135, %f136;
	selp.u64 	%rd333, 1, 0, %p97;
	add.s64 	%rd462, %rd332, %rd333;
	add.s32 	%r281, %r281, 4096;
$L__BB15_13:
	setp.eq.s32 	%p98, %r12, 0;
	@%p98 bra 	$L__BB15_19;
	and.b32  	%r15, %r4, 3;
	setp.lt.u32 	%p99, %r12, 4;
	@%p99 bra 	$L__BB15_16;
	mul.wide.u32 	%rd335, %r281, 4;
	add.s64 	%rd336, %rd2, %rd335;
	add.s64 	%rd337, %rd3, %rd335;
	ld.global.f32 	%f137, [%rd336];
	ld.global.f32 	%f138, [%rd337];
	setp.ge.f32 	%p100, %f137, %f138;
	selp.u64 	%rd338, 1, 0, %p100;
	add.s64 	%rd339, %rd462, %rd338;
	ld.global.f32 	%f139, [%rd336+2048];
	ld.global.f32 	%f140, [%rd337+2048];
	setp.ge.f32 	%p101, %f139, %f140;
	selp.u64 	%rd340, 1, 0, %p101;
	add.s64 	%rd341, %rd339, %rd340;
	ld.global.f32 	%f141, [%rd336+4096];
	ld.global.f32 	%f142, [%rd337+4096];
	setp.ge.f32 	%p102, %f141, %f142;
	selp.u64 	%rd342, 1, 0, %p102;
	add.s64 	%rd343, %rd341, %rd342;
	ld.global.f32 	%f143, [%rd336+6144];
	ld.global.f32 	%f144, [%rd337+6144];
	setp.ge.f32 	%p103, %f143, %f144;
	selp.u64 	%rd344, 1, 0, %p103;
	add.s64 	%rd462, %rd343, %rd344;
	add.s32 	%r281, %r281, 2048;
$L__BB15_16:
	setp.eq.s32 	%p104, %r15, 0;
	@%p104 bra 	$L__BB15_19;
	mul.wide.u32 	%rd345, %r281, 4;
	add.s64 	%rd460, %rd3, %rd345;
	add.s64 	%rd459, %rd2, %rd345;
	neg.s32 	%r284, %r15;
$L__BB15_18:
	.pragma "nounroll";
	ld.global.f32 	%f145, [%rd459];
	ld.global.f32 	%f146, [%rd460];
	setp.ge.f32 	%p105, %f145, %f146;
	selp.u64 	%rd346, 1, 0, %p105;
	add.s64 	%rd462, %rd462, %rd346;
	add.s64 	%rd460, %rd460, 2048;
	add.s64 	%rd459, %rd459, 2048;
	add.s32 	%r284, %r284, 1;
	setp.ne.s32 	%p106, %r284, 0;
	@%p106 bra 	$L__BB15_18;
$L__BB15_19:
	setp.lt.u32 	%p107, %r51, 512;
	@%p107 bra 	$L__BB15_24;
	// begin inline asm
	mov.u32 %r221, %laneid;
	// end inline asm
	mov.b64 	{%r223, %r228}, %rd462;
	mov.b32 	%r229, 1;
	mov.b32 	%r270, 31;
	mov.b32 	%r271, -1;
	// begin inline asm
	shfl.sync.down.b32 %r222, %r223, %r229, %r270, %r271;
	// end inline asm
	// begin inline asm
	shfl.sync.down.b32 %r227, %r228, %r229, %r270, %r271;
	// end inline asm
	mov.b64 	%rd405, {%r222, %r227};
	setp.gt.s32 	%p131, %r221, 30;
	selp.b64 	%rd406, 0, %rd405, %p131;
	add.s64 	%rd407, %rd406, %rd462;
	mov.b64 	{%r233, %r238}, %rd407;
	mov.b32 	%r239, 2;
	// begin inline asm
	shfl.sync.down.b32 %r232, %r233, %r239, %r270, %r271;
	// end inline asm
	// begin inline asm
	shfl.sync.down.b32 %r237, %r238, %r239, %r270, %r271;
	// end inline asm
	mov.b64 	%rd408, {%r232, %r237};
	setp.gt.s32 	%p132, %r221, 29;
	selp.b64 	%rd409, 0, %rd408, %p132;
	add.s64 	%rd410, %rd409, %rd407;
	mov.b64 	{%r243, %r248}, %rd410;
	mov.b32 	%r249, 4;
	// begin inline asm
	shfl.sync.down.b32 %r242, %r243, %r249, %r270, %r271;
	// end inline asm
	// begin inline asm
	shfl.sync.down.b32 %r247, %r248, %r249, %r270, %r271;
	// end inline asm
	mov.b64 	%rd411, {%r242, %r247};
	setp.gt.s32 	%p133, %r221, 27;
	selp.b64 	%rd412, 0, %rd411, %p133;
	add.s64 	%rd413, %rd412, %rd410;
	mov.b64 	{%r253, %r258}, %rd413;
	mov.b32 	%r259, 8;
	// begin inline asm
	shfl.sync.down.b32 %r252, %r253, %r259, %r270, %r271;
	// end inline asm
	// begin inline asm
	shfl.sync.down.b32 %r257, %r258, %r259, %r270, %r271;
	// end inline asm
	mov.b64 	%rd414, {%r252, %r257};
	setp.gt.s32 	%p134, %r221, 23;
	selp.b64 	%rd415, 0, %rd414, %p134;
	add.s64 	%rd416, %rd415, %rd413;
	mov.b64 	{%r263, %r268}, %rd416;
	mov.b32 	%r269, 16;
	// begin inline asm
	shfl.sync.down.b32 %r262, %r263, %r269, %r270, %r271;
	// end inline asm
	// begin inline asm
	shfl.sync.down.b32 %r267, %r268, %r269, %r270, %r271;
	// end inline asm
	mov.b64 	%rd417, {%r262, %r267};
	setp.gt.s32 	%p135, %r221, 15;
	selp.b64 	%rd418, 0, %rd417, %p135;
	add.s64 	%rd474, %rd418, %rd416;
	setp.ne.s32 	%p136, %r221, 0;
	@%p136 bra 	$L__BB15_22;
	shr.u32 	%r272, %r1, 2;
	and.b32  	%r273, %r272, 248;
	mov.u32 	%r274, _ZZN3cub18CUB_300001_SM_10006detail6reduce28DeviceReduceSingleTileKernelINS2_10policy_hubIljN4cuda3std3__44plusIlEEE10Policy1000EN6thrust24THRUST_300001_SM_1000_NS18transform_iteratorI17count_under_curveNSD_12zip_iteratorINS7_5tupleIJNSD_6detail15normal_iteratorINSD_10device_ptrIfEEEESM_EEEEEllEEPljS9_llNS7_10__identityEEEvT0_T1_T2_T3_T4_T6_E12temp_storage;
	add.s32 	%r275, %r274, %r273;
	st.shared.u64 	[%r275+16], %rd474;
$L__BB15_22:
	bar.sync 	0;
	setp.ne.s32 	%p137, %r1, 0;
	@%p137 bra 	$L__BB15_50;
	ld.shared.u64 	%rd419, [_ZZN3cub18CUB_300001_SM_10006detail6reduce28DeviceReduceSingleTileKernelINS2_10policy_hubIljN4cuda3std3__44plusIlEEE10Policy1000EN6thrust24THRUST_300001_SM_1000_NS18transform_iteratorI17count_under_curveNSD_12zip_iteratorINS7_5tupleIJNSD_6detail15normal_iteratorINSD_10device_ptrIfEEEESM_EEEEEllEEPljS9_llNS7_10__identityEEEvT0_T1_T2_T3_T4_T6_E12temp_storage+24];
	add.s64 	%rd420, %rd419, %rd474;
	ld.shared.u64 	%rd421, [_ZZN3cub18CUB_300001_SM_10006detail6reduce28DeviceReduceSingleTileKernelINS2_10policy_hubIljN4cuda3std3__44plusIlEEE10Policy1000EN6thrust24THRUST_300001_SM_1000_NS18transform_iteratorI17count_under_curveNSD_12zip_iteratorINS7_5tupleIJNSD_6detail15normal_iteratorINSD_10device_ptrIfEEEESM_EEEEEllEEPljS9_llNS7_10__identityEEEvT0_T1_T2_T3_T4_T6_E12temp_storage+32];
	add.s64 	%rd422, %rd420, %rd421;
	ld.shared.u64 	%rd423, [_ZZN3cub18CUB_300001_SM_10006detail6reduce28DeviceReduceSingleTileKernelINS2_10policy_hubIljN4cuda3std3__44plusIlEEE10Policy1000EN6thrust24THRUST_300001_SM_1000_NS18transform_iteratorI17count_under_curveNSD_12zip_iteratorINS7_5tupleIJNSD_6detail15normal_iteratorINSD_10device_ptrIfEEEESM_EEEEEllEEPljS9_llNS7_10__identityEEEvT0_T1_T2_T3_T4_T6_E12temp_storage+40];
	add.s64 	%rd424, %rd422, %rd423;
	ld.shared.u64 	%rd425, [_ZZN3cub18CUB_300001_SM_10006detail6reduce28DeviceReduceSingleTileKernelINS2_10policy_hubIljN4cuda3std3__44plusIlEEE10Policy1000EN6thrust24THRUST_300001_SM_1000_NS18transform_iteratorI17count_under_curveNSD_12zip_iteratorINS7_5tupleIJNSD_6detail15normal_iteratorINSD_10device_ptrIfEEEESM_EEEEEllEEPljS9_llNS7_10__identityEEEvT0_T1_T2_T3_T4_T6_E12temp_storage+48];
	add.s64 	%rd426, %rd424, %rd425;
	ld.shared.u64 	%rd427, [_ZZN3cub18CUB_300001_SM_10006detail6reduce28DeviceReduceSingleTileKernelINS2_10policy_hubIljN4cuda3std3__44plusIlEEE10Policy1000EN6thrust24THRUST_300001_SM_1000_NS18transform_iteratorI17count_under_curveNSD_12zip_iteratorINS7_5tupleIJNSD_6detail15normal_iteratorINSD_10device_ptrIfEEEESM_EEEEEllEEPljS9_llNS7_10__identityEEEvT0_T1_T2_T3_T4_T6_E12temp_storage+56];
	add.s64 	%rd428, %rd426, %rd427;
	ld.shared.u64 	%rd429, [_ZZN3cub18CUB_300001_SM_10006detail6reduce28DeviceReduceSingleTileKernelINS2_10policy_hubIljN4cuda3std3__44plusIlEEE10Policy1000EN6thrust24THRUST_300001_SM_1000_NS18transform_iteratorI17count_under_curveNSD_12zip_iteratorINS7_5tupleIJNSD_6detail15normal_iteratorINSD_10device_ptrIfEEEESM_EEEEEllEEPljS9_llNS7_10__identityEEEvT0_T1_T2_T3_T4_T6_E12temp_storage+64];
	add.s64 	%rd430, %rd428, %rd429;
	ld.shared.u64 	%rd431, [_ZZN3cub18CUB_300001_SM_10006detail6reduce28DeviceReduceSingleTileKernelINS2_10policy_hubIljN4cuda3std3__44plusIlEEE10Policy1000EN6thrust24THRUST_300001_SM_1000_NS18transform_iteratorI17count_under_curveNSD_12zip_iteratorINS7_5tupleIJNSD_6detail15normal_iteratorINSD_10device_ptrIfEEEESM_EEEEEllEEPljS9_llNS7_10__identityEEEvT0_T1_T2_T3_T4_T6_E12temp_storage+72];
	add.s64 	%rd432, %rd430, %rd431;
	ld.shared.u64 	%rd433, [_ZZN3cub18CUB_300001_SM_10006detail6reduce28DeviceReduceSingleTileKernelINS2_10policy_hubIljN4cuda3std3__44plusIlEEE10Policy1000EN6thrust24THRUST_300001_SM_1000_NS18transform_iteratorI17count_under_curveNSD_12zip_iteratorINS7_5tupleIJNSD_6detail15normal_iteratorINSD_10device_ptrIfEEEESM_EEEEEllEEPljS9_llNS7_10__identityEEEvT0_T1_T2_T3_T4_T6_E12temp_storage+80];
	add.s64 	%rd434, %rd432, %rd433;
	ld.shared.u64 	%rd435, [_ZZN3cub18CUB_300001_SM_10006detail6reduce28DeviceReduceSingleTileKernelINS2_10policy_hubIljN4cuda3std3__44plusIlEEE10Policy1000EN6thrust24THRUST_300001_SM_1000_NS18transform_iteratorI17count_under_curveNSD_12zip_iteratorINS7_5tupleIJNSD_6detail15normal_iteratorINSD_10device_ptrIfEEEESM_EEEEEllEEPljS9_llNS7_10__identityEEEvT0_T1_T2_T3_T4_T6_E12temp_storage+88];
	add.s64 	%rd436, %rd434, %rd435;
	ld.shared.u64 	%rd437, [_ZZN3cub18CUB_300001_SM_10006detail6reduce28DeviceReduceSingleTileKernelINS2_10policy_hubIljN4cuda3std3__44plusIlEEE10Policy1000EN6thrust24THRUST_300001_SM_1000_NS18transform_iteratorI17count_under_curveNSD_12zip_iteratorINS7_5tupleIJNSD_6detail15normal_iteratorINSD_10device_ptrIfEEEESM_EEEEEllEEPljS9_llNS7_10__identityEEEvT0_T1_T2_T3_T4_T6_E12temp_storage+96];
	add.s64 	%rd438, %rd436, %rd437;
	ld.shared.u64 	%rd439, [_ZZN3cub18CUB_300001_SM_10006detail6reduce28DeviceReduceSingleTileKernelINS2_10policy_hubIljN4cuda3std3__44plusIlEEE10Policy1000EN6thrust24THRUST_300001_SM_1000_NS18transform_iteratorI17count_under_curveNSD_12zip_iteratorINS7_5tupleIJNSD_6detail15normal_iteratorINSD_10device_ptrIfEEEESM_EEEEEllEEPljS9_llNS7_10__identityEEEvT0_T1_T2_T3_T4_T6_E12temp_storage+104];
	add.s64 	%rd440, %rd438, %rd439;
	ld.shared.u64 	%rd441, [_ZZN3cub18CUB_300001_SM_10006detail6reduce28DeviceReduceSingleTileKernelINS2_10policy_hubIljN4cuda3std3__44plusIlEEE10Policy1000EN6thrust24THRUST_300001_SM_1000_NS18transform_iteratorI17count_under_curveNSD_12zip_iteratorINS7_5tupleIJNSD_6detail15normal_iteratorINSD_10device_ptrIfEEEESM_EEEEEllEEPljS9_llNS7_10__identityEEEvT0_T1_T2_T3_T4_T6_E12temp_storage+112];
	add.s64 	%rd442, %rd440, %rd441;
	ld.shared.u64 	%rd443, [_ZZN3cub18CUB_300001_SM_10006detail6reduce28DeviceReduceSingleTileKernelINS2_10policy_hubIljN4cuda3std3__44plusIlEEE10Policy1000EN6thrust24THRUST_300001_SM_1000_NS18transform_iteratorI17count_under_curveNSD_12zip_iteratorINS7_5tupleIJNSD_6detail15normal_iteratorINSD_10device_ptrIfEEEESM_EEEEEllEEPljS9_llNS7_10__identityEEEvT0_T1_T2_T3_T4_T6_E12temp_storage+120];
	add.s64 	%rd444, %rd442, %rd443;
	ld.shared.u64 	%rd445, [_ZZN3cub18CUB_300001_SM_10006detail6reduce28DeviceReduceSingleTileKernelINS2_10policy_hubIljN4cuda3std3__44plusIlEEE10Policy1000EN6thrust24THRUST_300001_SM_1000_NS18transform_iteratorI17count_under_curveNSD_12zip_iteratorINS7_5tupleIJNSD_6detail15normal_iteratorINSD_10device_ptrIfEEEESM_EEEEEllEEPljS9_llNS7_10__identityEEEvT0_T1_T2_T3_T4_T6_E12temp_storage+128];
	add.s64 	%rd446, %rd444, %rd445;
	ld.shared.u64 	%rd447, [_ZZN3cub18CUB_300001_SM_10006detail6reduce28DeviceReduceSingleTileKernelINS2_10policy_hubIljN4cuda3std3__44plusIlEEE10Policy1000EN6thrust24THRUST_300001_SM_1000_NS18transform_iteratorI17count_under_curveNSD_12zip_iteratorINS7_5tupleIJNSD_6detail15normal_iteratorINSD_10device_ptrIfEEEESM_EEEEEllEEPljS9_llNS7_10__identityEEEvT0_T1_T2_T3_T4_T6_E12temp_storage+136];
	add.s64 	%rd474, %rd446, %rd447;
	bra.uni 	$L__BB15_50;
$L__BB15_24:
	// begin inline asm
	mov.u32 %r158, %laneid;
	// end inline asm
	and.b32  	%r209, %r1, 992;
	add.s32 	%r210, %r209, 32;
	setp.gt.u32 	%p108, %r210, %r51;
	not.b32 	%r211, %r209;
	add.s32 	%r212, %r51, %r211;
	selp.b32 	%r207, %r212, 31, %p108;
	mov.b64 	{%r160, %r165}, %rd462;
	mov.b32 	%r166, 1;
	mov.b32 	%r208, -1;
	// begin inline asm
	shfl.sync.down.b32 %r159, %r160, %r166, %r207, %r208;
	// end inline asm
	// begin inline asm
	shfl.sync.down.b32 %r164, %r165, %r166, %r207, %r208;
	// end inline asm
	mov.b64 	%rd347, {%r159, %r164};
	setp.lt.s32 	%p109, %r158, %r207;
	selp.b64 	%rd348, %rd347, 0, %p109;
	add.s64 	%rd349, %rd348, %rd462;
	mov.b64 	{%r170, %r175}, %rd349;
	mov.b32 	%r176, 2;
	// begin inline asm
	shfl.sync.down.b32 %r169, %r170, %r176, %r207, %r208;
	// end inline asm
	// begin inline asm
	shfl.sync.down.b32 %r174, %r175, %r176, %r207, %r208;
	// end inline asm
	mov.b64 	%rd350, {%r169, %r174};
	add.s32 	%r213, %r158, 2;
	setp.gt.s32 	%p110, %r213, %r207;
	selp.b64 	%rd351, 0, %rd350, %p110;
	add.s64 	%rd352, %rd351, %rd349;
	mov.b64 	{%r180, %r185}, %rd352;
	mov.b32 	%r186, 4;
	// begin inline asm
	shfl.sync.down.b32 %r179, %r180, %r186, %r207, %r208;
	// end inline asm
	// begin inline asm
	shfl.sync.down.b32 %r184, %r185, %r186, %r207, %r208;
	// end inline asm
	mov.b64 	%rd353, {%r179, %r184};
	add.s32 	%r214, %r158, 4;
	setp.gt.s32 	%p111, %r214, %r207;
	selp.b64 	%rd354, 0, %rd353, %p111;
	add.s64 	%rd355, %rd354, %rd352;
	mov.b64 	{%r190, %r195}, %rd355;
	mov.b32 	%r196, 8;
	// begin inline asm
	shfl.sync.down.b32 %r189, %r190, %r196, %r207, %r208;
	// end inline asm
	// begin inline asm
	shfl.sync.down.b32 %r194, %r195, %r196, %r207, %r208;
	// end inline asm
	mov.b64 	%rd356, {%r189, %r194};
	add.s32 	%r215, %r158, 8;
	setp.gt.s32 	%p112, %r215, %r207;
	selp.b64 	%rd357, 0, %rd356, %p112;
	add.s64 	%rd358, %rd357, %rd355;
	mov.b64 	{%r200, %r205}, %rd358;
	mov.b32 	%r206, 16;
	// begin inline asm
	shfl.sync.down.b32 %r199, %r200, %r206, %r207, %r208;
	// end inline asm
	// begin inline asm
	shfl.sync.down.b32 %r204, %r205, %r206, %r207, %r208;
	// end inline asm
	mov.b64 	%rd359, {%r199, %r204};
	add.s32 	%r216, %r158, 16;
	setp.gt.s32 	%p113, %r216, %r207;
	selp.b64 	%rd360, 0, %rd359, %p113;
	add.s64 	%rd474, %rd360, %rd358;
	setp.ne.s32 	%p114, %r158, 0;
	@%p114 bra 	$L__BB15_26;
	shr.u32 	%r217, %r1, 2;
	and.b32  	%r218, %r217, 248;
	mov.u32 	%r219, _ZZN3cub18CUB_300001_SM_10006detail6reduce28DeviceReduceSingleTileKernelINS2_10policy_hubIljN4cuda3std3__44plusIlEEE10Policy1000EN6thrust24THRUST_300001_SM_1000_NS18transform_iteratorI17count_under_curveNSD_12zip_iteratorINS7_5tupleIJNSD_6detail15normal_iteratorINSD_10device_ptrIfEEEESM_EEEEEllEEPljS9_llNS7_10__identityEEEvT0_T1_T2_T3_T4_T6_E12temp_storage;
	add.s32 	%r220, %r219, %r218;
	st.shared.u64 	[%r220+16], %rd474;
$L__BB15_26:
	bar.sync 	0;
	setp.ne.s32 	%p115, %r1, 0;
	@%p115 bra 	$L__BB15_50;
	setp.gt.u32 	%p116, %r51, 32;
	ld.shared.u64 	%rd361, [_ZZN3cub18CUB_300001_SM_10006detail6reduce28DeviceReduceSingleTileKernelINS2_10policy_hubIljN4cuda3std3__44plusIlEEE10Policy1000EN6thrust24THRUST_300001_SM_1000_NS18transform_iteratorI17count_under_curveNSD_12zip_iteratorINS7_5tupleIJNSD_6detail15normal_iteratorINSD_10device_ptrIfEEEESM_EEEEEllEEPljS9_llNS7_10__identityEEEvT0_T1_T2_T3_T4_T6_E12temp_storage+24];
	selp.b64 	%rd362, %rd361, 0, %p116;
	add.s64 	%rd363, %rd362, %rd474;
	setp.gt.u32 	%p117, %r51, 64;
	ld.shared.u64 	%rd364, [_ZZN3cub18CUB_300001_SM_10006detail6reduce28DeviceReduceSingleTileKernelINS2_10policy_hubIljN4cuda3std3__44plusIlEEE10Policy1000EN6thrust24THRUST_300001_SM_1000_NS18transform_iteratorI17count_under_curveNSD_12zip_iteratorINS7_5tupleIJNSD_6detail15normal_iteratorINSD_10device_ptrIfEEEESM_EEEEEllEEPljS9_llNS7_10__identityEEEvT0_T1_T2_T3_T4_T6_E12temp_storage+32];
	selp.b64 	%rd365, %rd364, 0, %p117;
	add.s64 	%rd366, %rd363, %rd365;
	setp.gt.u32 	%p118, %r51, 96;
	ld.shared.u64 	%rd367, [_ZZN3cub18CUB_300001_SM_10006detail6reduce28DeviceReduceSingleTileKernelINS2_10policy_hubIljN4cuda3std3__44plusIlEEE10Policy1000EN6thrust24THRUST_300001_SM_1000_NS18transform_iteratorI17count_under_curveNSD_12zip_iteratorINS7_5tupleIJNSD_6detail15normal_iteratorINSD_10device_ptrIfEEEESM_EEEEEllEEPljS9_llNS7_10__identityEEEvT0_T1_T2_T3_T4_T6_E12temp_storage+40];
	selp.b64 	%rd368, %rd367, 0, %p118;
	add.s64 	%rd369, %rd366, %rd368;
	setp.gt.u32 	%p119, %r51, 128;
	ld.shared.u64 	%rd370, [_ZZN3cub18CUB_300001_SM_10006detail6reduce28DeviceReduceSingleTileKernelINS2_10policy_hubIljN4cuda3std3__44plusIlEEE10Policy1000EN6thrust24THRUST_300001_SM_1000_NS18transform_iteratorI17count_under_curveNSD_12zip_iteratorINS7_5tupleIJNSD_6detail15normal_iteratorINSD_10device_ptrIfEEEESM_EEEEEllEEPljS9_llNS7_10__identityEEEvT0_T1_T2_T3_T4_T6_E12temp_storage+48];
	selp.b64 	%rd371, %rd370, 0, %p119;
	add.s64 	%rd372, %rd369, %rd371;
	setp.gt.u32 	%p120, %r51, 160;
	ld.shared.u64 	%rd373, [_ZZN3cub18CUB_300001_SM_10006detail6reduce28DeviceReduceSingleTileKernelINS2_10policy_hubIljN4cuda3std3__44plusIlEEE10Policy1000EN6thrust24THRUST_300001_SM_1000_NS18transform_iteratorI17count_under_curveNSD_12zip_iteratorINS7_5tupleIJNSD_6detail15normal_iteratorINSD_10device_ptrIfEEEESM_EEEEEllEEPljS9_llNS7_10__identityEEEvT0_T1_T2_T3_T4_T6_E12temp_storage+56];
	selp.b64 	%rd374, %rd373, 0, %p120;
	add.s64 	%rd375, %rd372, %rd374;
	setp.gt.u32 	%p121, %r51, 192;
	ld.shared.u64 	%rd376, [_ZZN3cub18CUB_300001_SM_10006detail6reduce28DeviceReduceSingleTileKernelINS2_10policy_hubIljN4cuda3std3__44plusIlEEE10Policy1000EN6thrust24THRUST_300001_SM_1000_NS18transform_iteratorI17count_under_curveNSD_12zip_iteratorINS7_5tupleIJNSD_6detail15normal_iteratorINSD_10device_ptrIfEEEESM_EEEEEllEEPljS9_llNS7_10__identityEEEvT0_T1_T2_T3_T4_T6_E12temp_storage+64];
	selp.b64 	%rd377, %rd376, 0, %p121;
	add.s64 	%rd378, %rd375, %rd377;
	setp.gt.u32 	%p122, %r51, 224;
	ld.shared.u64 	%rd379, [_ZZN3cub18CUB_300001_SM_10006detail6reduce28DeviceReduceSingleTileKernelINS2_10policy_hubIljN4cuda3std3__44plusIlEEE10Policy1000EN6thrust24THRUST_300001_SM_1000_NS18transform_iteratorI17count_under_curveNSD_12zip_iteratorINS7_5tupleIJNSD_6detail15normal_iteratorINSD_10device_ptrIfEEEESM_EEEEEllEEPljS9_llNS7_10__identityEEEvT0_T1_T2_T3_T4_T6_E12temp_storage+72];
	selp.b64 	%rd380, %rd379, 0, %p122;
	add.s64 	%rd381, %rd378, %rd380;
	setp.gt.u32 	%p123, %r51, 256;
	ld.shared.u64 	%rd382, [_ZZN3cub18CUB_300001_SM_10006detail6reduce28DeviceReduceSingleTileKernelINS2_10policy_hubIljN4cuda3std3__44plusIlEEE10Policy1000EN6thrust24THRUST_300001_SM_1000_NS18transform_iteratorI17count_under_curveNSD_12zip_iteratorINS7_5tupleIJNSD_6detail15normal_iteratorINSD_10device_ptrIfEEEESM_EEEEEllEEPljS9_llNS7_10__identityEEEvT0_T1_T2_T3_T4_T6_E12temp_storage+80];
	selp.b64 	%rd383, %rd382, 0, %p123;
	add.s64 	%rd384, %rd381, %rd383;
	setp.gt.u32 	%p124, %r51, 288;
	ld.shared.u64 	%rd385, [_ZZN3cub18CUB_300001_SM_10006detail6reduce28DeviceReduceSingleTileKernelINS2_10policy_hubIljN4cuda3std3__44plusIlEEE10Policy1000EN6thrust24THRUST_300001_SM_1000_NS18transform_iteratorI17count_under_curveNSD_12zip_iteratorINS7_5tupleIJNSD_6detail15normal_iteratorINSD_10device_ptrIfEEEESM_EEEEEllEEPljS9_llNS7_10__identityEEEvT0_T1_T2_T3_T4_T6_E12temp_storage+88];
	selp.b64 	%rd386, %rd385, 0, %p124;
	add.s64 	%rd387, %rd384, %rd386;
	setp.gt.u32 	%p125, %r51, 320;
	ld.shared.u64 	%rd388, [_ZZN3cub18CUB_300001_SM_10006detail6reduce28DeviceReduceSingleTileKernelINS2_10policy_hubIljN4cuda3std3__44plusIlEEE10Policy1000EN6thrust24THRUST_300001_SM_1000_NS18transform_iteratorI17count_under_curveNSD_12zip_iteratorINS7_5tupleIJNSD_6detail15normal_iteratorINSD_10device_ptrIfEEEESM_EEEEEllEEPljS9_llNS7_10__identityEEEvT0_T1_T2_T3_T4_T6_E12temp_storage+96];
	selp.b64 	%rd389, %rd388, 0, %p125;
	add.s64 	%rd390, %rd387, %rd389;
	setp.gt.u32 	%p126, %r51, 352;
	ld.shared.u64 	%rd391, [_ZZN3cub18CUB_300001_SM_10006detail6reduce28DeviceReduceSingleTileKernelINS2_10policy_hubIljN4cuda3std3__44plusIlEEE10Policy1000EN6thrust24THRUST_300001_SM_1000_NS18transform_iteratorI17count_under_curveNSD_12zip_iteratorINS7_5tupleIJNSD_6detail15normal_iteratorINSD_10device_ptrIfEEEESM_EEEEEllEEPljS9_llNS7_10__identityEEEvT0_T1_T2_T3_T4_T6_E12temp_storage+104];
	selp.b64 	%rd392, %rd391, 0, %p126;
	add.s64 	%rd393, %rd390, %rd392;
	setp.gt.u32 	%p127, %r51, 384;
	ld.shared.u64 	%rd394, [_ZZN3cub18CUB_300001_SM_10006detail6reduce28DeviceReduceSingleTileKernelINS2_10policy_hubIljN4cuda3std3__44plusIlEEE10Policy1000EN6thrust24THRUST_300001_SM_1000_NS18transform_iteratorI17count_under_curveNSD_12zip_iteratorINS7_5tupleIJNSD_6detail15normal_iteratorINSD_10device_ptrIfEEEESM_EEEEEllEEPljS9_llNS7_10__identityEEEvT0_T1_T2_T3_T4_T6_E12temp_storage+112];
	selp.b64 	%rd395, %rd394, 0, %p127;
	add.s64 	%rd396, %rd393, %rd395;
	setp.gt.u32 	%p128, %r51, 416;
	ld.shared.u64 	%rd397, [_ZZN3cub18CUB_300001_SM_10006detail6reduce28DeviceReduceSingleTileKernelINS2_10policy_hubIljN4cuda3std3__44plusIlEEE10Policy1000EN6thrust24THRUST_300001_SM_1000_NS18transform_iteratorI17count_under_curveNSD_12zip_iteratorINS7_5tupleIJNSD_6detail15normal_iteratorINSD_10device_ptrIfEEEESM_EEEEEllEEPljS9_llNS7_10__identityEEEvT0_T1_T2_T3_T4_T6_E12temp_storage+120];
	selp.b64 	%rd398, %rd397, 0, %p128;
	add.s64 	%rd399, %rd396, %rd398;
	setp.gt.u32 	%p129, %r51, 448;
	ld.shared.u64 	%rd400, [_ZZN3cub18CUB_300001_SM_10006detail6reduce28DeviceReduceSingleTileKernelINS2_10policy_hubIljN4cuda3std3__44plusIlEEE10Policy1000EN6thrust24THRUST_300001_SM_1000_NS18transform_iteratorI17count_under_curveNSD_12zip_iteratorINS7_5tupleIJNSD_6detail15normal_iteratorINSD_10device_ptrIfEEEESM_EEEEEllEEPljS9_llNS7_10__identityEEEvT0_T1_T2_T3_T4_T6_E12temp_storage+128];
	selp.b64 	%rd401, %rd400, 0, %p129;
	add.s64 	%rd402, %rd399, %rd401;
	setp.gt.u32 	%p130, %r51, 480;
	ld.shared.u64 	%rd403, [_ZZN3cub18CUB_300001_SM_10006detail6reduce28DeviceReduceSingleTileKernelINS2_10policy_hubIljN4cuda3std3__44plusIlEEE10Policy1000EN6thrust24THRUST_300001_SM_1000_NS18transform_iteratorI17count_under_curveNSD_12zip_iteratorINS7_5tupleIJNSD_6detail15normal_iteratorINSD_10device_ptrIfEEEESM_EEEEEllEEPljS9_llNS7_10__identityEEEvT0_T1_T2_T3_T4_T6_E12temp_storage+136];
	selp.b64 	%rd404, %rd403, 0, %p130;
	add.s64 	%rd474, %rd402, %rd404;
	bra.uni 	$L__BB15_50;
$L__BB15_28:
	mov.u32 	%r21, %tid.x;
	mul.wide.u32 	%rd61, %r21, 4;
	add.s64 	%rd35, %rd2, %rd61;
	add.s64 	%rd36, %rd3, %rd61;
	ld.global.f32 	%f1, [%rd35];
	ld.global.f32 	%f2, [%rd36];
	setp.ge.f32 	%p3, %f1, %f2;
	selp.u64 	%rd62, 1, 0, %p3;
	ld.global.f32 	%f3, [%rd35+2048];
	ld.global.f32 	%f4, [%rd36+2048];
	setp.ge.f32 	%p4, %f3, %f4;
	selp.u64 	%rd63, 1, 0, %p4;
	ld.global.f32 	%f5, [%rd35+4096];
	ld.global.f32 	%f6, [%rd36+4096];
	setp.ge.f32 	%p5, %f5, %f6;
	selp.u64 	%rd64, 1, 0, %p5;
	ld.global.f32 	%f7, [%rd35+6144];
	ld.global.f32 	%f8, [%rd36+6144];
	setp.ge.f32 	%p6, %f7, %f8;
	selp.u64 	%rd65, 1, 0, %p6;
	ld.global.f32 	%f9, [%rd35+8192];
	ld.global.f32 	%f10, [%rd36+8192];
	setp.ge.f32 	%p7, %f9, %f10;
	selp.u64 	%rd66, 1, 0, %p7;
	ld.global.f32 	%f11, [%rd35+10240];
	ld.global.f32 	%f12, [%rd36+10240];
	setp.ge.f32 	%p8, %f11, %f12;
	selp.u64 	%rd67, 1, 0, %p8;
	ld.global.f32 	%f13, [%rd35+12288];
	ld.global.f32 	%f14, [%rd36+12288];
	setp.ge.f32 	%p9, %f13, %f14;
	selp.u64 	%rd68, 1, 0, %p9;
	add.s64 	%rd69, %rd63, %rd62;
	add.s64 	%rd70, %rd69, %rd64;
	add.s64 	%rd71, %rd70, %rd65;
	add.s64 	%rd72, %rd71, %rd66;
	add.s64 	%rd73, %rd72, %rd67;
	add.s64 	%rd473, %rd73, %rd68;
	add.s32 	%r22, %r51, -3584;
	setp.lt.u32 	%p10, %r22, 3584;
	mov.b32 	%r286, 3584;
	@%p10 bra 	$L__BB15_32;
	mov.b32 	%r286, 3584;
$L__BB15_30:
	mul.wide.u32 	%rd74, %r286, 4;
	add.s64 	%rd75, %rd35, %rd74;
	add.s64 	%rd76, %rd36, %rd74;
	ld.global.f32 	%f15, [%rd75];
	ld.global.f32 	%f16, [%rd76];
	setp.ge.f32 	%p11, %f15, %f16;
	selp.u64 	%rd77, 1, 0, %p11;
	ld.global.f32 	%f17, [%rd75+2048];
	ld.global.f32 	%f18, [%rd76+2048];
	setp.ge.f32 	%p12, %f17, %f18;
	selp.u64 	%rd78, 1, 0, %p12;
	ld.global.f32 	%f19, [%rd75+4096];
	ld.global.f32 	%f20, [%rd76+4096];
	setp.ge.f32 	%p13, %f19, %f20;
	selp.u64 	%rd79, 1, 0, %p13;
	ld.global.f32 	%f21, [%rd75+6144];
	ld.global.f32 	%f22, [%rd76+6144];
	setp.ge.f32 	%p14, %f21, %f22;
	selp.u64 	%rd80, 1, 0, %p14;
	ld.global.f32 	%f23, [%rd75+8192];
	ld.global.f32 	%f24, [%rd76+8192];
	setp.ge.f32 	%p15, %f23, %f24;
	selp.u64 	%rd81, 1, 0, %p15;
	ld.global.f32 	%f25, [%rd75+10240];
	ld.global.f32 	%f26, [%rd76+10240];
	setp.ge.f32 	%p16, %f25, %f26;
	selp.u64 	%rd82, 1, 0, %p16;
	ld.global.f32 	%f27, [%rd75+12288];
	ld.global.f32 	%f28, [%rd76+12288];
	setp.ge.f32 	%p17, %f27, %f28;
	selp.u64 	%rd83, 1, 0, %p17;
	add.s64 	%rd84, %rd473, %rd77;
	add.s64 	%rd85, %rd84, %rd78;
	add.s64 	%rd86, %rd85, %rd79;
	add.s64 	%rd87, %rd86, %rd80;
	add.s64 	%rd88, %rd87, %rd81;
	add.s64 	%rd89, %rd88, %rd82;
	add.s64 	%rd473, %rd89, %rd83;
	sub.s32 	%r64, %r51, %r286;
	setp.lt.u32 	%p18, %r64, 3584;
	@%p18 bra 	$L__BB15_46;
	add.s32 	%r286, %r286, 3584;
	setp.le.u32 	%p19, %r286, %r22;
	@%p19 bra 	$L__BB15_30;
$L__BB15_32:
	setp.le.u32 	%p20, %r51, %r286;
	sub.s32 	%r65, %r51, %r286;
	setp.ge.s32 	%p21, %r21, %r65;
	or.pred  	%p22, %p20, %p21;
	@%p22 bra 	$L__BB15_46;
	not.b32 	%r67, %r21;
	add.s32 	%r68, %r51, %r67;
	sub.s32 	%r69, %r68, %r286;
	shr.u32 	%r70, %r69, 9;
	add.s32 	%r26, %r70, 1;
	and.b32  	%r27, %r26, 15;
	setp.lt.u32 	%p23, %r69, 7680;
	mov.u32 	%r291, %r21;
	@%p23 bra 	$L__BB15_37;
	or.b32  	%r289, %r21, 4096;
	add.s32 	%r288, %r21, %r286;
	and.b32  	%r71, %r26, 16777200;
	neg.s32 	%r287, %r71;
$L__BB15_35:
	.pragma "nounroll";
	mul.wide.u32 	%rd91, %r288, 4;
	add.s64 	%rd92, %rd2, %rd91;
	add.s64 	%rd93, %rd3, %rd91;
	ld.global.f32 	%f29, [%rd92];
	ld.global.f32 	%f30, [%rd93];
	setp.ge.f32 	%p24, %f29, %f30;
	selp.u64 	%rd94, 1, 0, %p24;
	add.s64 	%rd95, %rd473, %rd94;
	add.s32 	%r72, %r288, 512;
	mul.wide.u32 	%rd96, %r72, 4;
	add.s64 	%rd97, %rd2, %rd96;
	add.s64 	%rd98, %rd3, %rd96;
	ld.global.f32 	%f31, [%rd97];
	ld.global.f32 	%f32, [%rd98];
	setp.ge.f32 	%p25, %f31, %f32;
	selp.u64 	%rd99, 1, 0, %p25;
	add.s64 	%rd100, %rd95, %rd99;
	add.s32 	%r73, %r288, 1024;
	mul.wide.u32 	%rd101, %r73, 4;
	add.s64 	%rd102, %rd2, %rd101;
	add.s64 	%rd103, %rd3, %rd101;
	ld.global.f32 	%f33, [%rd102];
	ld.global.f32 	%f34, [%rd103];
	setp.ge.f32 	%p26, %f33, %f34;
	selp.u64 	%rd104, 1, 0, %p26;
	add.s64 	%rd105, %rd100, %rd104;
	add.s32 	%r74, %r288, 1536;
	mul.wide.u32 	%rd106, %r74, 4;
	add.s64 	%rd107, %rd2, %rd106;
	add.s64 	%rd108, %rd3, %rd106;
	ld.global.f32 	%f35, [%rd107];
	ld.global.f32 	%f36, [%rd108];
	setp.ge.f32 	%p27, %f35, %f36;
	selp.u64 	%rd109, 1, 0, %p27;
	add.s64 	%rd110, %rd105, %rd109;
	add.s32 	%r75, %r288, 2048;
	mul.wide.u32 	%rd111, %r75, 4;
	add.s64 	%rd112, %rd2, %rd111;
	add.s64 	%rd113, %rd3, %rd111;
	ld.global.f32 	%f37, [%rd112];
	ld.global.f32 	%f38, [%rd113];
	setp.ge.f32 	%p28, %f37, %f38;
	selp.u64 	%rd114, 1, 0, %p28;
	add.s64 	%rd115, %rd110, %rd114;
	add.s32 	%r76, %r288, 2560;
	mul.wide.u32 	%rd116, %r76, 4;
	add.s64 	%rd117, %rd2, %rd116;
	add.s64 	%rd118, %rd3, %rd116;
	ld.global.f32 	%f39, [%rd117];
	ld.global.f32 	%f40, [%rd118];
	setp.ge.f32 	%p29, %f39, %f40;
	selp.u64 	%rd119, 1, 0, %p29;
	add.s64 	%rd120, %rd115, %rd119;
	add.s32 	%r77, %r288, 3072;
	mul.wide.u32 	%rd121, %r77, 4;
	add.s64 	%rd122, %rd2, %rd121;
	add.s64 	%rd123, %rd3, %rd121;
	ld.global.f32 	%f41, [%rd122];
	ld.global.f32 	%f42, [%rd123];
	setp.ge.f32 	%p30, %f41, %f42;
	selp.u64 	%rd124, 1, 0, %p30;
	add.s64 	%rd125, %rd120, %rd124;
	add.s32 	%r78, %r288, 3584;
	mul.wide.u32 	%rd126, %r78, 4;
	add.s64 	%rd127, %rd2, %rd126;
	add.s64 	%rd128, %rd3, %rd126;
	ld.global.f32 	%f43, [%rd127];
	ld.global.f32 	%f44, [%rd128];
	setp.ge.f32 	%p31, %f43, %f44;
	selp.u64 	%rd129, 1, 0, %p31;
	add.s64 	%rd130, %rd125, %rd129;
	add.s32 	%r79, %r288, 4096;
	mul.wide.u32 	%rd131, %r79, 4;
	add.s64 	%rd132, %rd2, %rd131;
	add.s64 	%rd133, %rd3, %rd131;
	ld.global.f32 	%f45, [%rd132];
	ld.global.f32 	%f46, [%rd133];
	setp.ge.f32 	%p32, %f45, %f46;
	selp.u64 	%rd134, 1, 0, %p32;
	add.s64 	%rd135, %rd130, %rd134;
	add.s32 	%r80, %r288, 4608;
	mul.wide.u32 	%rd136, %r80, 4;
	add.s64 	%rd137, %rd2, %rd136;
	add.s64 	%rd138, %rd3, %rd136;
	ld.global.f32 	%f47, [%rd137];
	ld.global.f32 	%f48, [%rd138];
	setp.ge.f32 	%p33, %f47, %f48;
	selp.u64 	%rd139, 1, 0, %p33;
	add.s64 	%rd140, %rd135, %rd139;
	add.s32 	%r81, %r288, 5120;
	mul.wide.u32 	%rd141, %r81, 4;
	add.s64 	%rd142, %rd2, %rd141;
	add.s64 	%rd143, %rd3, %rd141;
	ld.global.f32 	%f49, [%rd142];
	ld.global.f32 	%f50, [%rd143];
	setp.ge.f32 	%p34, %f49, %f50;
	selp.u64 	%rd144, 1, 0, %p34;
	add.s64 	%rd145, %rd140, %rd144;
	add.s32 	%r82, %r288, 5632;
	mul.wide.u32 	%rd146, %r82, 4;
	add.s64 	%rd147, %rd2, %rd146;
	add.s64 	%rd148, %rd3, %rd146;
	ld.global.f32 	%f51, [%rd147];
	ld.global.f32 	%f52, [%rd148];
	setp.ge.f32 	%p35, %f51, %f52;
	selp.u64 	%rd149, 1, 0, %p35;
	add.s64 	%rd150, %rd145, %rd149;
	add.s32 	%r83, %r288, 6144;
	mul.wide.u32 	%rd151, %r83, 4;
	add.s64 	%rd152, %rd2, %rd151;
	add.s64 	%rd153, %rd3, %rd151;
	ld.global.f32 	%f53, [%rd152];
	ld.global.f32 	%f54, [%rd153];
	setp.ge.f32 	%p36, %f53, %f54;
	selp.u64 	%rd154, 1, 0, %p36;
	add.s64 	%rd155, %rd150, %rd154;
	add.s32 	%r84, %r288, 6656;
	mul.wide.u32 	%rd156, %r84, 4;
	add.s64 	%rd157, %rd2, %rd156;
	add.s64 	%rd158, %rd3, %rd156;
	ld.global.f32 	%f55, [%rd157];
	ld.global.f32 	%f56, [%rd158];
	setp.ge.f32 	%p37, %f55, %f56;
	selp.u64 	%rd159, 1, 0, %p37;
	add.s64 	%rd160, %rd155, %rd159;
	add.s32 	%r85, %r288, 7168;
	mul.wide.u32 	%rd161, %r85, 4;
	add.s64 	%rd162, %rd2, %rd161;
	add.s64 	%rd163, %rd3, %rd161;
	ld.global.f32 	%f57, [%rd162];
	ld.global.f32 	%f58, [%rd163];
	setp.ge.f32 	%p38, %f57, %f58;
	selp.u64 	%rd164, 1, 0, %p38;
	add.s64 	%rd165, %rd160, %rd164;
	add.s32 	%r86, %r288, 7680;
	mul.wide.u32 	%rd166, %r86, 4;
	add.s64 	%rd167, %rd2, %rd166;
	add.s64 	%rd168, %rd3, %rd166;
	ld.global.f32 	%f59, [%rd167];
	ld.global.f32 	%f60, [%rd168];
	setp.ge.f32 	%p39, %f59, %f60;
	selp.u64 	%rd169, 1, 0, %p39;
	add.s64 	%rd473, %rd165, %rd169;
	add.s32 	%r289, %r289, 8192;
	add.s32 	%r288, %r288, 8192;
	add.s32 	%r287, %r287, 16;
	setp.ne.s32 	%p40, %r287, 0;
	@%p40 bra 	$L__BB15_35;
	add.s32 	%r291, %r289, -4096;
$L__BB15_37:
	setp.eq.s32 	%p41, %r27, 0;
	@%p41 bra 	$L__BB15_46;
	and.b32  	%r39, %r26, 7;
	setp.lt.u32 	%p42, %r27, 8;
	@%p42 bra 	$L__BB15_40;
	add.s32 	%r87, %r291, %r286;
	mul.wide.u32 	%rd171, %r87, 4;
	add.s64 	%rd172, %rd2, %rd171;
	add.s64 	%rd173, %rd3, %rd171;
	ld.global.f32 	%f61, [%rd172];
	ld.global.f32 	%f62, [%rd173];
	setp.ge.f32 	%p43, %f61, %f62;
	selp.u64 	%rd174, 1, 0, %p43;
	add.s64 	%rd175, %rd473, %rd174;
	add.s32 	%r88, %r87, 512;
	mul.wide.u32 	%rd176, %r88, 4;
	add.s64 	%rd177, %rd2, %rd176;
	add.s64 	%rd178, %rd3, %rd176;
	ld.global.f32 	%f63, [%rd177];
	ld.global.f32 	%f64, [%rd178];
	setp.ge.f32 	%p44, %f63, %f64;
	selp.u64 	%rd179, 1, 0, %p44;
	add.s64 	%rd180, %rd175, %rd179;
	add.s32 	%r89, %r87, 1024;
	mul.wide.u32 	%rd181, %r89, 4;
	add.s64 	%rd182, %rd2, %rd181;
	add.s64 	%rd183, %rd3, %rd181;
	ld.global.f32 	%f65, [%rd182];
	ld.global.f32 	%f66, [%rd183];
	setp.ge.f32 	%p45, %f65, %f66;
	selp.u64 	%rd184, 1, 0, %p45;
	add.s64 	%rd185, %rd180, %rd184;
	add.s32 	%r90, %r87, 1536;
	mul.wide.u32 	%rd186, %r90, 4;
	add.s64 	%rd187, %rd2, %rd186;
	add.s64 	%rd188, %rd3, %rd186;
	ld.global.f32 	%f67, [%rd187];
	ld.global.f32 	%f68, [%rd188];
	setp.ge.f32 	%p46, %f67, %f68;
	selp.u64 	%rd189, 1, 0, %p46;
	add.s64 	%rd190, %rd185, %rd189;
	add.s32 	%r91, %r87, 2048;
	mul.wide.u32 	%rd191, %r91, 4;
	add.s64 	%rd192, %rd2, %rd191;
	add.s64 	%rd193, %rd3, %rd191;
	ld.global.f32 	%f69, [%rd192];
	ld.global.f32 	%f70, [%rd193];
	setp.ge.f32 	%p47, %f69, %f70;
	selp.u64 	%rd194, 1, 0, %p47;
	add.s64 	%rd195, %rd190, %rd194;
	add.s32 	%r92, %r87, 2560;
	mul.wide.u32 	%rd196, %r92, 4;
	add.s64 	%rd197, %rd2, %rd196;
	add.s64 	%rd198, %rd3, %rd196;
	ld.global.f32 	%f71, [%rd197];
	ld.global.f32 	%f72, [%rd198];
	setp.ge.f32 	%p48, %f71, %f72;
	selp.u64 	%rd199, 1, 0, %p48;
	add.s64 	%rd200, %rd195, %rd199;
	add.s32 	%r93, %r87, 3072;
	mul.wide.u32 	%rd201, %r93, 4;
	add.s64 	%rd202, %rd2, %rd201;
	add.s64 	%rd203, %rd3, %rd201;
	ld.global.f32 	%f73, [%rd202];
	ld.global.f32 	%f74, [%rd203];
	setp.ge.f32 	%p49, %f73, %f74;
	selp.u64 	%rd204, 1, 0, %p49;
	add.s64 	%rd205, %rd200, %rd204;
	add.s32 	%r94, %r87, 3584;
	mul.wide.u32 	%rd206, %r94, 4;
	add.s64 	%rd207, %rd2, %rd206;
	add.s64 	%rd208, %rd3, %rd206;
	ld.global.f32 	%f75, [%rd207];
	ld.global.f32 	%f76, [%rd208];
	setp.ge.f32 	%p50, %f75, %f76;
	selp.u64 	%rd209, 1, 0, %p50;
	add.s64 	%rd473, %rd205, %rd209;
	add.s32 	%r291, %r291, 4096;
$L__BB15_40:
	setp.eq.s32 	%p51, %r39, 0;
	@%p51 bra 	$L__BB15_46;
	and.b32  	%r42, %r26, 3;
	setp.lt.u32 	%p52, %r39, 4;
	@%p52 bra 	$L__BB15_43;
	add.s32 	%r95, %r291, %r286;
	mul.wide.u32 	%rd211, %r95, 4;
	add.s64 	%rd212, %rd2, %rd211;
	add.s64 	%rd213, %rd3, %rd211;
	ld.global.f32 	%f77, [%rd212];
	ld.global.f32 	%f78, [%rd213];
	setp.ge.f32 	%p53, %f77, %f78;
	selp.u64 	%rd214, 1, 0, %p53;
	add.s64 	%rd215, %rd473, %rd214;
	add.s32 	%r96, %r95, 512;
	mul.wide.u32 	%rd216, %r96, 4;
	add.s64 	%rd217, %rd2, %rd216;
	add.s64 	%rd218, %rd3, %rd216;
	ld.global.f32 	%f79, [%rd217];
	ld.global.f32 	%f80, [%rd218];
	setp.ge.f32 	%p54, %f79, %f80;
	selp.u64 	%rd219, 1, 0, %p54;
	add.s64 	%rd220, %rd215, %rd219;
	add.s32 	%r97, %r95, 1024;
	mul.wide.u32 	%rd221, %r97, 4;
	add.s64 	%rd222, %rd2, %rd221;
	add.s64 	%rd223, %rd3, %rd221;
	ld.global.f32 	%f81, [%rd222];
	ld.global.f32 	%f82, [%rd223];
	setp.ge.f32 	%p55, %f81, %f82;
	selp.u64 	%rd224, 1, 0, %p55;
	add.s64 	%rd225, %rd220, %rd224;
	add.s32 	%r98, %r95, 1536;
	mul.wide.u32 	%rd226, %r98, 4;
	add.s64 	%rd227, %rd2, %rd226;
	add.s64 	%rd228, %rd3, %rd226;
	ld.global.f32 	%f83, [%rd227];
	ld.global.f32 	%f84, [%rd228];
	setp.ge.f32 	%p56, %f83, %f84;
	selp.u64 	%rd229, 1, 0, %p56;
	add.s64 	%rd473, %rd225, %rd229;
	add.s32 	%r291, %r291, 2048;
$L__BB15_43:
	setp.eq.s32 	%p57, %r42, 0;
	@%p57 bra 	$L__BB15_46;
	add.s32 	%r294, %r291, %r286;
	neg.s32 	%r293, %r42;
$L__BB15_45:
	.pragma "nounroll";
	mul.wide.u32 	%rd230, %r294, 4;
	add.s64 	%rd231, %rd2, %rd230;
	add.s64 	%rd232, %rd3, %rd230;
	ld.global.f32 	%f85, [%rd231];
	ld.global.f32 	%f86, [%rd232];
	setp.ge.f32 	%p58, %f85, %f86;
	selp.u64 	%rd233, 1, 0, %p58;
	add.s64 	%rd473, %rd473, %rd233;
	add.s32 	%r294, %r294, 512;
	add.s32 	%r293, %r293, 1;
	setp.ne.s32 	%p59, %r293, 0;
	@%p59 bra 	$L__BB15_45;
$L__BB15_46:
	// begin inline asm
	mov.u32 %r99, %laneid;
	// end inline asm
	mov.b64 	{%r101, %r106}, %rd473;
	mov.b32 	%r107, 1;
	mov.b32 	%r148, 31;
	mov.b32 	%r149, -1;
	// begin inline asm
	shfl.sync.down.b32 %r100, %r101, %r107, %r148, %r149;
	// end inline asm
	// begin inline asm
	shfl.sync.down.b32 %r105, %r106, %r107, %r148, %r149;
	// end inline asm
	mov.b64 	%rd234, {%r100, %r105};
	setp.gt.s32 	%p60, %r99, 30;
	selp.b64 	%rd235, 0, %rd234, %p60;
	add.s64 	%rd236, %rd235, %rd473;
	mov.b64 	{%r111, %r116}, %rd236;
	mov.b32 	%r117, 2;
	// begin inline asm
	shfl.sync.down.b32 %r110, %r111, %r117, %r148, %r149;
	// end inline asm
	// begin inline asm
	shfl.sync.down.b32 %r115, %r116, %r117, %r148, %r149;
	// end inline asm
	mov.b64 	%rd237, {%r110, %r115};
	setp.gt.s32 	%p61, %r99, 29;
	selp.b64 	%rd238, 0, %rd237, %p61;
	add.s64 	%rd239, %rd238, %rd236;
	mov.b64 	{%r121, %r126}, %rd239;
	mov.b32 	%r127, 4;
	// begin inline asm
	shfl.sync.down.b32 %r120, %r121, %r127, %r148, %r149;
	// end inline asm
	// begin inline asm
	shfl.sync.down.b32 %r125, %r126, %r127, %r148, %r149;
	// end inline asm
	mov.b64 	%rd240, {%r120, %r125};
	setp.gt.s32 	%p62, %r99, 27;
	selp.b64 	%rd241, 0, %rd240, %p62;
	add.s64 	%rd242, %rd241, %rd239;
	mov.b64 	{%r131, %r136}, %rd242;
	mov.b32 	%r137, 8;
	// begin inline asm
	shfl.sync.down.b32 %r130, %r131, %r137, %r148, %r149;
	// end inline asm
	// begin inline asm
	shfl.sync.down.b32 %r135, %r136, %r137, %r148, %r149;
	// end inline asm
	mov.b64 	%rd243, {%r130, %r135};
	setp.gt.s32 	%p63, %r99, 23;
	selp.b64 	%rd244, 0, %rd243, %p63;
	add.s64 	%rd245, %rd244, %rd242;
	mov.b64 	{%r141, %r146}, %rd245;
	mov.b32 	%r147, 16;
	// begin inline asm
	shfl.sync.down.b32 %r140, %r141, %r147, %r148, %r149;
	// end inline asm
	// begin inline asm
	shfl.sync.down.b32 %r145, %r146, %r147, %r148, %r149;
	// end inline asm
	mov.b64 	%rd246, {%r140, %r145};
	setp.gt.s32 	%p64, %r99, 15;
	selp.b64 	%rd247, 0, %rd246, %p64;
	add.s64 	%rd474, %rd247, %rd245;
	setp.ne.s32 	%p65, %r99, 0;
	@%p65 bra 	$L__BB15_48;
	shr.u32 	%r150, %r21, 2;
	and.b32  	%r151, %r150, 248;
	mov.u32 	%r152, _ZZN3cub18CUB_300001_SM_10006detail6reduce28DeviceReduceSingleTileKernelINS2_10policy_hubIljN4cuda3std3__44plusIlEEE10Policy1000EN6thrust24THRUST_300001_SM_1000_NS18transform_iteratorI17count_under_curveNSD_12zip_iteratorINS7_5tupleIJNSD_6detail15normal_iteratorINSD_10device_ptrIfEEEESM_EEEEEllEEPljS9_llNS7_10__identityEEEvT0_T1_T2_T3_T4_T6_E12temp_storage;
	add.s32 	%r153, %r152, %r151;
	st.shared.u64 	[%r153+16], %rd474;
$L__BB15_48:
	bar.sync 	0;
	setp.ne.s32 	%p66, %r21, 0;
	@%p66 bra 	$L__BB15_50;
	ld.shared.u64 	%rd248, [_ZZN3cub18CUB_300001_SM_10006detail6reduce28DeviceReduceSingleTileKernelINS2_10policy_hubIljN4cuda3std3__44plusIlEEE10Policy1000EN6thrust24THRUST_300001_SM_1000_NS18transform_iteratorI17count_under_curveNSD_12zip_iteratorINS7_5tupleIJNSD_6detail15normal_iteratorINSD_10device_ptrIfEEEESM_EEEEEllEEPljS9_llNS7_10__identityEEEvT0_T1_T2_T3_T4_T6_E12temp_storage+24];
	add.s64 	%rd249, %rd248, %rd474;
	ld.shared.u64 	%rd250, [_ZZN3cub18CUB_300001_SM_10006detail6reduce28DeviceReduceSingleTileKernelINS2_10policy_hubIljN4cuda3std3__44plusIlEEE10Policy1000EN6thrust24THRUST_300001_SM_1000_NS18transform_iteratorI17count_under_curveNSD_12zip_iteratorINS7_5tupleIJNSD_6detail15normal_iteratorINSD_10device_ptrIfEEEESM_EEEEEllEEPljS9_llNS7_10__identityEEEvT0_T1_T2_T3_T4_T6_E12temp_storage+32];
	add.s64 	%rd251, %rd249, %rd250;
	ld.shared.u64 	%rd252, [_ZZN3cub18CUB_300001_SM_10006detail6reduce28DeviceReduceSingleTileKernelINS2_10policy_hubIljN4cuda3std3__44plusIlEEE10Policy1000EN6thrust24THRUST_300001_SM_1000_NS18transform_iteratorI17count_under_curveNSD_12zip_iteratorINS7_5tupleIJNSD_6detail15normal_iteratorINSD_10device_ptrIfEEEESM_EEEEEllEEPljS9_llNS7_10__identityEEEvT0_T1_T2_T3_T4_T6_E12temp_storage+40];
	add.s64 	%rd253, %rd251, %rd252;
	ld.shared.u64 	%rd254, [_ZZN3cub18CUB_300001_SM_10006detail6reduce28DeviceReduceSingleTileKernelINS2_10policy_hubIljN4cuda3std3__44plusIlEEE10Policy1000EN6thrust24THRUST_300001_SM_1000_NS18transform_iteratorI17count_under_curveNSD_12zip_iteratorINS7_5tupleIJNSD_6detail15normal_iteratorINSD_10device_ptrIfEEEESM_EEEEEllEEPljS9_llNS7_10__identityEEEvT0_T1_T2_T3_T4_T6_E12temp_storage+48];
	add.s64 	%rd255, %rd253, %rd254;
	ld.shared.u64 	%rd256, [_ZZN3cub18CUB_300001_SM_10006detail6reduce28DeviceReduceSingleTileKernelINS2_10policy_hubIljN4cuda3std3__44plusIlEEE10Policy1000EN6thrust24THRUST_300001_SM_1000_NS18transform_iteratorI17count_under_curveNSD_12zip_iteratorINS7_5tupleIJNSD_6detail15normal_iteratorINSD_10device_ptrIfEEEESM_EEEEEllEEPljS9_llNS7_10__identityEEEvT0_T1_T2_T3_T4_T6_E12temp_storage+56];
	add.s64 	%rd257, %rd255, %rd256;
	ld.shared.u64 	%rd258, [_ZZN3cub18CUB_300001_SM_10006detail6reduce28DeviceReduceSingleTileKernelINS2_10policy_hubIljN4cuda3std3__44plusIlEEE10Policy1000EN6thrust24THRUST_300001_SM_1000_NS18transform_iteratorI17count_under_curveNSD_12zip_iteratorINS7_5tupleIJNSD_6detail15normal_iteratorINSD_10device_ptrIfEEEESM_EEEEEllEEPljS9_llNS7_10__identityEEEvT0_T1_T2_T3_T4_T6_E12temp_storage+64];
	add.s64 	%rd259, %rd257, %rd258;
	ld.shared.u64 	%rd260, [_ZZN3cub18CUB_300001_SM_10006detail6reduce28DeviceReduceSingleTileKernelINS2_10policy_hubIljN4cuda3std3__44plusIlEEE10Policy1000EN6thrust24THRUST_300001_SM_1000_NS18transform_iteratorI17count_under_curveNSD_12zip_iteratorINS7_5tupleIJNSD_6detail15normal_iteratorINSD_10device_ptrIfEEEESM_EEEEEllEEPljS9_llNS7_10__identityEEEvT0_T1_T2_T3_T4_T6_E12temp_storage+72];
	add.s64 	%rd261, %rd259, %rd260;
	ld.shared.u64 	%rd262, [_ZZN3cub18CUB_300001_SM_10006detail6reduce28DeviceReduceSingleTileKernelINS2_10policy_hubIljN4cuda3std3__44plusIlEEE10Policy1000EN6thrust24THRUST_300001_SM_1000_NS18transform_iteratorI17count_under_curveNSD_12zip_iteratorINS7_5tupleIJNSD_6detail15normal_iteratorINSD_10device_ptrIfEEEESM_EEEEEllEEPljS9_llNS7_10__identityEEEvT0_T1_T2_T3_T4_T6_E12temp_storage+80];
	add.s64 	%rd263, %rd261, %rd262;
	ld.shared.u64 	%rd264, [_ZZN3cub18CUB_300001_SM_10006detail6reduce28DeviceReduceSingleTileKernelINS2_10policy_hubIljN4cuda3std3__44plusIlEEE10Policy1000EN6thrust24THRUST_300001_SM_1000_NS18transform_iteratorI17count_under_curveNSD_12zip_iteratorINS7_5tupleIJNSD_6detail15normal_iteratorINSD_10device_ptrIfEEEESM_EEEEEllEEPljS9_llNS7_10__identityEEEvT0_T1_T2_T3_T4_T6_E12temp_storage+88];
	add.s64 	%rd265, %rd263, %rd264;
	ld.shared.u64 	%rd266, [_ZZN3cub18CUB_300001_SM_10006detail6reduce28DeviceReduceSingleTileKernelINS2_10policy_hubIljN4cuda3std3__44plusIlEEE10Policy1000EN6thrust24THRUST_300001_SM_1000_NS18transform_iteratorI17count_under_curveNSD_12zip_iteratorINS7_5tupleIJNSD_6detail15normal_iteratorINSD_10device_ptrIfEEEESM_EEEEEllEEPljS9_llNS7_10__identityEEEvT0_T1_T2_T3_T4_T6_E12temp_storage+96];
	add.s64 	%rd267, %rd265, %rd266;
	ld.shared.u64 	%rd268, [_ZZN3cub18CUB_300001_SM_10006detail6reduce28DeviceReduceSingleTileKernelINS2_10policy_hubIljN4cuda3std3__44plusIlEEE10Policy1000EN6thrust24THRUST_300001_SM_1000_NS18transform_iteratorI17count_under_curveNSD_12zip_iteratorINS7_5tupleIJNSD_6detail15normal_iteratorINSD_10device_ptrIfEEEESM_EEEEEllEEPljS9_llNS7_10__identityEEEvT0_T1_T2_T3_T4_T6_E12temp_storage+104];
	add.s64 	%rd269, %rd267, %rd268;
	ld.shared.u64 	%rd270, [_ZZN3cub18CUB_300001_SM_10006detail6reduce28DeviceReduceSingleTileKernelINS2_10policy_hubIljN4cuda3std3__44plusIlEEE10Policy1000EN6thrust24THRUST_300001_SM_1000_NS18transform_iteratorI17count_under_curveNSD_12zip_iteratorINS7_5tupleIJNSD_6detail15normal_iteratorINSD_10device_ptrIfEEEESM_EEEEEllEEPljS9_llNS7_10__identityEEEvT0_T1_T2_T3_T4_T6_E12temp_storage+112];
	add.s64 	%rd271, %rd269, %rd270;
	ld.shared.u64 	%rd272, [_ZZN3cub18CUB_300001_SM_10006detail6reduce28DeviceReduceSingleTileKernelINS2_10policy_hubIljN4cuda3std3__44plusIlEEE10Policy1000EN6thrust24THRUST_300001_SM_1000_NS18transform_iteratorI17count_under_curveNSD_12zip_iteratorINS7_5tupleIJNSD_6detail15normal_iteratorINSD_10device_ptrIfEEEESM_EEEEEllEEPljS9_llNS7_10__identityEEEvT0_T1_T2_T3_T4_T6_E12temp_storage+120];
	add.s64 	%rd273, %rd271, %rd272;
	ld.shared.u64 	%rd274, [_ZZN3cub18CUB_300001_SM_10006detail6reduce28DeviceReduceSingleTileKernelINS2_10policy_hubIljN4cuda3std3__44plusIlEEE10Policy1000EN6thrust24THRUST_300001_SM_1000_NS18transform_iteratorI17count_under_curveNSD_12zip_iteratorINS7_5tupleIJNSD_6detail15normal_iteratorINSD_10device_ptrIfEEEESM_EEEEEllEEPljS9_llNS7_10__identityEEEvT0_T1_T2_T3_T4_T6_E12temp_storage+128];
	add.s64 	%rd275, %rd273, %rd274;
	ld.shared.u64 	%rd276, [_ZZN3cub18CUB_300001_SM_10006detail6reduce28DeviceReduceSingleTileKernelINS2_10policy_hubIljN4cuda3std3__44plusIlEEE10Policy1000EN6thrust24THRUST_300001_SM_1000_NS18transform_iteratorI17count_under_curveNSD_12zip_iteratorINS7_5tupleIJNSD_6detail15normal_iteratorINSD_10device_ptrIfEEEESM_EEEEEllEEPljS9_llNS7_10__identityEEEvT0_T1_T2_T3_T4_T6_E12temp_storage+136];
	add.s64 	%rd474, %rd275, %rd276;
$L__BB15_50:
	mov.u32 	%r276, %tid.x;
	setp.ne.s32 	%p138, %r276, 0;
	@%p138 bra 	$L__BB15_52;
	add.s64 	%rd448, %rd474, %rd59;
	st.global.u64 	[%rd1], %rd448;
$L__BB15_52:
	ret;

}
	// .globl	_ZN3cub18CUB_300001_SM_10006detail6reduce18DeviceReduceKernelINS2_10policy_hubIljN4cuda3std3__44plusIlEEE10Policy1000EN6thrust24THRUST_300001_SM_1000_NS18transform_iteratorI17count_under_curveNSD_12zip_iteratorINS7_5tupleIJNSD_6detail15normal_iteratorINSD_10device_ptrIfEEEESM_EEEEEllEEjS9_lNS7_10__identityEEEvT0_PT3_T1_NS0_13GridEvenShareISU_EET2_T4_
.visible .entry _ZN3cub18CUB_300001_SM_10006detail6reduce18DeviceReduceKernelINS2_10policy_hubIljN4cuda3std3__44plusIlEEE10Policy1000EN6thrust24THRUST_300001_SM_1000_NS18transform_iteratorI17count_under_curveNSD_12zip_iteratorINS7_5tupleIJNSD_6detail15normal_iteratorINSD_10device_ptrIfEEEESM_EEEEEllEEjS9_lNS7_10__identityEEEvT0_PT3_T1_NS0_13GridEvenShareISU_EET2_T4_(
	.param .align 8 .b8 _ZN3cub18CUB_300001_SM_10006detail6reduce18DeviceReduceKernelINS2_10policy_hubIljN4cuda3std3__44plusIlEEE10Policy1000EN6thrust24THRUST_300001_SM_1000_NS18transform_iteratorI17count_under_curveNSD_12zip_iteratorINS7_5tupleIJNSD_6detail15normal_iteratorINSD_10device_ptrIfEEEESM_EEEEEllEEjS9_lNS7_10__identityEEEvT0_PT3_T1_NS0_13GridEvenShareISU_EET2_T4__param_0[24],
	.param .u64 .ptr .align 1 _ZN3cub18CUB_300001_SM_10006detail6reduce18DeviceReduceKernelINS2_10policy_hubIljN4cuda3std3__44plusIlEEE10Policy1000EN6thrust24THRUST_300001_SM_1000_NS18transform_iteratorI17count_under_curveNSD_12zip_iteratorINS7_5tupleIJNSD_6detail15normal_iteratorINSD_10device_ptrIfEEEESM_EEEEEllEEjS9_lNS7_10__identityEEEvT0_PT3_T1_NS0_13GridEvenShareISU_EET2_T4__param_1,
	.param .u32 _ZN3cub18CUB_300001_SM_10006detail6reduce18DeviceReduceKernelINS2_10policy_hubIljN4cuda3std3__44plusIlEEE10Policy1000EN6thrust24THRUST_300001_SM_1000_NS18transform_iteratorI17count_under_curveNSD_12zip_iteratorINS7_5tupleIJNSD_6detail15normal_iteratorINSD_10device_ptrIfEEEESM_EEEEEllEEjS9_lNS7_10__identityEEEvT0_PT3_T1_NS0_13GridEvenShareISU_EET2_T4__param_2,
	.param .align 4 .b8 _ZN3cub18CUB_300001_SM_10006detail6reduce18DeviceReduceKernelINS2_10policy_hubIljN4cuda3std3__44plusIlEEE10Policy1000EN6thrust24THRUST_300001_SM_1000_NS18transform_iteratorI17count_under_curveNSD_12zip_iteratorINS7_5tupleIJNSD_6detail15normal_iteratorINSD_10device_ptrIfEEEESM_EEEEEllEEjS9_lNS7_10__identityEEEvT0_PT3_T1_NS0_13GridEvenShareISU_EET2_T4__param_3[40],
	.param .align 1 .b8 _ZN3cub18CUB_300001_SM_10006detail6reduce18DeviceReduceKernelINS2_10policy_hubIljN4cuda3std3__44plusIlEEE10Policy1000EN6thrust24THRUST_300001_SM_1000_NS18transform_iteratorI17count_under_curveNSD_12zip_iteratorINS7_5tupleIJNSD_6detail15normal_iteratorINSD_10device_ptrIfEEEESM_EEEEEllEEjS9_lNS7_10__identityEEEvT0_PT3_T1_NS0_13GridEvenShareISU_EET2_T4__param_4[1],
	.param .align 1 .b8 _ZN3cub18CUB_300001_SM_10006detail6reduce18DeviceReduceKernelINS2_10policy_hubIljN4cuda3std3__44plusIlEEE10Policy1000EN6thrust24THRUST_300001_SM_1000_NS18transform_iteratorI17count_under_curveNSD_12zip_iteratorINS7_5tupleIJNSD_6detail15normal_iteratorINSD_10device_ptrIfEEEESM_EEEEEllEEjS9_lNS7_10__identityEEEvT0_PT3_T1_NS0_13GridEvenShareISU_EET2_T4__param_5[1]
)
.maxntid 512
{
	.reg .pred 	%p<138>;
	.reg .b16 	%rs<12>;
	.reg .b32 	%r<361>;
	.reg .b32 	%f<147>;
	.reg .b64 	%rd<544>;
	// demoted variable
	.shared .align 8 .b8 _ZZN3cub18CUB_300001_SM_10006detail6reduce18DeviceReduceKernelINS2_10policy_hubIljN4cuda3std3__44plusIlEEE10Policy1000EN6thrust24THRUST_300001_SM_1000_NS18transform_iteratorI17count_under_curveNSD_12zip_iteratorINS7_5tupleIJNSD_6detail15normal_iteratorINSD_10device_ptrIfEEEESM_EEEEEllEEjS9_lNS7_10__identityEEEvT0_PT3_T1_NS0_13GridEvenShareISU_EET2_T4_E12temp_storage[152];
	ld.param.u32 	%r2, [_ZN3cub18CUB_300001_SM_10006detail6reduce18DeviceReduceKernelINS2_10policy_hubIljN4cuda3std3__44plusIlEEE10Policy1000EN6thrust24THRUST_300001_SM_1000_NS18transform_iteratorI17count_under_curveNSD_12zip_iteratorINS7_5tupleIJNSD_6detail15normal_iteratorINSD_10device_ptrIfEEEESM_EEEEEllEEjS9_lNS7_10__identityEEEvT0_PT3_T1_NS0_13GridEvenShareISU_EET2_T4__param_3+24];
	ld.param.u32 	%r1, [_ZN3cub18CUB_300001_SM_10006detail6reduce18DeviceReduceKernelINS2_10policy_hubIljN4cuda3std3__44plusIlEEE10Policy1000EN6thrust24THRUST_300001_SM_1000_NS18transform_iteratorI17count_under_curveNSD_12zip_iteratorINS7_5tupleIJNSD_6detail15normal_iteratorINSD_10device_ptrIfEEEESM_EEEEEllEEjS9_lNS7_10__identityEEEvT0_PT3_T1_NS0_13GridEvenShareISU_EET2_T4__param_3+20];
	ld.param.u64 	%rd44, [_ZN3cub18CUB_300001_SM_10006detail6reduce18DeviceReduceKernelINS2_10policy_hubIljN4cuda3std3__44plusIlEEE10Policy1000EN6thrust24THRUST_300001_SM_1000_NS18transform_iteratorI17count_under_curveNSD_12zip_iteratorINS7_5tupleIJNSD_6detail15normal_iteratorINSD_10device_ptrIfEEEESM_EEEEEllEEjS9_lNS7_10__identityEEEvT0_PT3_T1_NS0_13GridEvenShareISU_EET2_T4__param_0+8];
	ld.param.u64 	%rd43, [_ZN3cub18CUB_300001_SM_10006detail6reduce18DeviceReduceKernelINS2_10policy_hubIljN4cuda3std3__44plusIlEEE10Policy1000EN6thrust24THRUST_300001_SM_1000_NS18transform_iteratorI17count_under_curveNSD_12zip_iteratorINS7_5tupleIJNSD_6detail15normal_iteratorINSD_10device_ptrIfEEEESM_EEEEEllEEjS9_lNS7_10__identityEEEvT0_PT3_T1_NS0_13GridEvenShareISU_EET2_T4__param_0];
	cvta.to.global.u64 	%rd1, %rd43;
	cvta.to.global.u64 	%rd2, %rd44;
	mov.u32 	%r3, %ctaid.x;
	mul.lo.s32 	%r352, %r3, 3584;
	sub.s32 	%r5, %r1, %r352;
	setp.gt.u32 	%p1, %r5, 3583;
	@%p1 bra 	$L__BB16_26;
	mov.u32 	%r6, %tid.x;
	setp.ge.u32 	%p66, %r6, %r5;
	mov.b64 	%rd532, 0;
	mov.u32 	%r343, %r6;
	@%p66 bra 	$L__BB16_3;
	add.s32 	%r187, %r352, %r6;
	mul.wide.u32 	%rd271, %r187, 4;
	add.s64 	%rd272, %rd1, %rd271;
	add.s64 	%rd273, %rd2, %rd271;
	ld.global.f32 	%f87, [%rd272];
	ld.global.f32 	%f88, [%rd273];
	setp.ge.f32 	%p67, %f87, %f88;
	selp.u64 	%rd532, 1, 0, %p67;
	add.s32 	%r343, %r6, 512;
$L__BB16_3:
	setp.ge.u32 	%p68, %r343, %r5;
	@%p68 bra 	$L__BB16_17;
	not.b32 	%r188, %r343;
	add.s32 	%r189, %r1, %r188;
	sub.s32 	%r190, %r189, %r352;
	shr.u32 	%r191, %r190, 9;
	add.s32 	%r9, %r191, 1;
	and.b32  	%r10, %r9, 15;
	setp.lt.u32 	%p69, %r190, 7680;
	@%p69 bra 	$L__BB16_8;
	or.b32  	%r342, %r343, 4096;
	add.s32 	%r341, %r343, %r352;
	and.b32  	%r192, %r9, 16777200;
	neg.s32 	%r340, %r192;
$L__BB16_6:
	.pragma "nounroll";
	mul.wide.u32 	%rd275, %r341, 4;
	add.s64 	%rd276, %rd1, %rd275;
	add.s64 	%rd277, %rd2, %rd275;
	ld.global.f32 	%f89, [%rd276];
	ld.global.f32 	%f90, [%rd277];
	setp.ge.f32 	%p70, %f89, %f90;
	selp.u64 	%rd278, 1, 0, %p70;
	add.s64 	%rd279, %rd532, %rd278;
	add.s32 	%r193, %r341, 512;
	mul.wide.u32 	%rd280, %r193, 4;
	add.s64 	%rd281, %rd1, %rd280;
	add.s64 	%rd282, %rd2, %rd280;
	ld.global.f32 	%f91, [%rd281];
	ld.global.f32 	%f92, [%rd282];
	setp.ge.f32 	%p71, %f91, %f92;
	selp.u64 	%rd283, 1, 0, %p71;
	add.s64 	%rd284, %rd279, %rd283;
	add.s32 	%r194, %r341, 1024;
	mul.wide.u32 	%rd285, %r194, 4;
	add.s64 	%rd286, %rd1, %rd285;
	add.s64 	%rd287, %rd2, %rd285;
	ld.global.f32 	%f93, [%rd286];
	ld.global.f32 	%f94, [%rd287];
	setp.ge.f32 	%p72, %f93, %f94;
	selp.u64 	%rd288, 1, 0, %p72;
	add.s64 	%rd289, %rd284, %rd288;
	add.s32 	%r195, %r341, 1536;
	mul.wide.u32 	%rd290, %r195, 4;
	add.s64 	%rd291, %rd1, %rd290;
	add.s64 	%rd292, %rd2, %rd290;
	ld.global.f32 	%f95, [%rd291];
	ld.global.f32 	%f96, [%rd292];
	setp.ge.f32 	%p73, %f95, %f96;
	selp.u64 	%rd293, 1, 0, %p73;
	add.s64 	%rd294, %rd289, %rd293;
	add.s32 	%r196, %r341, 2048;
	mul.wide.u32 	%rd295, %r196, 4;
	add.s64 	%rd296, %rd1, %rd295;
	add.s64 	%rd297, %rd2, %rd295;
	ld.global.f32 	%f97, [%rd296];
	ld.global.f32 	%f98, [%rd297];
	setp.ge.f32 	%p74, %f97, %f98;
	selp.u64 	%rd298, 1, 0, %p74;
	add.s64 	%rd299, %rd294, %rd298;
	add.s32 	%r197, %r341, 2560;
	mul.wide.u32 	%rd300, %r197, 4;
	add.s64 	%rd301, %rd1, %rd300;
	add.s64 	%rd302, %rd2, %rd300;
	ld.global.f32 	%f99, [%rd301];
	ld.global.f32 	%f100, [%rd302];
	setp.ge.f32 	%p75, %f99, %f100;
	selp.u64 	%rd303, 1, 0, %p75;
	add.s64 	%rd304, %rd299, %rd303;
	add.s32 	%r198, %r341, 3072;
	mul.wide.u32 	%rd305, %r198, 4;
	add.s64 	%rd306, %rd1, %rd305;
	add.s64 	%rd307, %rd2, %rd305;
	ld.global.f32 	%f101, [%rd306];
	ld.global.f32 	%f102, [%rd307];
	setp.ge.f32 	%p76, %f101, %f102;
	selp.u64 	%rd308, 1, 0, %p76;
	add.s64 	%rd309, %rd304, %rd308;
	add.s32 	%r199, %r341, 3584;
	mul.wide.u32 	%rd310, %r199, 4;
	add.s64 	%rd311, %rd1, %rd310;
	add.s64 	%rd312, %rd2, %rd310;
	ld.global.f32 	%f103, [%rd311];
	ld.global.f32 	%f104, [%rd312];
	setp.ge.f32 	%p77, %f103, %f104;
	selp.u64 	%rd313, 1, 0, %p77;
	add.s64 	%rd314, %rd309, %rd313;
	add.s32 	%r200, %r341, 4096;
	mul.wide.u32 	%rd315, %r200, 4;
	add.s64 	%rd316, %rd1, %rd315;
	add.s64 	%rd317, %rd2, %rd315;
	ld.global.f32 	%f105, [%rd316];
	ld.global.f32 	%f106, [%rd317];
	setp.ge.f32 	%p78, %f105, %f106;
	selp.u64 	%rd318, 1, 0, %p78;
	add.s64 	%rd319, %rd314, %rd318;
	add.s32 	%r201, %r341, 4608;
	mul.wide.u32 	%rd320, %r201, 4;
	add.s64 	%rd321, %rd1, %rd320;
	add.s64 	%rd322, %rd2, %rd320;
	ld.global.f32 	%f107, [%rd321];
	ld.global.f32 	%f108, [%rd322];
	setp.ge.f32 	%p79, %f107, %f108;
	selp.u64 	%rd323, 1, 0, %p79;
	add.s64 	%rd324, %rd319, %rd323;
	add.s32 	%r202, %r341, 5120;
	mul.wide.u32 	%rd325, %r202, 4;
	add.s64 	%rd326, %rd1, %rd325;
	add.s64 	%rd327, %rd2, %rd325;
	ld.global.f32 	%f109, [%rd326];
	ld.global.f32 	%f110, [%rd327];
	setp.ge.f32 	%p80, %f109, %f110;
	selp.u64 	%rd328, 1, 0, %p80;
	add.s64 	%rd329, %rd324, %rd328;
	add.s32 	%r203, %r341, 5632;
	mul.wide.u32 	%rd330, %r203, 4;
	add.s64 	%rd331, %rd1, %rd330;
	add.s64 	%rd332, %rd2, %rd330;
	ld.global.f32 	%f111, [%rd331];
	ld.global.f32 	%f112, [%rd332];
	setp.ge.f32 	%p81, %f111, %f112;
	selp.u64 	%rd333, 1, 0, %p81;
	add.s64 	%rd334, %rd329, %rd333;
	add.s32 	%r204, %r341, 6144;
	mul.wide.u32 	%rd335, %r204, 4;
	add.s64 	%rd336, %rd1, %rd335;
	add.s64 	%rd337, %rd2, %rd335;
	ld.global.f32 	%f113, [%rd336];
	ld.global.f32 	%f114, [%rd337];
	setp.ge.f32 	%p82, %f113, %f114;
	selp.u64 	%rd338, 1, 0, %p82;
	add.s64 	%rd339, %rd334, %rd338;
	add.s32 	%r205, %r341, 6656;
	mul.wide.u32 	%rd340, %r205, 4;
	add.s64 	%rd341, %rd1, %rd340;
	add.s64 	%rd342, %rd2, %rd340;
	ld.global.f32 	%f115, [%rd341];
	ld.global.f32 	%f116, [%rd342];
	setp.ge.f32 	%p83, %f115, %f116;
	selp.u64 	%rd343, 1, 0, %p83;
	add.s64 	%rd344, %rd339, %rd343;
	add.s32 	%r206, %r341, 7168;
	mul.wide.u32 	%rd345, %r206, 4;
	add.s64 	%rd346, %rd1, %rd345;
	add.s64 	%rd347, %rd2, %rd345;
	ld.global.f32 	%f117, [%rd346];
	ld.global.f32 	%f118, [%rd347];
	setp.ge.f32 	%p84, %f117, %f118;
	selp.u64 	%rd348, 1, 0, %p84;
	add.s64 	%rd349, %rd344, %rd348;
	add.s32 	%r207, %r341, 7680;
	mul.wide.u32 	%rd350, %r207, 4;
	add.s64 	%rd351, %rd1, %rd350;
	add.s64 	%rd352, %rd2, %rd350;
	ld.global.f32 	%f119, [%rd351];
	ld.global.f32 	%f120, [%rd352];
	setp.ge.f32 	%p85, %f119, %f120;
	selp.u64 	%rd353, 1, 0, %p85;
	add.s64 	%rd532, %rd349, %rd353;
	add.s32 	%r342, %r342, 8192;
	add.s32 	%r341, %r341, 8192;
	add.s32 	%r340, %r340, 16;
	setp.ne.s32 	%p86, %r340, 0;
	@%p86 bra 	$L__BB16_6;
	add.s32 	%r343, %r342, -4096;
$L__BB16_8:
	setp.eq.s32 	%p87, %r10, 0;
	@%p87 bra 	$L__BB16_17;
	and.b32  	%r22, %r9, 7;
	setp.lt.u32 	%p88, %r10, 8;
	@%p88 bra 	$L__BB16_11;
	add.s32 	%r208, %r343, %r352;
	mul.wide.u32 	%rd355, %r208, 4;
	add.s64 	%rd356, %rd1, %rd355;
	add.s64 	%rd357, %rd2, %rd355;
	ld.global.f32 	%f121, [%rd356];
	ld.global.f32 	%f122, [%rd357];
	setp.ge.f32 	%p89, %f121, %f122;
	selp.u64 	%rd358, 1, 0, %p89;
	add.s64 	%rd359, %rd532, %rd358;
	add.s32 	%r209, %r208, 512;
	mul.wide.u32 	%rd360, %r209, 4;
	add.s64 	%rd361, %rd1, %rd360;
	add.s64 	%rd362, %rd2, %rd360;
	ld.global.f32 	%f123, [%rd361];
	ld.global.f32 	%f124, [%rd362];
	setp.ge.f32 	%p90, %f123, %f124;
	selp.u64 	%rd363, 1, 0, %p90;
	add.s64 	%rd364, %rd359, %rd363;
	add.s32 	%r210, %r208, 1024;
	mul.wide.u32 	%rd365, %r210, 4;
	add.s64 	%rd366, %rd1, %rd365;
	add.s64 	%rd367, %rd2, %rd365;
	ld.global.f32 	%f125, [%rd366];
	ld.global.f32 	%f126, [%rd367];
	setp.ge.f32 	%p91, %f125, %f126;
	selp.u64 	%rd368, 1, 0, %p91;
	add.s64 	%rd369, %rd364, %rd368;
	add.s32 	%r211, %r208, 1536;
	mul.wide.u32 	%rd370, %r211, 4;
	add.s64 	%rd371, %rd1, %rd370;
	add.s64 	%rd372, %rd2, %rd370;
	ld.global.f32 	%f127, [%rd371];
	ld.global.f32 	%f128, [%rd372];
	setp.ge.f32 	%p92, %f127, %f128;
	selp.u64 	%rd373, 1, 0, %p92;
	add.s64 	%rd374, %rd369, %rd373;
	add.s32 	%r212, %r208, 2048;
	mul.wide.u32 	%rd375, %r212, 4;
	add.s64 	%rd376, %rd1, %rd375;
	add.s64 	%rd377, %rd2, %rd375;
	ld.global.f32 	%f129, [%rd376];
	ld.global.f32 	%f130, [%rd377];
	setp.ge.f32 	%p93, %f129, %f130;
	selp.u64 	%rd378, 1, 0, %p93;
	add.s64 	%rd379, %rd374, %rd378;
	add.s32 	%r213, %r208, 2560;
	mul.wide.u32 	%rd380, %r213, 4;
	add.s64 	%rd381, %rd1, %rd380;
	add.s64 	%rd382, %rd2, %rd380;
	ld.global.f32 	%f131, [%rd381];
	ld.global.f32 	%f132, [%rd382];
	setp.ge.f32 	%p94, %f131, %f132;
	selp.u64 	%rd383, 1, 0, %p94;
	add.s64 	%rd384, %rd379, %rd383;
	add.s32 	%r214, %r208, 3072;
	mul.wide.u32 	%rd385, %r214, 4;
	add.s64 	%rd386, %rd1, %rd385;
	add.s64 	%rd387, %rd2, %rd385;
	ld.global.f32 	%f133, [%rd386];
	ld.global.f32 	%f134, [%rd387];
	setp.ge.f32 	%p95, %f133, %f134;
	selp.u64 	%rd388, 1, 0, %p95;
	add.s64 	%rd389, %rd384, %rd388;
	add.s32 	%r215, %r208, 3584;
	mul.wide.u32 	%rd390, %r215, 4;
	add.s64 	%rd391, %rd1, %rd390;
	add.s64 	%rd392, %rd2, %rd390;
	ld.global.f32 	%f135, [%rd391];
	ld.global.f32 	%f136, [%rd392];
	setp.ge.f32 	%p96, %f135, %f136;
	selp.u64 	%rd393, 1, 0, %p96;
	add.s64 	%rd532, %rd389, %rd393;
	add.s32 	%r343, %r343, 4096;
$L__BB16_11:
	setp.eq.s32 	%p97, %r22, 0;
	@%p97 bra 	$L__BB16_17;
	and.b32  	%r25, %r9, 3;
	setp.lt.u32 	%p98, %r22, 4;
	@%p98 bra 	$L__BB16_14;
	add.s32 	%r216, %r343, %r352;
	mul.wide.u32 	%rd395, %r216, 4;
	add.s64 	%rd396, %rd1, %rd395;
	add.s64 	%rd397, %rd2, %rd395;
	ld.global.f32 	%f137, [%rd396];
	ld.global.f32 	%f138, [%rd397];
	setp.ge.f32 	%p99, %f137, %f138;
	selp.u64 	%rd398, 1, 0, %p99;
	add.s64 	%rd399, %rd532, %rd398;
	add.s32 	%r217, %r216, 512;
	mul.wide.u32 	%rd400, %r217, 4;
	add.s64 	%rd401, %rd1, %rd400;
	add.s64 	%rd402, %rd2, %rd400;
	ld.global.f32 	%f139, [%rd401];
	ld.global.f32 	%f140, [%rd402];
	setp.ge.f32 	%p100, %f139, %f140;
	selp.u64 	%rd403, 1, 0, %p100;
	add.s64 	%rd404, %rd399, %rd403;
	add.s32 	%r218, %r216, 1024;
	mul.wide.u32 	%rd405, %r218, 4;
	add.s64 	%rd406, %rd1, %rd405;
	add.s64 	%rd407, %rd2, %rd405;
	ld.global.f32 	%f141, [%rd406];
	ld.global.f32 	%f142, [%rd407];
	setp.ge.f32 	%p101, %f141, %f142;
	selp.u64 	%rd408, 1, 0, %p101;
	add.s64 	%rd409, %rd404, %rd408;
	add.s32 	%r219, %r216, 1536;
	mul.wide.u32 	%rd410, %r219, 4;
	add.s64 	%rd411, %rd1, %rd410;
	add.s64 	%rd412, %rd2, %rd410;
	ld.global.f32 	%f143, [%rd411];
	ld.global.f32 	%f144, [%rd412];
	setp.ge.f32 	%p102, %f143, %f144;
	selp.u64 	%rd413, 1, 0, %p102;
	add.s64 	%rd532, %rd409, %rd413;
	add.s32 	%r343, %r343, 2048;
$L__BB16_14:
	setp.eq.s32 	%p103, %r25, 0;
	@%p103 bra 	$L__BB16_17;
	add.s32 	%r347, %r343, %r352;
	neg.s32 	%r346, %r25;
$L__BB16_16:
	.pragma "nounroll";
	mul.wide.u32 	%rd414, %r347, 4;
	add.s64 	%rd415, %rd1, %rd414;
	add.s64 	%rd416, %rd2, %rd414;
	ld.global.f32 	%f145, [%rd415];
	ld.global.f32 	%f146, [%rd416];
	setp.ge.f32 	%p104, %f145, %f146;
	selp.u64 	%rd417, 1, 0, %p104;
	add.s64 	%rd532, %rd532, %rd417;
	add.s32 	%r347, %r347, 512;
	add.s32 	%r346, %r346, 1;
	setp.ne.s32 	%p105, %r346, 0;
	@%p105 bra 	$L__BB16_16;
$L__BB16_17:
	setp.lt.u32 	%p106, %r5, 512;
	@%p106 bra 	$L__BB16_22;
	// begin inline asm
	mov.u32 %r283, %laneid;
	// end inline asm
	mov.b64 	{%r285, %r290}, %rd532;
	mov.b32 	%r291, 1;
	mov.b32 	%r332, 31;
	mov.b32 	%r333, -1;
	// begin inline asm
	shfl.sync.down.b32 %r284, %r285, %r291, %r332, %r333;
	// end inline asm
	// begin inline asm
	shfl.sync.down.b32 %r289, %r290, %r291, %r332, %r333;
	// end inline asm
	mov.b64 	%rd476, {%r284, %r289};
	setp.gt.s32 	%p130, %r283, 30;
	selp.b64 	%rd477, 0, %rd476, %p130;
	add.s64 	%rd478, %rd477, %rd532;
	mov.b64 	{%r295, %r300}, %rd478;
	mov.b32 	%r301, 2;
	// begin inline asm
	shfl.sync.down.b32 %r294, %r295, %r301, %r332, %r333;
	// end inline asm
	// begin inline asm
	shfl.sync.down.b32 %r299, %r300, %r301, %r332, %r333;
	// end inline asm
	mov.b64 	%rd479, {%r294, %r299};
	setp.gt.s32 	%p131, %r283, 29;
	selp.b64 	%rd480, 0, %rd479, %p131;
	add.s64 	%rd481, %rd480, %rd478;
	mov.b64 	{%r305, %r310}, %rd481;
	mov.b32 	%r311, 4;
	// begin inline asm
	shfl.sync.down.b32 %r304, %r305, %r311, %r332, %r333;
	// end inline asm
	// begin inline asm
	shfl.sync.down.b32 %r309, %r310, %r311, %r332, %r333;
	// end inline asm
	mov.b64 	%rd482, {%r304, %r309};
	setp.gt.s32 	%p132, %r283, 27;
	selp.b64 	%rd483, 0, %rd482, %p132;
	add.s64 	%rd484, %rd483, %rd481;
	mov.b64 	{%r315, %r320}, %rd484;
	mov.b32 	%r321, 8;
	// begin inline asm
	shfl.sync.down.b32 %r314, %r315, %r321, %r332, %r333;
	// end inline asm
	// begin inline asm
	shfl.sync.down.b32 %r319, %r320, %r321, %r332, %r333;
	// end inline asm
	mov.b64 	%rd485, {%r314, %r319};
	setp.gt.s32 	%p133, %r283, 23;
	selp.b64 	%rd486, 0, %rd485, %p133;
	add.s64 	%rd487, %rd486, %rd484;
	mov.b64 	{%r325, %r330}, %rd487;
	mov.b32 	%r331, 16;
	// begin inline asm
	shfl.sync.down.b32 %r324, %r325, %r331, %r332, %r333;
	// end inline asm
	// begin inline asm
	shfl.sync.down.b32 %r329, %r330, %r331, %r332, %r333;
	// end inline asm
	mov.b64 	%rd488, {%r324, %r329};
	setp.gt.s32 	%p134, %r283, 15;
	selp.b64 	%rd489, 0, %rd488, %p134;
	add.s64 	%rd543, %rd489, %rd487;
	setp.ne.s32 	%p135, %r283, 0;
	@%p135 bra 	$L__BB16_20;
	shr.u32 	%r334, %r6, 2;
	and.b32  	%r335, %r334, 248;
	mov.u32 	%r336, _ZZN3cub18CUB_300001_SM_10006detail6reduce18DeviceReduceKernelINS2_10policy_hubIljN4cuda3std3__44plusIlEEE10Policy1000EN6thrust24THRUST_300001_SM_1000_NS18transform_iteratorI17count_under_curveNSD_12zip_iteratorINS7_5tupleIJNSD_6detail15normal_iteratorINSD_10device_ptrIfEEEESM_EEEEEllEEjS9_lNS7_10__identityEEEvT0_PT3_T1_NS0_13GridEvenShareISU_EET2_T4_E12temp_storage;
	add.s32 	%r337, %r336, %r335;
	st.shared.u64 	[%r337+16], %rd543;
$L__BB16_20:
	bar.sync 	0;
	setp.ne.s32 	%p136, %r6, 0;
	@%p136 bra 	$L__BB16_48;
	ld.shared.u64 	%rd490, [_ZZN3cub18CUB_300001_SM_10006detail6reduce18DeviceReduceKernelINS2_10policy_hubIljN4cuda3std3__44plusIlEEE10Policy1000EN6thrust24THRUST_300001_SM_1000_NS18transform_iteratorI17count_under_curveNSD_12zip_iteratorINS7_5tupleIJNSD_6detail15normal_iteratorINSD_10device_ptrIfEEEESM_EEEEEllEEjS9_lNS7_10__identityEEEvT0_PT3_T1_NS0_13GridEvenShareISU_EET2_T4_E12temp_storage+24];
	add.s64 	%rd491, %rd490, %rd543;
	ld.shared.u64 	%rd492, [_ZZN3cub18CUB_300001_SM_10006detail6reduce18DeviceReduceKernelINS2_10policy_hubIljN4cuda3std3__44plusIlEEE10Policy1000EN6thrust24THRUST_300001_SM_1000_NS18transform_iteratorI17count_under_curveNSD_12zip_iteratorINS7_5tupleIJNSD_6detail15normal_iteratorINSD_10device_ptrIfEEEESM_EEEEEllEEjS9_lNS7_10__identityEEEvT0_PT3_T1_NS0_13GridEvenShareISU_EET2_T4_E12temp_storage+32];
	add.s64 	%rd493, %rd491, %rd492;
	ld.shared.u64 	%rd494, [_ZZN3cub18CUB_300001_SM_10006detail6reduce18DeviceReduceKernelINS2_10policy_hubIljN4cuda3std3__44plusIlEEE10Policy1000EN6thrust24THRUST_300001_SM_1000_NS18transform_iteratorI17count_under_curveNSD_12zip_iteratorINS7_5tupleIJNSD_6detail15normal_iteratorINSD_10device_ptrIfEEEESM_EEEEEllEEjS9_lNS7_10__identityEEEvT0_PT3_T1_NS0_13GridEvenShareISU_EET2_T4_E12temp_storage+40];
	add.s64 	%rd495, %rd493, %rd494;
	ld.shared.u64 	%rd496, [_ZZN3cub18CUB_300001_SM_10006detail6reduce18DeviceReduceKernelINS2_10policy_hubIljN4cuda3std3__44plusIlEEE10Policy1000EN6thrust24THRUST_300001_SM_1000_NS18transform_iteratorI17count_under_curveNSD_12zip_iteratorINS7_5tupleIJNSD_6detail15normal_iteratorINSD_10device_ptrIfEEEESM_EEEEEllEEjS9_lNS7_10__identityEEEvT0_PT3_T1_NS0_13GridEvenShareISU_EET2_T4_E12temp_storage+48];
	add.s64 	%rd497, %rd495, %rd496;
	ld.shared.u64 	%rd498, [_ZZN3cub18CUB_300001_SM_10006detail6reduce18DeviceReduceKernelINS2_10policy_hubIljN4cuda3std3__44plusIlEEE10Policy1000EN6thrust24THRUST_300001_SM_1000_NS18transform_iteratorI17count_under_curveNSD_12zip_iteratorINS7_5tupleIJNSD_6detail15normal_iteratorINSD_10device_ptrIfEEEESM_EEEEEllEEjS9_lNS7_10__identityEEEvT0_PT3_T1_NS0_13GridEvenShareISU_EET2_T4_E12temp_storage+56];
	add.s64 	%rd499, %rd497, %rd498;
	ld.shared.u64 	%rd500, [_ZZN3cub18CUB_300001_SM_10006detail6reduce18DeviceReduceKernelINS2_10policy_hubIljN4cuda3std3__44plusIlEEE10Policy1000EN6thrust24THRUST_300001_SM_1000_NS18transform_iteratorI17count_under_curveNSD_12zip_iteratorINS7_5tupleIJNSD_6detail15normal_iteratorINSD_10device_ptrIfEEEESM_EEEEEllEEjS9_lNS7_10__identityEEEvT0_PT3_T1_NS0_13GridEvenShareISU_EET2_T4_E12temp_storage+64];
	add.s64 	%rd501, %rd499, %rd500;
	ld.shared.u64 	%rd502, [_ZZN3cub18CUB_300001_SM_10006detail6reduce18DeviceReduceKernelINS2_10policy_hubIljN4cuda3std3__44plusIlEEE10Policy1000EN6thrust24THRUST_300001_SM_1000_NS18transform_iteratorI17count_under_curveNSD_12zip_iteratorINS7_5tupleIJNSD_6detail15normal_iteratorINSD_10device_ptrIfEEEESM_EEEEEllEEjS9_lNS7_10__identityEEEvT0_PT3_T1_NS0_13GridEvenShareISU_EET2_T4_E12temp_storage+72];
	add.s64 	%rd503, %rd501, %rd502;
	ld.shared.u64 	%rd504, [_ZZN3cub18CUB_300001_SM_10006detail6reduce18DeviceReduceKernelINS2_10policy_hubIljN4cuda3std3__44plusIlEEE10Policy1000EN6thrust24THRUST_300001_SM_1000_NS18transform_iteratorI17count_under_curveNSD_12zip_iteratorINS7_5tupleIJNSD_6detail15normal_iteratorINSD_10device_ptrIfEEEESM_EEEEEllEEjS9_lNS7_10__identityEEEvT0_PT3_T1_NS0_13GridEvenShareISU_EET2_T4_E12temp_storage+80];
	add.s64 	%rd505, %rd503, %rd504;
	ld.shared.u64 	%rd506, [_ZZN3cub18CUB_300001_SM_10006detail6reduce18DeviceReduceKernelINS2_10policy_hubIljN4cuda3std3__44plusIlEEE10Policy1000EN6thrust24THRUST_300001_SM_1000_NS18transform_iteratorI17count_under_curveNSD_12zip_iteratorINS7_5tupleIJNSD_6detail15normal_iteratorINSD_10device_ptrIfEEEESM_EEEEEllEEjS9_lNS7_10__identityEEEvT0_PT3_T1_NS0_13GridEvenShareISU_EET2_T4_E12temp_storage+88];
	add.s64 	%rd507, %rd505, %rd506;
	ld.shared.u64 	%rd508, [_ZZN3cub18CUB_300001_SM_10006detail6reduce18DeviceReduceKernelINS2_10policy_hubIljN4cuda3std3__44plusIlEEE10Policy1000EN6thrust24THRUST_300001_SM_1000_NS18transform_iteratorI17count_under_curveNSD_12zip_iteratorINS7_5tupleIJNSD_6detail15normal_iteratorINSD_10device_ptrIfEEEESM_EEEEEllEEjS9_lNS7_10__identityEEEvT0_PT3_T1_NS0_13GridEvenShareISU_EET2_T4_E12temp_storage+96];
	add.s64 	%rd509, %rd507, %rd508;
	ld.shared.u64 	%rd510, [_ZZN3cub18CUB_300001_SM_10006detail6reduce18DeviceReduceKernelINS2_10policy_hubIljN4cuda3std3__44plusIlEEE10Policy1000EN6thrust24THRUST_300001_SM_1000_NS18transform_iteratorI17count_under_curveNSD_12zip_iteratorINS7_5tupleIJNSD_6detail15normal_iteratorINSD_10device_ptrIfEEEESM_EEEEEllEEjS9_lNS7_10__identityEEEvT0_PT3_T1_NS0_13GridEvenShareISU_EET2_T4_E12temp_storage+104];
	add.s64 	%rd511, %rd509, %rd510;
	ld.shared.u64 	%rd512, [_ZZN3cub18CUB_300001_SM_10006detail6reduce18DeviceReduceKernelINS2_10policy_hubIljN4cuda3std3__44plusIlEEE10Policy1000EN6thrust24THRUST_300001_SM_1000_NS18transform_iteratorI17count_under_curveNSD_12zip_iteratorINS7_5tupleIJNSD_6detail15normal_iteratorINSD_10device_ptrIfEEEESM_EEEEEllEEjS9_lNS7_10__identityEEEvT0_PT3_T1_NS0_13GridEvenShareISU_EET2_T4_E12temp_storage+112];
	add.s64 	%rd513, %rd511, %rd512;
	ld.shared.u64 	%rd514, [_ZZN3cub18CUB_300001_SM_10006detail6reduce18DeviceReduceKernelINS2_10policy_hubIljN4cuda3std3__44plusIlEEE10Policy1000EN6thrust24THRUST_300001_SM_1000_NS18transform_iteratorI17count_under_curveNSD_12zip_iteratorINS7_5tupleIJNSD_6detail15normal_iteratorINSD_10device_ptrIfEEEESM_EEEEEllEEjS9_lNS7_10__identityEEEvT0_PT3_T1_NS0_13GridEvenShareISU_EET2_T4_E12temp_storage+120];
	add.s64 	%rd515, %rd513, %rd514;
	ld.shared.u64 	%rd516, [_ZZN3cub18CUB_300001_SM_10006detail6reduce18DeviceReduceKernelINS2_10policy_hubIljN4cuda3std3__44plusIlEEE10Policy1000EN6thrust24THRUST_300001_SM_1000_NS18transform_iteratorI17count_under_curveNSD_12zip_iteratorINS7_5tupleIJNSD_6detail15normal_iteratorINSD_10device_ptrIfEEEESM_EEEEEllEEjS9_lNS7_10__identityEEEvT0_PT3_T1_NS0_13GridEvenShareISU_EET2_T4_E12temp_storage+128];
	add.s64 	%rd517, %rd515, %rd516;
	ld.shared.u64 	%rd518, [_ZZN3cub18CUB_300001_SM_10006detail6reduce18DeviceReduceKernelINS2_10policy_hubIljN4cuda3std3__44plusIlEEE10Policy1000EN6thrust24THRUST_300001_SM_1000_NS18transform_iteratorI17count_under_curveNSD_12zip_iteratorINS7_5tupleIJNSD_6detail15normal_iteratorINSD_10device_ptrIfEEEESM_EEEEEllEEjS9_lNS7_10__identityEEEvT0_PT3_T1_NS0_13GridEvenShareISU_EET2_T4_E12temp_storage+136];
	add.s64 	%rd543, %rd517, %rd518;
	bra.uni 	$L__BB16_48;
$L__BB16_22:
	// begin inline asm
	mov.u32 %r220, %laneid;
	// end inline asm
	and.b32  	%r271, %r6, 992;
	add.s32 	%r272, %r271, 32;
	setp.gt.u32 	%p107, %r272, %r5;
	not.b32 	%r273, %r271;
	add.s32 	%r274, %r5, %r273;
	selp.b32 	%r269, %r274, 31, %p107;
	mov.b64 	{%r222, %r227}, %rd532;
	mov.b32 	%r228, 1;
	mov.b32 	%r270, -1;
	// begin inline asm
	shfl.sync.down.b32 %r221, %r222, %r228, %r269, %r270;
	// end inline asm
	// begin inline asm
	shfl.sync.down.b32 %r226, %r227, %r228, %r269, %r270;
	// end inline asm
	mov.b64 	%rd418, {%r221, %r226};
	setp.lt.s32 	%p108, %r220, %r269;
	selp.b64 	%rd419, %rd418, 0, %p108;
	add.s64 	%rd420, %rd419, %rd532;
	mov.b64 	{%r232, %r237}, %rd420;
	mov.b32 	%r238, 2;
	// begin inline asm
	shfl.sync.down.b32 %r231, %r232, %r238, %r269, %r270;
	// end inline asm
	// begin inline asm
	shfl.sync.down.b32 %r236, %r237, %r238, %r269, %r270;
	// end inline asm
	mov.b64 	%rd421, {%r231, %r236};
	add.s32 	%r275, %r220, 2;
	setp.gt.s32 	%p109, %r275, %r269;
	selp.b64 	%rd422, 0, %rd421, %p109;
	add.s64 	%rd423, %rd422, %rd420;
	mov.b64 	{%r242, %r247}, %rd423;
	mov.b32 	%r248, 4;
	// begin inline asm
	shfl.sync.down.b32 %r241, %r242, %r248, %r269, %r270;
	// end inline asm
	// begin inline asm
	shfl.sync.down.b32 %r246, %r247, %r248, %r269, %r270;
	// end inline asm
	mov.b64 	%rd424, {%r241, %r246};
	add.s32 	%r276, %r220, 4;
	setp.gt.s32 	%p110, %r276, %r269;
	selp.b64 	%rd425, 0, %rd424, %p110;
	add.s64 	%rd426, %rd425, %rd423;
	mov.b64 	{%r252, %r257}, %rd426;
	mov.b32 	%r258, 8;
	// begin inline asm
	shfl.sync.down.b32 %r251, %r252, %r258, %r269, %r270;
	// end inline asm
	// begin inline asm
	shfl.sync.down.b32 %r256, %r257, %r258, %r269, %r270;
	// end inline asm
	mov.b64 	%rd427, {%r251, %r256};
	add.s32 	%r277, %r220, 8;
	setp.gt.s32 	%p111, %r277, %r269;
	selp.b64 	%rd428, 0, %rd427, %p111;
	add.s64 	%rd429, %rd428, %rd426;
	mov.b64 	{%r262, %r267}, %rd429;
	mov.b32 	%r268, 16;
	// begin inline asm
	shfl.sync.down.b32 %r261, %r262, %r268, %r269, %r270;
	// end inline asm
	// begin inline asm
	shfl.sync.down.b32 %r266, %r267, %r268, %r269, %r270;
	// end inline asm
	mov.b64 	%rd430, {%r261, %r266};
	add.s32 	%r278, %r220, 16;
	setp.gt.s32 	%p112, %r278, %r269;
	selp.b64 	%rd431, 0, %rd430, %p112;
	add.s64 	%rd543, %rd431, %rd429;
	setp.ne.s32 	%p113, %r220, 0;
	@%p113 bra 	$L__BB16_24;
	shr.u32 	%r279, %r6, 2;
	and.b32  	%r280, %r279, 248;
	mov.u32 	%r281, _ZZN3cub18CUB_300001_SM_10006detail6reduce18DeviceReduceKernelINS2_10policy_hubIljN4cuda3std3__44plusIlEEE10Policy1000EN6thrust24THRUST_300001_SM_1000_NS18transform_iteratorI17count_under_curveNSD_12zip_iteratorINS7_5tupleIJNSD_6detail15normal_iteratorINSD_10device_ptrIfEEEESM_EEEEEllEEjS9_lNS7_10__identityEEEvT0_PT3_T1_NS0_13GridEvenShareISU_EET2_T4_E12temp_storage;
	add.s32 	%r282, %r281, %r280;
	st.shared.u64 	[%r282+16], %rd543;
$L__BB16_24:
	bar.sync 	0;
	setp.ne.s32 	%p114, %r6, 0;
	@%p114 bra 	$L__BB16_48;
	setp.gt.u32 	%p115, %r5, 32;
	ld.shared.u64 	%rd432, [_ZZN3cub18CUB_300001_SM_10006detail6reduce18DeviceReduceKernelINS2_10policy_hubIljN4cuda3std3__44plusIlEEE10Policy1000EN6thrust24THRUST_300001_SM_1000_NS18transform_iteratorI17count_under_curveNSD_12zip_iteratorINS7_5tupleIJNSD_6detail15normal_iteratorINSD_10device_ptrIfEEEESM_EEEEEllEEjS9_lNS7_10__identityEEEvT0_PT3_T1_NS0_13GridEvenShareISU_EET2_T4_E12temp_storage+24];
	selp.b64 	%rd433, %rd432, 0, %p115;
	add.s64 	%rd434, %rd433, %rd543;
	setp.gt.u32 	%p116, %r5, 64;
	ld.shared.u64 	%rd435, [_ZZN3cub18CUB_300001_SM_10006detail6reduce18DeviceReduceKernelINS2_10policy_hubIljN4cuda3std3__44plusIlEEE10Policy1000EN6thrust24THRUST_300001_SM_1000_NS18transform_iteratorI17count_under_curveNSD_12zip_iteratorINS7_5tupleIJNSD_6detail15normal_iteratorINSD_10device_ptrIfEEEESM_EEEEEllEEjS9_lNS7_10__identityEEEvT0_PT3_T1_NS0_13GridEvenShareISU_EET2_T4_E12temp_storage+32];
	selp.b64 	%rd436, %rd435, 0, %p116;
	add.s64 	%rd437, %rd434, %rd436;
	setp.gt.u32 	%p117, %r5, 96;
	ld.shared.u64 	%rd438, [_ZZN3cub18CUB_300001_SM_10006detail6reduce18DeviceReduceKernelINS2_10policy_hubIljN4cuda3std3__44plusIlEEE10Policy1000EN6thrust24THRUST_300001_SM_1000_NS18transform_iteratorI17count_under_curveNSD_12zip_iteratorINS7_5tupleIJNSD_6detail15normal_iteratorINSD_10device_ptrIfEEEESM_EEEEEllEEjS9_lNS7_10__identityEEEvT0_PT3_T1_NS0_13GridEvenShareISU_EET2_T4_E12temp_storage+40];
	selp.b64 	%rd439, %rd438, 0, %p117;
	add.s64 	%rd440, %rd437, %rd439;
	setp.gt.u32 	%p118, %r5, 128;
	ld.shared.u64 	%rd441, [_ZZN3cub18CUB_300001_SM_10006detail6reduce18DeviceReduceKernelINS2_10policy_hubIljN4cuda3std3__44plusIlEEE10Policy1000EN6thrust24THRUST_300001_SM_1000_NS18transform_iteratorI17count_under_curveNSD_12zip_iteratorINS7_5tupleIJNSD_6detail15normal_iteratorINSD_10device_ptrIfEEEESM_EEEEEllEEjS9_lNS7_10__identityEEEvT0_PT3_T1_NS0_13GridEvenShareISU_EET2_T4_E12temp_storage+48];
	selp.b64 	%rd442, %rd441, 0, %p118;
	add.s64 	%rd443, %rd440, %rd442;
	setp.gt.u32 	%p119, %r5, 160;
	ld.shared.u64 	%rd444, [_ZZN3cub18CUB_300001_SM_10006detail6reduce18DeviceReduceKernelINS2_10policy_hubIljN4cuda3std3__44plusIlEEE10Policy1000EN6thrust24THRUST_300001_SM_1000_NS18transform_iteratorI17count_under_curveNSD_12zip_iteratorINS7_5tupleIJNSD_6detail15normal_iteratorINSD_10device_ptrIfEEEESM_EEEEEllEEjS9_lNS7_10__identityEEEvT0_PT3_T1_NS0_13GridEvenShareISU_EET2_T4_E12temp_storage+56];
	selp.b64 	%rd445, %rd444, 0, %p119;
	add.s64 	%rd446, %rd443, %rd445;
	setp.gt.u32 	%p120, %r5, 192;
	ld.shared.u64 	%rd447, [_ZZN3cub18CUB_300001_SM_10006detail6reduce18DeviceReduceKernelINS2_10policy_hubIljN4cuda3std3__44plusIlEEE10Policy1000EN6thrust24THRUST_300001_SM_1000_NS18transform_iteratorI17count_under_curveNSD_12zip_iteratorINS7_5tupleIJNSD_6detail15normal_iteratorINSD_10device_ptrIfEEEESM_EEEEEllEEjS9_lNS7_10__identityEEEvT0_PT3_T1_NS0_13GridEvenShareISU_EET2_T4_E12temp_storage+64];
	selp.b64 	%rd448, %rd447, 0, %p120;
	add.s64 	%rd449, %rd446, %rd448;
	setp.gt.u32 	%p121, %r5, 224;
	ld.shared.u64 	%rd450, [_ZZN3cub18CUB_300001_SM_10006detail6reduce18DeviceReduceKernelINS2_10policy_hubIljN4cuda3std3__44plusIlEEE10Policy1000EN6thrust24THRUST_300001_SM_1000_NS18transform_iteratorI17count_under_curveNSD_12zip_iteratorINS7_5tupleIJNSD_6detail15normal_iteratorINSD_10device_ptrIfEEEESM_EEEEEllEEjS9_lNS7_10__identityEEEvT0_PT3_T1_NS0_13GridEvenShareISU_EET2_T4_E12temp_storage+72];
	selp.b64 	%rd451, %rd450, 0, %p121;
	add.s64 	%rd452, %rd449, %rd451;
	setp.gt.u32 	%p122, %r5, 256;
	ld.shared.u64 	%rd453, [_ZZN3cub18CUB_300001_SM_10006detail6reduce18DeviceReduceKernelINS2_10policy_hubIljN4cuda3std3__44plusIlEEE10Policy1000EN6thrust24THRUST_300001_SM_1000_NS18transform_iteratorI17count_under_curveNSD_12zip_iteratorINS7_5tupleIJNSD_6detail15normal_iteratorINSD_10device_ptrIfEEEESM_EEEEEllEEjS9_lNS7_10__identityEEEvT0_PT3_T1_NS0_13GridEvenShareISU_EET2_T4_E12temp_storage+80];
	selp.b64 	%rd454, %rd453, 0, %p122;
	add.s64 	%rd455, %rd452, %rd454;
	setp.gt.u32 	%p123, %r5, 288;
	ld.shared.u64 	%rd456, [_ZZN3cub18CUB_300001_SM_10006detail6reduce18DeviceReduceKernelINS2_10policy_hubIljN4cuda3std3__44plusIlEEE10Policy1000EN6thrust24THRUST_300001_SM_1000_NS18transform_iteratorI17count_under_curveNSD_12zip_iteratorINS7_5tupleIJNSD_6detail15normal_iteratorINSD_10device_ptrIfEEEESM_EEEEEllEEjS9_lNS7_10__identityEEEvT0_PT3_T1_NS0_13GridEvenShareISU_EET2_T4_E12temp_storage+88];
	selp.b64 	%rd457, %rd456, 0, %p123;
	add.s64 	%rd458, %rd455, %rd457;
	setp.gt.u32 	%p124, %r5, 320;
	ld.shared.u64 	%rd459, [_ZZN3cub18CUB_300001_SM_10006detail6reduce18DeviceReduceKernelINS2_10policy_hubIljN4cuda3std3__44plusIlEEE10Policy1000EN6thrust24THRUST_300001_SM_1000_NS18transform_iteratorI17count_under_curveNSD_12zip_iteratorINS7_5tupleIJNSD_6detail15normal_iteratorINSD_10device_ptrIfEEEESM_EEEEEllEEjS9_lNS7_10__identityEEEvT0_PT3_T1_NS0_13GridEvenShareISU_EET2_T4_E12temp_storage+96];
	selp.b64 	%rd460, %rd459, 0, %p124;
	add.s64 	%rd461, %rd458, %rd460;
	setp.gt.u32 	%p125, %r5, 352;
	ld.shared.u64 	%rd462, [_ZZN3cub18CUB_300001_SM_10006detail6reduce18DeviceReduceKernelINS2_10policy_hubIljN4cuda3std3__44plusIlEEE10Policy1000EN6thrust24THRUST_300001_SM_1000_NS18transform_iteratorI17count_under_curveNSD_12zip_iteratorINS7_5tupleIJNSD_6detail15normal_iteratorINSD_10device_ptrIfEEEESM_EEEEEllEEjS9_lNS7_10__identityEEEvT0_PT3_T1_NS0_13GridEvenShareISU_EET2_T4_E12temp_storage+104];
	selp.b64 	%rd463, %rd462, 0, %p125;
	add.s64 	%rd464, %rd461, %rd463;
	setp.gt.u32 	%p126, %r5, 384;
	ld.shared.u64 	%rd465, [_ZZN3cub18CUB_300001_SM_10006detail6reduce18DeviceReduceKernelINS2_10policy_hubIljN4cuda3std3__44plusIlEEE10Policy1000EN6thrust24THRUST_300001_SM_1000_NS18transform_iteratorI17count_under_curveNSD_12zip_iteratorINS7_5tupleIJNSD_6detail15normal_iteratorINSD_10device_ptrIfEEEESM_EEEEEllEEjS9_lNS7_10__identityEEEvT0_PT3_T1_NS0_13GridEvenShareISU_EET2_T4_E12temp_storage+112];
	selp.b64 	%rd466, %rd465, 0, %p126;
	add.s64 	%rd467, %rd464, %rd466;
	setp.gt.u32 	%p127, %r5, 416;
	ld.shared.u64 	%rd468, [_ZZN3cub18CUB_300001_SM_10006detail6reduce18DeviceReduceKernelINS2_10policy_hubIljN4cuda3std3__44plusIlEEE10Policy1000EN6thrust24THRUST_300001_SM_1000_NS18transform_iteratorI17count_under_curveNSD_12zip_iteratorINS7_5tupleIJNSD_6detail15normal_iteratorINSD_10device_ptrIfEEEESM_EEEEEllEEjS9_lNS7_10__identityEEEvT0_PT3_T1_NS0_13GridEvenShareISU_EET2_T4_E12temp_storage+120];
	selp.b64 	%rd469, %rd468, 0, %p127;
	add.s64 	%rd470, %rd467, %rd469;
	setp.gt.u32 	%p128, %r5, 448;
	ld.shared.u64 	%rd471, [_ZZN3cub18CUB_300001_SM_10006detail6reduce18DeviceReduceKernelINS2_10policy_hubIljN4cuda3std3__44plusIlEEE10Policy1000EN6thrust24THRUST_300001_SM_1000_NS18transform_iteratorI17count_under_curveNSD_12zip_iteratorINS7_5tupleIJNSD_6detail15normal_iteratorINSD_10device_ptrIfEEEESM_EEEEEllEEjS9_lNS7_10__identityEEEvT0_PT3_T1_NS0_13GridEvenShareISU_EET2_T4_E12temp_storage+128];
	selp.b64 	%rd472, %rd471, 0, %p128;
	add.s64 	%rd473, %rd470, %rd472;
	setp.gt.u32 	%p129, %r5, 480;
	ld.shared.u64 	%rd474, [_ZZN3cub18CUB_300001_SM_10006detail6reduce18DeviceReduceKernelINS2_10policy_hubIljN4cuda3std3__44plusIlEEE10Policy1000EN6thrust24THRUST_300001_SM_1000_NS18transform_iteratorI17count_under_curveNSD_12zip_iteratorINS7_5tupleIJNSD_6detail15normal_iteratorINSD_10device_ptrIfEEEESM_EEEEEllEEjS9_lNS7_10__identityEEEvT0_PT3_T1_NS0_13GridEvenShareISU_EET2_T4_E12temp_storage+136];
	selp.b64 	%rd475, %rd474, 0, %p129;
	add.s64 	%rd543, %rd473, %rd475;
	bra.uni 	$L__BB16_48;
$L__BB16_26:
	mov.u32 	%r34, %tid.x;
	add.s32 	%r82, %r34, %r352;
	mul.wide.u32 	%rd46, %r82, 4;
	add.s64 	%rd47, %rd1, %rd46;
	cvta.to.global.u64 	%rd48, %rd44;
	add.s64 	%rd49, %rd48, %rd46;
	ld.global.f32 	%f1, [%rd47];
	ld.global.f32 	%f2, [%rd49];
	setp.ge.f32 	%p2, %f1, %f2;
	selp.u64 	%rd50, 1, 0, %p2;
	ld.global.f32 	%f3, [%rd47+2048];
	ld.global.f32 	%f4, [%rd49+2048];
	setp.ge.f32 	%p3, %f3, %f4;
	selp.u64 	%rd51, 1, 0, %p3;
	ld.global.f32 	%f5, [%rd47+4096];
	ld.global.f32 	%f6, [%rd49+4096];
	setp.ge.f32 	%p4, %f5, %f6;
	selp.u64 	%rd52, 1, 0, %p4;
	ld.global.f32 	%f7, [%rd47+6144];
	ld.global.f32 	%f8, [%rd49+6144];
	setp.ge.f32 	%p5, %f7, %f8;
	selp.u64 	%rd53, 1, 0, %p5;
	ld.global.f32 	%f9, [%rd47+8192];
	ld.global.f32 	%f10, [%rd49+8192];
	setp.ge.f32 	%p6, %f9, %f10;
	selp.u64 	%rd54, 1, 0, %p6;
	ld.global.f32 	%f11, [%rd47+10240];
	ld.global.f32 	%f12, [%rd49+10240];
	setp.ge.f32 	%p7, %f11, %f12;
	selp.u64 	%rd55, 1, 0, %p7;
	ld.global.f32 	%f13, [%rd47+12288];
	ld.global.f32 	%f14, [%rd49+12288];
	setp.ge.f32 	%p8, %f13, %f14;
	selp.u64 	%rd56, 1, 0, %p8;
	add.s64 	%rd57, %rd51, %rd50;
	add.s64 	%rd58, %rd57, %rd52;
	add.s64 	%rd59, %rd58, %rd53;
	add.s64 	%rd60, %rd59, %rd54;
	add.s64 	%rd61, %rd60, %rd55;
	add.s64 	%rd542, %rd61, %rd56;
	mul.lo.s32 	%r35, %r2, 3584;
	setp.lt.u32 	%p9, %r5, %r35;
	@%p9 bra 	$L__BB16_44;
	add.s32 	%r36, %r35, %r352;
	not.b32 	%r84, %r34;
	add.s32 	%r85, %r84, %r1;
	sub.s32 	%r86, %r85, %r35;
	sub.s32 	%r349, %r86, %r352;
	add.s32 	%r87, %r36, %r34;
	add.s32 	%r348, %r87, 4096;
	mov.b32 	%r351, 0;
	mov.u32 	%r350, %r36;
$L__BB16_28:
	mad.lo.s32 	%r352, %r2, 3584, %r352;
	add.s32 	%r88, %r1, -3584;
	setp.gt.u32 	%p10, %r352, %r88;
	@%p10 bra 	$L__BB16_30;
	cvt.u64.u32 	%rd62, %r352;
	cvt.u64.u32 	%rd63, %r34;
	add.s64 	%rd64, %rd63, %rd62;
	cvta.to.global.u64 	%rd65, %rd43;
	shl.b64 	%rd66, %rd64, 2;
	add.s64 	%rd67, %rd65, %rd66;
	cvta.to.global.u64 	%rd68, %rd44;
	add.s64 	%rd69, %rd68, %rd66;
	ld.global.f32 	%f15, [%rd67];
	ld.global.f32 	%f16, [%rd69];
	setp.ge.f32 	%p11, %f15, %f16;
	selp.u64 	%rd70, 1, 0, %p11;
	ld.global.f32 	%f17, [%rd67+2048];
	ld.global.f32 	%f18, [%rd69+2048];
	setp.ge.f32 	%p12, %f17, %f18;
	selp.u64 	%rd71, 1, 0, %p12;
	ld.global.f32 	%f19, [%rd67+4096];
	ld.global.f32 	%f20, [%rd69+4096];
	setp.ge.f32 	%p13, %f19, %f20;
	selp.u64 	%rd72, 1, 0, %p13;
	ld.global.f32 	%f21, [%rd67+6144];
	ld.global.f32 	%f22, [%rd69+6144];
	setp.ge.f32 	%p14, %f21, %f22;
	selp.u64 	%rd73, 1, 0, %p14;
	ld.global.f32 	%f23, [%rd67+8192];
	ld.global.f32 	%f24, [%rd69+8192];
	setp.ge.f32 	%p15, %f23, %f24;
	selp.u64 	%rd74, 1, 0, %p15;
	ld.global.f32 	%f25, [%rd67+10240];
	ld.global.f32 	%f26, [%rd69+10240];
	setp.ge.f32 	%p16, %f25, %f26;
	selp.u64 	%rd75, 1, 0, %p16;
	ld.global.f32 	%f27, [%rd67+12288];
	ld.global.f32 	%f28, [%rd69+12288];
	setp.ge.f32 	%p17, %f27, %f28;
	selp.u64 	%rd76, 1, 0, %p17;
	add.s64 	%rd77, %rd542, %rd70;
	add.s64 	%rd78, %rd77, %rd71;
	add.s64 	%rd79, %rd78, %rd72;
	add.s64 	%rd80, %rd79, %rd73;
	add.s64 	%rd81, %rd80, %rd74;
	add.s64 	%rd82, %rd81, %rd75;
	add.s64 	%rd542, %rd82, %rd76;
	sub.s32 	%r89, %r1, %r352;
	mul.lo.s32 	%r90, %r2, 3584;
	setp.lt.u32 	%p18, %r89, %r90;
	add.s32 	%r351, %r351, 1;
	add.s32 	%r350, %r350, %r90;
	sub.s32 	%r349, %r349, %r90;
	add.s32 	%r348, %r348, %r90;
	@%p18 bra 	$L__BB16_44;
	bra.uni 	$L__BB16_28;
$L__BB16_30:
	setp.le.u32 	%p19, %r1, %r352;
	sub.s32 	%r91, %r1, %r352;
	setp.ge.s32 	%p20, %r34, %r91;
	or.pred  	%p21, %p19, %p20;
	@%p21 bra 	$L__BB16_44;
	cvta.to.global.u64 	%rd25, %rd43;
	cvta.to.global.u64 	%rd26, %rd44;
	not.b32 	%r93, %r34;
	add.s32 	%r94, %r1, %r93;
	sub.s32 	%r95, %r94, %r36;
	mul.lo.s32 	%r96, %r2, %r351;
	mad.lo.s32 	%r97, %r96, -3584, %r95;
	shr.u32 	%r98, %r97, 9;
	add.s32 	%r49, %r98, 1;
	and.b32  	%r50, %r49, 15;
	setp.lt.u32 	%p22, %r97, 7680;
	mov.u32 	%r357, %r34;
	@%p22 bra 	$L__BB16_35;
	or.b32  	%r355, %r34, 4096;
	shr.u32 	%r99, %r349, 9;
	add.s32 	%r100, %r99, 1;
	and.b32  	%r101, %r100, 16777200;
	neg.s32 	%r353, %r101;
$L__BB16_33:
	.pragma "nounroll";
	add.s32 	%r102, %r348, -4096;
	mul.wide.u32 	%rd84, %r102, 4;
	add.s64 	%rd85, %rd25, %rd84;
	add.s64 	%rd86, %rd26, %rd84;
	ld.global.f32 	%f29, [%rd85];
	ld.global.f32 	%f30, [%rd86];
	setp.ge.f32 	%p23, %f29, %f30;
	selp.u64 	%rd87, 1, 0, %p23;
	add.s64 	%rd88, %rd542, %rd87;
	add.s32 	%r103, %r348, -3584;
	mul.wide.u32 	%rd89, %r103, 4;
	add.s64 	%rd90, %rd25, %rd89;
	add.s64 	%rd91, %rd26, %rd89;
	ld.global.f32 	%f31, [%rd90];
	ld.global.f32 	%f32, [%rd91];
	setp.ge.f32 	%p24, %f31, %f32;
	selp.u64 	%rd92, 1, 0, %p24;
	add.s64 	%rd93, %rd88, %rd92;
	add.s32 	%r104, %r348, -3072;
	mul.wide.u32 	%rd94, %r104, 4;
	add.s64 	%rd95, %rd25, %rd94;
	add.s64 	%rd96, %rd26, %rd94;
	ld.global.f32 	%f33, [%rd95];
	ld.global.f32 	%f34, [%rd96];
	setp.ge.f32 	%p25, %f33, %f34;
	selp.u64 	%rd97, 1, 0, %p25;
	add.s64 	%rd98, %rd93, %rd97;
	add.s32 	%r105, %r348, -2560;
	mul.wide.u32 	%rd99, %r105, 4;
	add.s64 	%rd100, %rd25, %rd99;
	add.s64 	%rd101, %rd26, %rd99;
	ld.global.f32 	%f35, [%rd100];
	ld.global.f32 	%f36, [%rd101];
	setp.ge.f32 	%p26, %f35, %f36;
	selp.u64 	%rd102, 1, 0, %p26;
	add.s64 	%rd103, %rd98, %rd102;
	add.s32 	%r106, %r348, -2048;
	mul.wide.u32 	%rd104, %r106, 4;
	add.s64 	%rd105, %rd25, %rd104;
	add.s64 	%rd106, %rd26, %rd104;
	ld.global.f32 	%f37, [%rd105];
	ld.global.f32 	%f38, [%rd106];
	setp.ge.f32 	%p27, %f37, %f38;
	selp.u64 	%rd107, 1, 0, %p27;
	add.s64 	%rd108, %rd103, %rd107;
	add.s32 	%r107, %r348, -1536;
	mul.wide.u32 	%rd109, %r107, 4;
	add.s64 	%rd110, %rd25, %rd109;
	add.s64 	%rd111, %rd26, %rd109;
	ld.global.f32 	%f39, [%rd110];
	ld.global.f32 	%f40, [%rd111];
	setp.ge.f32 	%p28, %f39, %f40;
	selp.u64 	%rd112, 1, 0, %p28;
	add.s64 	%rd113, %rd108, %rd112;
	add.s32 	%r108, %r348, -1024;
	mul.wide.u32 	%rd114, %r108, 4;
	add.s64 	%rd115, %rd25, %rd114;
	add.s64 	%rd116, %rd26, %rd114;
	ld.global.f32 	%f41, [%rd115];
	ld.global.f32 	%f42, [%rd116];
	setp.ge.f32 	%p29, %f41, %f42;
	selp.u64 	%rd117, 1, 0, %p29;
	add.s64 	%rd118, %rd113, %rd117;
	add.s32 	%r109, %r348, 3584;
	add.s32 	%r110, %r348, -512;
	mul.wide.u32 	%rd119, %r110, 4;
	add.s64 	%rd120, %rd25, %rd119;
	add.s64 	%rd121, %rd26, %rd119;
	ld.global.f32 	%f43, [%rd120];
	ld.global.f32 	%f44, [%rd121];
	setp.ge.f32 	%p30, %f43, %f44;
	selp.u64 	%rd122, 1, 0, %p30;
	add.s64 	%rd123, %rd118, %rd122;
	mul.wide.u32 	%rd124, %r348, 4;
	add.s64 	%rd125, %rd25, %rd124;
	add.s64 	%rd126, %rd26, %rd124;
	ld.global.f32 	%f45, [%rd125];
	ld.global.f32 	%f46, [%rd126];
	setp.ge.f32 	%p31, %f45, %f46;
	selp.u64 	%rd127, 1, 0, %p31;
	add.s64 	%rd128, %rd123, %rd127;
	add.s32 	%r111, %r348, 512;
	mul.wide.u32 	%rd129, %r111, 4;
	add.s64 	%rd130, %rd25, %rd129;
	add.s64 	%rd131, %rd26, %rd129;
	ld.global.f32 	%f47, [%rd130];
	ld.global.f32 	%f48, [%rd131];
	setp.ge.f32 	%p32, %f47, %f48;
	selp.u64 	%rd132, 1, 0, %p32;
	add.s64 	%rd133, %rd128, %rd132;
	add.s32 	%r112, %r348, 1024;
	mul.wide.u32 	%rd134, %r112, 4;
	add.s64 	%rd135, %rd25, %rd134;
	add.s64 	%rd136, %rd26, %rd134;
	ld.global.f32 	%f49, [%rd135];
	ld.global.f32 	%f50, [%rd136];
	setp.ge.f32 	%p33, %f49, %f50;
	selp.u64 	%rd137, 1, 0, %p33;
	add.s64 	%rd138, %rd133, %rd137;
	add.s32 	%r113, %r348, 1536;
	mul.wide.u32 	%rd139, %r113, 4;
	add.s64 	%rd140, %rd25, %rd139;
	add.s64 	%rd141, %rd26, %rd139;
	ld.global.f32 	%f51, [%rd140];
	ld.global.f32 	%f52, [%rd141];
	setp.ge.f32 	%p34, %f51, %f52;
	selp.u64 	%rd142, 1, 0, %p34;
	add.s64 	%rd143, %rd138, %rd142;
	add.s32 	%r114, %r348, 2048;
	mul.wide.u32 	%rd144, %r114, 4;
	add.s64 	%rd145, %rd25, %rd144;
	add.s64 	%rd146, %rd26, %rd144;
	ld.global.f32 	%f53, [%rd145];
	ld.global.f32 	%f54, [%rd146];
	setp.ge.f32 	%p35, %f53, %f54;
	selp.u64 	%rd147, 1, 0, %p35;
	add.s64 	%rd148, %rd143, %rd147;
	add.s32 	%r115, %r348, 2560;
	mul.wide.u32 	%rd149, %r115, 4;
	add.s64 	%rd150, %rd25, %rd149;
	add.s64 	%rd151, %rd26, %rd149;
	ld.global.f32 	%f55, [%rd150];
	ld.global.f32 	%f56, [%rd151];
	setp.ge.f32 	%p36, %f55, %f56;
	selp.u64 	%rd152, 1, 0, %p36;
	add.s64 	%rd153, %rd148, %rd152;
	add.s32 	%r116, %r348, 3072;
	mul.wide.u32 	%rd154, %r116, 4;
	add.s64 	%rd155, %rd25, %rd154;
	add.s64 	%rd156, %rd26, %rd154;
	ld.global.f32 	%f57, [%rd155];
	ld.global.f32 	%f58, [%rd156];
	setp.ge.f32 	%p37, %f57, %f58;
	selp.u64 	%rd157, 1, 0, %p37;
	add.s64 	%rd158, %rd153, %rd157;
	mul.wide.u32 	%rd159, %r109, 4;
	add.s64 	%rd160, %rd25, %rd159;
	add.s64 	%rd161, %rd26, %rd159;
	ld.global.f32 	%f59, [%rd160];
	ld.global.f32 	%f60, [%rd161];
	setp.ge.f32 	%p38, %f59, %f60;
	selp.u64 	%rd162, 1, 0, %p38;
	add.s64 	%rd542, %rd158, %rd162;
	add.s32 	%r355, %r355, 8192;
	add.s32 	%r348, %r348, 8192;
	add.s32 	%r353, %r353, 16;
	setp.ne.s32 	%p39, %r353, 0;
	@%p39 bra 	$L__BB16_33;
	add.s32 	%r357, %r355, -4096;
$L__BB16_35:
	setp.eq.s32 	%p40, %r50, 0;
	@%p40 bra 	$L__BB16_44;
	and.b32  	%r61, %r49, 7;
	setp.lt.u32 	%p41, %r50, 8;
	@%p41 bra 	$L__BB16_38;
	add.s32 	%r117, %r357, %r352;
	mul.wide.u32 	%rd164, %r117, 4;
	add.s64 	%rd165, %rd25, %rd164;
	add.s64 	%rd166, %rd26, %rd164;
	ld.global.f32 	%f61, [%rd165];
	ld.global.f32 	%f62, [%rd166];
	setp.ge.f32 	%p42, %f61, %f62;
	selp.u64 	%rd167, 1, 0, %p42;
	add.s64 	%rd168, %rd542, %rd167;
	add.s32 	%r118, %r117, 512;
	mul.wide.u32 	%rd169, %r118, 4;
	add.s64 	%rd170, %rd25, %rd169;
	add.s64 	%rd171, %rd26, %rd169;
	ld.global.f32 	%f63, [%rd170];
	ld.global.f32 	%f64, [%rd171];
	setp.ge.f32 	%p43, %f63, %f64;
	selp.u64 	%rd172, 1, 0, %p43;
	add.s64 	%rd173, %rd168, %rd172;
	add.s32 	%r119, %r117, 1024;
	mul.wide.u32 	%rd174, %r119, 4;
	add.s64 	%rd175, %rd25, %rd174;
	add.s64 	%rd176, %rd26, %rd174;
	ld.global.f32 	%f65, [%rd175];
	ld.global.f32 	%f66, [%rd176];
	setp.ge.f32 	%p44, %f65, %f66;
	selp.u64 	%rd177, 1, 0, %p44;
	add.s64 	%rd178, %rd173, %rd177;
	add.s32 	%r120, %r117, 1536;
	mul.wide.u32 	%rd179, %r120, 4;
	add.s64 	%rd180, %rd25, %rd179;
	add.s64 	%rd181, %rd26, %rd179;
	ld.global.f32 	%f67, [%rd180];
	ld.global.f32 	%f68, [%rd181];
	setp.ge.f32 	%p45, %f67, %f68;
	selp.u64 	%rd182, 1, 0, %p45;
	add.s64 	%rd183, %rd178, %rd182;
	add.s32 	%r121, %r117, 2048;
	mul.wide.u32 	%rd184, %r121, 4;
	add.s64 	%rd185, %rd25, %rd184;
	add.s64 	%rd186, %rd26, %rd184;
	ld.global.f32 	%f69, [%rd185];
	ld.global.f32 	%f70, [%rd186];
	setp.ge.f32 	%p46, %f69, %f70;
	selp.u64 	%rd187, 1, 0, %p46;
	add.s64 	%rd188, %rd183, %rd187;
	add.s32 	%r122, %r117, 2560;
	mul.wide.u32 	%rd189, %r122, 4;
	add.s64 	%rd190, %rd25, %rd189;
	add.s64 	%rd191, %rd26, %rd189;
	ld.global.f32 	%f71, [%rd190];
	ld.global.f32 	%f72, [%rd191];
	setp.ge.f32 	%p47, %f71, %f72;
	selp.u64 	%rd192, 1, 0, %p47;
	add.s64 	%rd193, %rd188, %rd192;
	add.s32 	%r123, %r117, 3072;
	mul.wide.u32 	%rd194, %r123, 4;
	add.s64 	%rd195, %rd25, %rd194;
	add.s64 	%rd196, %rd26, %rd194;
	ld.global.f32 	%f73, [%rd195];
	ld.global.f32 	%f74, [%rd196];
	setp.ge.f32 	%p48, %f73, %f74;
	selp.u64 	%rd197, 1, 0, %p48;
	add.s64 	%rd198, %rd193, %rd197;
	add.s32 	%r124, %r117, 3584;
	mul.wide.u32 	%rd199, %r124, 4;
	add.s64 	%rd200, %rd25, %rd199;
	add.s64 	%rd201, %rd26, %rd199;
	ld.global.f32 	%f75, [%rd200];
	ld.global.f32 	%f76, [%rd201];
	setp.ge.f32 	%p49, %f75, %f76;
	selp.u64 	%rd202, 1, 0, %p49;
	add.s64 	%rd542, %rd198, %rd202;
	add.s32 	%r357, %r357, 4096;
$L__BB16_38:
	setp.eq.s32 	%p50, %r61, 0;
	@%p50 bra 	$L__BB16_44;
	setp.lt.u32 	%p51, %r61, 4;
	@%p51 bra 	$L__BB16_41;
	add.s32 	%r125, %r357, %r352;
	mul.wide.u32 	%rd204, %r125, 4;
	add.s64 	%rd205, %rd25, %rd204;
	add.s64 	%rd206, %rd26, %rd204;
	ld.global.f32 	%f77, [%rd205];
	ld.global.f32 	%f78, [%rd206];
	setp.ge.f32 	%p52, %f77, %f78;
	selp.u64 	%rd207, 1, 0, %p52;
	add.s64 	%rd208, %rd542, %rd207;
	add.s32 	%r126, %r125, 512;
	mul.wide.u32 	%rd209, %r126, 4;
	add.s64 	%rd210, %rd25, %rd209;
	add.s64 	%rd211, %rd26, %rd209;
	ld.global.f32 	%f79, [%rd210];
	ld.global.f32 	%f80, [%rd211];
	setp.ge.f32 	%p53, %f79, %f80;
	selp.u64 	%rd212, 1, 0, %p53;
	add.s64 	%rd213, %rd208, %rd212;
	add.s32 	%r127, %r125, 1024;
	mul.wide.u32 	%rd214, %r127, 4;
	add.s64 	%rd215, %rd25, %rd214;
	add.s64 	%rd216, %rd26, %rd214;
	ld.global.f32 	%f81, [%rd215];
	ld.global.f32 	%f82, [%rd216];
	setp.ge.f32 	%p54, %f81, %f82;
	selp.u64 	%rd217, 1, 0, %p54;
	add.s64 	%rd218, %rd213, %rd217;
	add.s32 	%r128, %r125, 1536;
	mul.wide.u32 	%rd219, %r128, 4;
	add.s64 	%rd220, %rd25, %rd219;
	add.s64 	%rd221, %rd26, %rd219;
	ld.global.f32 	%f83, [%rd220];
	ld.global.f32 	%f84, [%rd221];
	setp.ge.f32 	%p55, %f83, %f84;
	selp.u64 	%rd222, 1, 0, %p55;
	add.s64 	%rd542, %rd218, %rd222;
	add.s32 	%r357, %r357, 2048;
$L__BB16_41:
	and.b32  	%r129, %r49, 3;
	setp.eq.s32 	%p56, %r129, 0;
	@%p56 bra 	$L__BB16_44;
	add.s32 	%r360, %r357, %r350;
	cvt.u16.u32 	%rs9, %r349;
	shr.u16 	%rs10, %rs9, 9;
	add.s16 	%rs11, %rs10, 1;
	cvt.u32.u16 	%r130, %rs11;
	and.b32  	%r131, %r130, 3;
	neg.s32 	%r359, %r131;
$L__BB16_43:
	.pragma "nounroll";
	mul.wide.u32 	%rd223, %r360, 4;
	add.s64 	%rd224, %rd25, %rd223;
	add.s64 	%rd225, %rd26, %rd223;
	ld.global.f32 	%f85, [%rd224];
	ld.global.f32 	%f86, [%rd225];
	setp.ge.f32 	%p57, %f85, %f86;
	selp.u64 	%rd226, 1, 0, %p57;
	add.s64 	%rd542, %rd542, %rd226;
	add.s32 	%r360, %r360, 512;
	add.s32 	%r359, %r359, 1;
	setp.ne.s32 	%p58, %r359, 0;
	@%p58 bra 	$L__BB16_43;
$L__BB16_44:
	// begin inline asm
	mov.u32 %r132, %laneid;
	// end inline asm
	mov.b64 	{%r134, %r139}, %rd542;
	mov.b32 	%r140, 1;
	mov.b32 	%r181, 31;
	mov.b32 	%r182, -1;
	// begin inline asm
	shfl.sync.down.b32 %r133, %r134, %r140, %r181, %r182;
	// end inline asm
	// begin inline asm
	shfl.sync.down.b32 %r138, %r139, %r140, %r181, %r182;
	// end inline asm
	mov.b64 	%rd227, {%r133, %r138};
	setp.gt.s32 	%p59, %r132, 30;
	selp.b64 	%rd228, 0, %rd227, %p59;
	add.s64 	%rd229, %rd228, %rd542;
	mov.b64 	{%r144, %r149}, %rd229;
	mov.b32 	%r150, 2;
	// begin inline asm
	shfl.sync.down.b32 %r143, %r144, %r150, %r181, %r182;
	// end inline asm
	// begin inline asm
	shfl.sync.down.b32 %r148, %r149, %r150, %r181, %r182;
	// end inline asm
	mov.b64 	%rd230, {%r143, %r148};
	setp.gt.s32 	%p60, %r132, 29;
	selp.b64 	%rd231, 0, %rd230, %p60;
	add.s64 	%rd232, %rd231, %rd229;
	mov.b64 	{%r154, %r159}, %rd232;
	mov.b32 	%r160, 4;
	// begin inline asm
	shfl.sync.down.b32 %r153, %r154, %r160, %r181, %r182;
	// end inline asm
	// begin inline asm
	shfl.sync.down.b32 %r158, %r159, %r160, %r181, %r182;
	// end inline asm
	mov.b64 	%rd233, {%r153, %r158};
	setp.gt.s32 	%p61, %r132, 27;
	selp.b64 	%rd234, 0, %rd233, %p61;
	add.s64 	%rd235, %rd234, %rd232;
	mov.b64 	{%r164, %r169}, %rd235;
	mov.b32 	%r170, 8;
	// begin inline asm
	shfl.sync.down.b32 %r163, %r164, %r170, %r181, %r182;
	// end inline asm
	// begin inline asm
	shfl.sync.down.b32 %r168, %r169, %r170, %r181, %r182;
	// end inline asm
	mov.b64 	%rd236, {%r163, %r168};
	setp.gt.s32 	%p62, %r132, 23;
	selp.b64 	%rd237, 0, %rd236, %p62;
	add.s64 	%rd238, %rd237, %rd235;
	mov.b64 	{%r174, %r179}, %rd238;
	mov.b32 	%r180, 16;
	// begin inline asm
	shfl.sync.down.b32 %r173, %r174, %r180, %r181, %r182;
	// end inline asm
	// begin inline asm
	shfl.sync.down.b32 %r178, %r179, %r180, %r181, %r182;
	// end inline asm
	mov.b64 	%rd239, {%r173, %r178};
	setp.gt.s32 	%p63, %r132, 15;
	selp.b64 	%rd240, 0, %rd239, %p63;
	add.s64 	%rd543, %rd240, %rd238;
	setp.ne.s32 	%p64, %r132, 0;
	@%p64 bra 	$L__BB16_46;
	shr.u32 	%r183, %r34, 2;
	and.b32  	%r184, %r183, 248;
	mov.u32 	%r185, _ZZN3cub18CUB_300001_SM_10006detail6reduce18DeviceReduceKernelINS2_10policy_hubIljN4cuda3std3__44plusIlEEE10Policy1000EN6thrust24THRUST_300001_SM_1000_NS18transform_iteratorI17count_under_curveNSD_12zip_iteratorINS7_5tupleIJNSD_6detail15normal_iteratorINSD_10device_ptrIfEEEESM_EEEEEllEEjS9_lNS7_10__identityEEEvT0_PT3_T1_NS0_13GridEvenShareISU_EET2_T4_E12temp_storage;
	add.s32 	%r186, %r185, %r184;
	st.shared.u64 	[%r186+16], %rd543;
$L__BB16_46:
	bar.sync 	0;
	setp.ne.s32 	%p65, %r34, 0;
	@%p65 bra 	$L__BB16_48;
	ld.shared.u64 	%rd241, [_ZZN3cub18CUB_300001_SM_10006detail6reduce18DeviceReduceKernelINS2_10policy_hubIljN4cuda3std3__44plusIlEEE10Policy1000EN6thrust24THRUST_300001_SM_1000_NS18transform_iteratorI17count_under_curveNSD_12zip_iteratorINS7_5tupleIJNSD_6detail15normal_iteratorINSD_10device_ptrIfEEEESM_EEEEEllEEjS9_lNS7_10__identityEEEvT0_PT3_T1_NS0_13GridEvenShareISU_EET2_T4_E12temp_storage+24];
	add.s64 	%rd242, %rd241, %rd543;
	ld.shared.u64 	%rd243, [_ZZN3cub18CUB_300001_SM_10006detail6reduce18DeviceReduceKernelINS2_10policy_hubIljN4cuda3std3__44plusIlEEE10Policy1000EN6thrust24THRUST_300001_SM_1000_NS18transform_iteratorI17count_under_curveNSD_12zip_iteratorINS7_5tupleIJNSD_6detail15normal_iteratorINSD_10device_ptrIfEEEESM_EEEEEllEEjS9_lNS7_10__identityEEEvT0_PT3_T1_NS0_13GridEvenShareISU_EET2_T4_E12temp_storage+32];
	add.s64 	%rd244, %rd242, %rd243;
	ld.shared.u64 	%rd245, [_ZZN3cub18CUB_300001_SM_10006detail6reduce18DeviceReduceKernelINS2_10policy_hubIljN4cuda3std3__44plusIlEEE10Policy1000EN6thrust24THRUST_300001_SM_1000_NS18transform_iteratorI17count_under_curveNSD_12zip_iteratorINS7_5tupleIJNSD_6detail15normal_iteratorINSD_10device_ptrIfEEEESM_EEEEEllEEjS9_lNS7_10__identityEEEvT0_PT3_T1_NS0_13GridEvenShareISU_EET2_T4_E12temp_storage+40];
	add.s64 	%rd246, %rd244, %rd245;
	ld.shared.u64 	%rd247, [_ZZN3cub18CUB_300001_SM_10006detail6reduce18DeviceReduceKernelINS2_10policy_hubIljN4cuda3std3__44plusIlEEE10Policy1000EN6thrust24THRUST_300001_SM_1000_NS18transform_iteratorI17count_under_curveNSD_12zip_iteratorINS7_5tupleIJNSD_6detail15normal_iteratorINSD_10device_ptrIfEEEESM_EEEEEllEEjS9_lNS7_10__identityEEEvT0_PT3_T1_NS0_13GridEvenShareISU_EET2_T4_E12temp_storage+48];
	add.s64 	%rd248, %rd246, %rd247;
	ld.shared.u64 	%rd249, [_ZZN3cub18CUB_300001_SM_10006detail6reduce18DeviceReduceKernelINS2_10policy_hubIljN4cuda3std3__44plusIlEEE10Policy1000EN6thrust24THRUST_300001_SM_1000_NS18transform_iteratorI17count_under_curveNSD_12zip_iteratorINS7_5tupleIJNSD_6detail15normal_iteratorINSD_10device_ptrIfEEEESM_EEEEEllEEjS9_lNS7_10__identityEEEvT0_PT3_T1_NS0_13GridEvenShareISU_EET2_T4_E12temp_storage+56];
	add.s64 	%rd250, %rd248, %rd249;
	ld.shared.u64 	%rd251, [_ZZN3cub18CUB_300001_SM_10006detail6reduce18DeviceReduceKernelINS2_10policy_hubIljN4cuda3std3__44plusIlEEE10Policy1000EN6thrust24THRUST_300001_SM_1000_NS18transform_iteratorI17count_under_curveNSD_12zip_iteratorINS7_5tupleIJNSD_6detail15normal_iteratorINSD_10device_ptrIfEEEESM_EEEEEllEEjS9_lNS7_10__identityEEEvT0_PT3_T1_NS0_13GridEvenShareISU_EET2_T4_E12temp_storage+64];
	add.s64 	%rd252, %rd250, %rd251;
	ld.shared.u64 	%rd253, [_ZZN3cub18CUB_300001_SM_10006detail6reduce18DeviceReduceKernelINS2_10policy_hubIljN4cuda3std3__44plusIlEEE10Policy1000EN6thrust24THRUST_300001_SM_1000_NS18transform_iteratorI17count_under_curveNSD_12zip_iteratorINS7_5tupleIJNSD_6detail15normal_iteratorINSD_10device_ptrIfEEEESM_EEEEEllEEjS9_lNS7_10__identityEEEvT0_PT3_T1_NS0_13GridEvenShareISU_EET2_T4_E12temp_storage+72];
	add.s64 	%rd254, %rd252, %rd253;
	ld.shared.u64 	%rd255, [_ZZN3cub18CUB_300001_SM_10006detail6reduce18DeviceReduceKernelINS2_10policy_hubIljN4cuda3std3__44plusIlEEE10Policy1000EN6thrust24THRUST_300001_SM_1000_NS18transform_iteratorI17count_under_curveNSD_12zip_iteratorINS7_5tupleIJNSD_6detail15normal_iteratorINSD_10device_ptrIfEEEESM_EEEEEllEEjS9_lNS7_10__identityEEEvT0_PT3_T1_NS0_13GridEvenShareISU_EET2_T4_E12temp_storage+80];
	add.s64 	%rd256, %rd254, %rd255;
	ld.shared.u64 	%rd257, [_ZZN3cub18CUB_300001_SM_10006detail6reduce18DeviceReduceKernelINS2_10policy_hubIljN4cuda3std3__44plusIlEEE10Policy1000EN6thrust24THRUST_300001_SM_1000_NS18transform_iteratorI17count_under_curveNSD_12zip_iteratorINS7_5tupleIJNSD_6detail15normal_iteratorINSD_10device_ptrIfEEEESM_EEEEEllEEjS9_lNS7_10__identityEEEvT0_PT3_T1_NS0_13GridEvenShareISU_EET2_T4_E12temp_storage+88];
	add.s64 	%rd258, %rd256, %rd257;
	ld.shared.u64 	%rd259, [_ZZN3cub18CUB_300001_SM_10006detail6reduce18DeviceReduceKernelINS2_10policy_hubIljN4cuda3std3__44plusIlEEE10Policy1000EN6thrust24THRUST_300001_SM_1000_NS18transform_iteratorI17count_under_curveNSD_12zip_iteratorINS7_5tupleIJNSD_6detail15normal_iteratorINSD_10device_ptrIfEEEESM_EEEEEllEEjS9_lNS7_10__identityEEEvT0_PT3_T1_NS0_13GridEvenShareISU_EET2_T4_E12temp_storage+96];
	add.s64 	%rd260, %rd258, %rd259;
	ld.shared.u64 	%rd261, [_ZZN3cub18CUB_300001_SM_10006detail6reduce18DeviceReduceKernelINS2_10policy_hubIljN4cuda3std3__44plusIlEEE10Policy1000EN6thrust24THRUST_300001_SM_1000_NS18transform_iteratorI17count_under_curveNSD_12zip_iteratorINS7_5tupleIJNSD_6detail15normal_iteratorINSD_10device_ptrIfEEEESM_EEEEEllEEjS9_lNS7_10__identityEEEvT0_PT3_T1_NS0_13GridEvenShareISU_EET2_T4_E12temp_storage+104];
	add.s64 	%rd262, %rd260, %rd261;
	ld.shared.u64 	%rd263, [_ZZN3cub18CUB_300001_SM_10006detail6reduce18DeviceReduceKernelINS2_10policy_hubIljN4cuda3std3__44plusIlEEE10Policy1000EN6thrust24THRUST_300001_SM_1000_NS18transform_iteratorI17count_under_curveNSD_12zip_iteratorINS7_5tupleIJNSD_6detail15normal_iteratorINSD_10device_ptrIfEEEESM_EEEEEllEEjS9_lNS7_10__identityEEEvT0_PT3_T1_NS0_13GridEvenShareISU_EET2_T4_E12temp_storage+112];
	add.s64 	%rd264, %rd262, %rd263;
	ld.shared.u64 	%rd265, [_ZZN3cub18CUB_300001_SM_10006detail6reduce18DeviceReduceKernelINS2_10policy_hubIljN4cuda3std3__44plusIlEEE10Policy1000EN6thrust24THRUST_300001_SM_1000_NS18transform_iteratorI17count_under_curveNSD_12zip_iteratorINS7_5tupleIJNSD_6detail15normal_iteratorINSD_10device_ptrIfEEEESM_EEEEEllEEjS9_lNS7_10__identityEEEvT0_PT3_T1_NS0_13GridEvenShareISU_EET2_T4_E12temp_storage+120];
	add.s64 	%rd266, %rd264, %rd265;
	ld.shared.u64 	%rd267, [_ZZN3cub18CUB_300001_SM_10006detail6reduce18DeviceReduceKernelINS2_10policy_hubIljN4cuda3std3__44plusIlEEE10Policy1000EN6thrust24THRUST_300001_SM_1000_NS18transform_iteratorI17count_under_curveNSD_12zip_iteratorINS7_5tupleIJNSD_6detail15normal_iteratorINSD_10device_ptrIfEEEESM_EEEEEllEEjS9_lNS7_10__identityEEEvT0_PT3_T1_NS0_13GridEvenShareISU_EET2_T4_E12temp_storage+128];
	add.s64 	%rd268, %rd266, %rd267;
	ld.shared.u64 	%rd269, [_ZZN3cub18CUB_300001_SM_10006detail6reduce18DeviceReduceKernelINS2_10policy_hubIljN4cuda3std3__44plusIlEEE10Policy1000EN6thrust24THRUST_300001_SM_1000_NS18transform_iteratorI17count_under_curveNSD_12zip_iteratorINS7_5tupleIJNSD_6detail15normal_iteratorINSD_10device_ptrIfEEEESM_EEEEEllEEjS9_lNS7_10__identityEEEvT0_PT3_T1_NS0_13GridEvenShareISU_EET2_T4_E12temp_storage+136];
	add.s64 	%rd543, %rd268, %rd269;
$L__BB16_48:
	mov.u32 	%r338, %tid.x;
	setp.ne.s32 	%p137, %r338, 0;
	@%p137 bra 	$L__BB16_50;
	ld.param.u64 	%rd522, [_ZN3cub18CUB_300001_SM_10006detail6reduce18DeviceReduceKernelINS2_10policy_hubIljN4cuda3std3__44plusIlEEE10Policy1000EN6thrust24THRUST_300001_SM_1000_NS18transform_iteratorI17count_under_curveNSD_12zip_iteratorINS7_5tupleIJNSD_6detail15normal_iteratorINSD_10device_ptrIfEEEESM_EEEEEllEEjS9_lNS7_10__identityEEEvT0_PT3_T1_NS0_13GridEvenShareISU_EET2_T4__param_1];
	cvta.to.global.u64 	%rd519, %rd522;
	mul.wide.u32 	%rd520, %r3, 8;
	add.s64 	%rd521, %rd519, %rd520;
	st.global.u64 	[%rd521], %rd543;
$L__BB16_50:
	ret;

}
	// .globl	_ZN3cub18CUB_300001_SM_10006detail6reduce28DeviceReduceSingleTileKernelINS2_10policy_hubIljN4cuda3std3__44plusIlEEE10Policy1000EPlSC_iS9_llNS7_10__identityEEEvT0_T1_T2_T3_T4_T6_
.visible .entry _ZN3cub18CUB_300001_SM_10006detail6reduce28DeviceReduceSingleTileKernelINS2_10policy_hubIljN4cuda3std3__44plusIlEEE10Policy1000EPlSC_iS9_llNS7_10__identityEEEvT0_T1_T2_T3_T4_T6_(
	.param .u64 .ptr .align 1 _ZN3cub18CUB_300001_SM_10006detail6reduce28DeviceReduceSingleTileKernelINS2_10policy_hubIljN4cuda3std3__44plusIlEEE10Policy1000EPlSC_iS9_llNS7_10__identityEEEvT0_T1_T2_T3_T4_T6__param_0,
	.param .u64 .ptr .align 1 _ZN3cub18CUB_300001_SM_10006detail6reduce28DeviceReduceSingleTileKernelINS2_10policy_hubIljN4cuda3std3__44plusIlEEE10Policy1000EPlSC_iS9_llNS7_10__identityEEEvT0_T1_T2_T3_T4_T6__param_1,
	.param .u32 _ZN3cub18CUB_300001_SM_10006detail6reduce28DeviceReduceSingleTileKernelINS2_10policy_hubIljN4cuda3std3__44plusIlEEE10Policy1000EPlSC_iS9_llNS7_10__identityEEEvT0_T1_T2_T3_T4_T6__param_2,
	.param .align 1 .b8 _ZN3cub18CUB_300001_SM_10006detail6reduce28DeviceReduceSingleTileKernelINS2_10policy_hubIljN4cuda3std3__44plusIlEEE10Policy1000EPlSC_iS9_llNS7_10__identityEEEvT0_T1_T2_T3_T4_T6__param_3[1],
	.param .u64 _ZN3cub18CUB_300001_SM_10006detail6reduce28DeviceReduceSingleTileKernelINS2_10policy_hubIljN4cuda3std3__44plusIlEEE10Policy1000EPlSC_iS9_llNS7_10__identityEEEvT0_T1_T2_T3_T4_T6__param_4,
	.param .align 1 .b8 _ZN3cub18CUB_300001_SM_10006detail6reduce28DeviceReduceSingleTileKernelINS2_10policy_hubIljN4cuda3std3__44plusIlEEE10Policy1000EPlSC_iS9_llNS7_10__identityEEEvT0_T1_T2_T3_T4_T6__param_5[1]
)
.maxntid 512
.minnctapersm 1
{
	.reg .pred 	%p<58>;
	.reg .b32 	%r<238>;
	.reg .b64 	%rd<281>;
	// demoted variable
	.shared .align 8 .b8 _ZZN3cub18CUB_300001_SM_10006detail6reduce28DeviceReduceSingleTileKernelINS2_10policy_hubIljN4cuda3std3__44plusIlEEE10Policy1000EPlSC_iS9_llNS7_10__identityEEEvT0_T1_T2_T3_T4_T6_E12temp_storage[152];
	ld.param.u64 	%rd35, [_ZN3cub18CUB_300001_SM_10006detail6reduce28DeviceReduceSingleTileKernelINS2_10policy_hubIljN4cuda3std3__44plusIlEEE10Policy1000EPlSC_iS9_llNS7_10__identityEEEvT0_T1_T2_T3_T4_T6__param_0];
	ld.param.u64 	%rd37, [_ZN3cub18CUB_300001_SM_10006detail6reduce28DeviceReduceSingleTileKernelINS2_10policy_hubIljN4cuda3std3__44plusIlEEE10Policy1000EPlSC_iS9_llNS7_10__identityEEEvT0_T1_T2_T3_T4_T6__param_1];
	ld.param.u32 	%r34, [_ZN3cub18CUB_300001_SM_10006detail6reduce28DeviceReduceSingleTileKernelINS2_10policy_hubIljN4cuda3std3__44plusIlEEE10Policy1000EPlSC_iS9_llNS7_10__identityEEEvT0_T1_T2_T3_T4_T6__param_2];
	ld.param.u64 	%rd36, [_ZN3cub18CUB_300001_SM_10006detail6reduce28DeviceReduceSingleTileKernelINS2_10policy_hubIljN4cuda3std3__44plusIlEEE10Policy1000EPlSC_iS9_llNS7_10__identityEEEvT0_T1_T2_T3_T4_T6__param_4];
	cvta.to.global.u64 	%rd1, %rd37;
	setp.ne.s32 	%p1, %r34, 0;
	@%p1 bra 	$L__BB17_3;
	mov.u32 	%r224, %tid.x;
	setp.ne.s32 	%p57, %r224, 0;
	@%p57 bra 	$L__BB17_39;
	st.global.u64 	[%rd1], %rd36;
	bra.uni 	$L__BB17_39;
$L__BB17_3:
	setp.gt.s32 	%p2, %r34, 3583;
	@%p2 bra 	$L__BB17_21;
	mov.u32 	%r1, %tid.x;
	setp.ge.s32 	%p19, %r1, %r34;
	mov.b64 	%rd271, 0;
	mov.u32 	%r228, %r1;
	@%p19 bra 	$L__BB17_6;
	mul.wide.u32 	%rd146, %r1, 8;
	add.s64 	%rd145, %rd35, %rd146;
	// begin inline asm
	ld.global.nc.u64 %rd271, [%rd145];
	// end inline asm
	add.s32 	%r228, %r1, 512;
$L__BB17_6:
	setp.ge.s32 	%p20, %r228, %r34;
	@%p20 bra 	$L__BB17_12;
	not.b32 	%r100, %r228;
	add.s32 	%r4, %r34, %r100;
	and.b32  	%r101, %r4, 1536;
	setp.eq.s32 	%p21, %r101, 1536;
	@%p21 bra 	$L__BB17_10;
	mul.wide.u32 	%rd148, %r228, 8;
	add.s64 	%rd266, %rd35, %rd148;
	shr.u32 	%r102, %r4, 9;
	add.s32 	%r103, %r102, 1;
	and.b32  	%r104, %r103, 3;
	neg.s32 	%r226, %r104;
$L__BB17_9:
	.pragma "nounroll";
	// begin inline asm
	ld.global.nc.u64 %rd149, [%rd266];
	// end inline asm
	add.s64 	%rd271, %rd149, %rd271;
	add.s32 	%r228, %r228, 512;
	add.s64 	%rd266, %rd266, 4096;
	add.s32 	%r226, %r226, 1;
	setp.ne.s32 	%p22, %r226, 0;
	@%p22 bra 	$L__BB17_9;
$L__BB17_10:
	setp.lt.u32 	%p23, %r4, 1536;
	@%p23 bra 	$L__BB17_12;
$L__BB17_11:
	mul.wide.s32 	%rd159, %r228, 8;
	add.s64 	%rd152, %rd35, %rd159;
	// begin inline asm
	ld.global.nc.u64 %rd151, [%rd152];
	// end inline asm
	add.s64 	%rd160, %rd151, %rd271;
	add.s64 	%rd154, %rd152, 4096;
	// begin inline asm
	ld.global.nc.u64 %rd153, [%rd154];
	// end inline asm
	add.s64 	%rd161, %rd153, %rd160;
	add.s64 	%rd156, %rd152, 8192;
	// begin inline asm
	ld.global.nc.u64 %rd155, [%rd156];
	// end inline asm
	add.s64 	%rd162, %rd155, %rd161;
	add.s64 	%rd158, %rd152, 12288;
	// begin inline asm
	ld.global.nc.u64 %rd157, [%rd158];
	// end inline asm
	add.s64 	%rd271, %rd157, %rd162;
	add.s32 	%r228, %r228, 2048;
	setp.lt.s32 	%p24, %r228, %r34;
	@%p24 bra 	$L__BB17_11;
$L__BB17_12:
	setp.lt.s32 	%p25, %r34, 512;
	@%p25 bra 	$L__BB17_17;
	// begin inline asm
	mov.u32 %r168, %laneid;
	// end inline asm
	mov.b64 	{%r170, %r175}, %rd271;
	mov.b32 	%r176, 1;
	mov.b32 	%r217, 31;
	mov.b32 	%r218, -1;
	// begin inline asm
	shfl.sync.down.b32 %r169, %r170, %r176, %r217, %r218;
	// end inline asm
	// begin inline asm
	shfl.sync.down.b32 %r174, %r175, %r176, %r217, %r218;
	// end inline asm
	mov.b64 	%rd221, {%r169, %r174};
	setp.gt.s32 	%p49, %r168, 30;
	selp.b64 	%rd222, 0, %rd221, %p49;
	add.s64 	%rd223, %rd222, %rd271;
	mov.b64 	{%r180, %r185}, %rd223;
	mov.b32 	%r186, 2;
	// begin inline asm
	shfl.sync.down.b32 %r179, %r180, %r186, %r217, %r218;
	// end inline asm
	// begin inline asm
	shfl.sync.down.b32 %r184, %r185, %r186, %r217, %r218;
	// end inline asm
	mov.b64 	%rd224, {%r179, %r184};
	setp.gt.s32 	%p50, %r168, 29;
	selp.b64 	%rd225, 0, %rd224, %p50;
	add.s64 	%rd226, %rd225, %rd223;
	mov.b64 	{%r190, %r195}, %rd226;
	mov.b32 	%r196, 4;
	// begin inline asm
	shfl.sync.down.b32 %r189, %r190, %r196, %r217, %r218;
	// end inline asm
	// begin inline asm
	shfl.sync.down.b32 %r194, %r195, %r196, %r217, %r218;
	// end inline asm
	mov.b64 	%rd227, {%r189, %r194};
	setp.gt.s32 	%p51, %r168, 27;
	selp.b64 	%rd228, 0, %rd227, %p51;
	add.s64 	%rd229, %rd228, %rd226;
	mov.b64 	{%r200, %r205}, %rd229;
	mov.b32 	%r206, 8;
	// begin inline asm
	shfl.sync.down.b32 %r199, %r200, %r206, %r217, %r218;
	// end inline asm
	// begin inline asm
	shfl.sync.down.b32 %r204, %r205, %r206, %r217, %r218;
	// end inline asm
	mov.b64 	%rd230, {%r199, %r204};
	setp.gt.s32 	%p52, %r168, 23;
	selp.b64 	%rd231, 0, %rd230, %p52;
	add.s64 	%rd232, %rd231, %rd229;
	mov.b64 	{%r210, %r215}, %rd232;
	mov.b32 	%r216, 16;
	// begin inline asm
	shfl.sync.down.b32 %r209, %r210, %r216, %r217, %r218;
	// end inline asm
	// begin inline asm
	shfl.sync.down.b32 %r214, %r215, %r216, %r217, %r218;
	// end inline asm
	mov.b64 	%rd233, {%r209, %r214};
	setp.gt.s32 	%p53, %r168, 15;
	selp.b64 	%rd234, 0, %rd233, %p53;
	add.s64 	%rd280, %rd234, %rd232;
	setp.ne.s32 	%p54, %r168, 0;
	@%p54 bra 	$L__BB17_15;
	shr.u32 	%r219, %r1, 2;
	and.b32  	%r220, %r219, 248;
	mov.u32 	%r221, _ZZN3cub18CUB_300001_SM_10006detail6reduce28DeviceReduceSingleTileKernelINS2_10policy_hubIljN4cuda3std3__44plusIlEEE10Policy1000EPlSC_iS9_llNS7_10__identityEEEvT0_T1_T2_T3_T4_T6_E12temp_storage;
	add.s32 	%r222, %r221, %r220;
	st.shared.u64 	[%r222+16], %rd280;
$L__BB17_15:
	bar.sync 	0;
	setp.ne.s32 	%p55, %r1, 0;
	@%p55 bra 	$L__BB17_37;
	ld.shared.u64 	%rd235, [_ZZN3cub18CUB_300001_SM_10006detail6reduce28DeviceReduceSingleTileKernelINS2_10policy_hubIljN4cuda3std3__44plusIlEEE10Policy1000EPlSC_iS9_llNS7_10__identityEEEvT0_T1_T2_T3_T4_T6_E12temp_storage+24];
	add.s64 	%rd236, %rd235, %rd280;
	ld.shared.u64 	%rd237, [_ZZN3cub18CUB_300001_SM_10006detail6reduce28DeviceReduceSingleTileKernelINS2_10policy_hubIljN4cuda3std3__44plusIlEEE10Policy1000EPlSC_iS9_llNS7_10__identityEEEvT0_T1_T2_T3_T4_T6_E12temp_storage+32];
	add.s64 	%rd238, %rd236, %rd237;
	ld.shared.u64 	%rd239, [_ZZN3cub18CUB_300001_SM_10006detail6reduce28DeviceReduceSingleTileKernelINS2_10policy_hubIljN4cuda3std3__44plusIlEEE10Policy1000EPlSC_iS9_llNS7_10__identityEEEvT0_T1_T2_T3_T4_T6_E12temp_storage+40];
	add.s64 	%rd240, %rd238, %rd239;
	ld.shared.u64 	%rd241, [_ZZN3cub18CUB_300001_SM_10006detail6reduce28DeviceReduceSingleTileKernelINS2_10policy_hubIljN4cuda3std3__44plusIlEEE10Policy1000EPlSC_iS9_llNS7_10__identityEEEvT0_T1_T2_T3_T4_T6_E12temp_storage+48];
	add.s64 	%rd242, %rd240, %rd241;
	ld.shared.u64 	%rd243, [_ZZN3cub18CUB_300001_SM_10006detail6reduce28DeviceReduceSingleTileKernelINS2_10policy_hubIljN4cuda3std3__44plusIlEEE10Policy1000EPlSC_iS9_llNS7_10__identityEEEvT0_T1_T2_T3_T4_T6_E12temp_storage+56];
	add.s64 	%rd244, %rd242, %rd243;
	ld.shared.u64 	%rd245, [_ZZN3cub18CUB_300001_SM_10006detail6reduce28DeviceReduceSingleTileKernelINS2_10policy_hubIljN4cuda3std3__44plusIlEEE10Policy1000EPlSC_iS9_llNS7_10__identityEEEvT0_T1_T2_T3_T4_T6_E12temp_storage+64];
	add.s64 	%rd246, %rd244, %rd245;
	ld.shared.u64 	%rd247, [_ZZN3cub18CUB_300001_SM_10006detail6reduce28DeviceReduceSingleTileKernelINS2_10policy_hubIljN4cuda3std3__44plusIlEEE10Policy1000EPlSC_iS9_llNS7_10__identityEEEvT0_T1_T2_T3_T4_T6_E12temp_storage+72];
	add.s64 	%rd248, %rd246, %rd247;
	ld.shared.u64 	%rd249, [_ZZN3cub18CUB_300001_SM_10006detail6reduce28DeviceReduceSingleTileKernelINS2_10policy_hubIljN4cuda3std3__44plusIlEEE10Policy1000EPlSC_iS9_llNS7_10__identityEEEvT0_T1_T2_T3_T4_T6_E12temp_storage+80];
	add.s64 	%rd250, %rd248, %rd249;
	ld.shared.u64 	%rd251, [_ZZN3cub18CUB_300001_SM_10006detail6reduce28DeviceReduceSingleTileKernelINS2_10policy_hubIljN4cuda3std3__44plusIlEEE10Policy1000EPlSC_iS9_llNS7_10__identityEEEvT0_T1_T2_T3_T4_T6_E12temp_storage+88];
	add.s64 	%rd252, %rd250, %rd251;
	ld.shared.u64 	%rd253, [_ZZN3cub18CUB_300001_SM_10006detail6reduce28DeviceReduceSingleTileKernelINS2_10policy_hubIljN4cuda3std3__44plusIlEEE10Policy1000EPlSC_iS9_llNS7_10__identityEEEvT0_T1_T2_T3_T4_T6_E12temp_storage+96];
	add.s64 	%rd254, %rd252, %rd253;
	ld.shared.u64 	%rd255, [_ZZN3cub18CUB_300001_SM_10006detail6reduce28DeviceReduceSingleTileKernelINS2_10policy_hubIljN4cuda3std3__44plusIlEEE10Policy1000EPlSC_iS9_llNS7_10__identityEEEvT0_T1_T2_T3_T4_T6_E12temp_storage+104];
	add.s64 	%rd256, %rd254, %rd255;
	ld.shared.u64 	%rd257, [_ZZN3cub18CUB_300001_SM_10006detail6reduce28DeviceReduceSingleTileKernelINS2_10policy_hubIljN4cuda3std3__44plusIlEEE10Policy1000EPlSC_iS9_llNS7_10__identityEEEvT0_T1_T2_T3_T4_T6_E12temp_storage+112];
	add.s64 	%rd258, %rd256, %rd257;
	ld.shared.u64 	%rd259, [_ZZN3cub18CUB_300001_SM_10006detail6reduce28DeviceReduceSingleTileKernelINS2_10policy_hubIljN4cuda3std3__44plusIlEEE10Policy1000EPlSC_iS9_llNS7_10__identityEEEvT0_T1_T2_T3_T4_T6_E12temp_storage+120];
	add.s64 	%rd260, %rd258, %rd259;
	ld.shared.u64 	%rd261, [_ZZN3cub18CUB_300001_SM_10006detail6reduce28DeviceReduceSingleTileKernelINS2_10policy_hubIljN4cuda3std3__44plusIlEEE10Policy1000EPlSC_iS9_llNS7_10__identityEEEvT0_T1_T2_T3_T4_T6_E12temp_storage+128];
	add.s64 	%rd262, %rd260, %rd261;
	ld.shared.u64 	%rd263, [_ZZN3cub18CUB_300001_SM_10006detail6reduce28DeviceReduceSingleTileKernelINS2_10policy_hubIljN4cuda3std3__44plusIlEEE10Policy1000EPlSC_iS9_llNS7_10__identityEEEvT0_T1_T2_T3_T4_T6_E12temp_storage+136];
	add.s64 	%rd280, %rd262, %rd263;
	bra.uni 	$L__BB17_37;
$L__BB17_17:
	// begin inline asm
	mov.u32 %r105, %laneid;
	// end inline asm
	and.b32  	%r156, %r1, 992;
	add.s32 	%r157, %r156, 32;
	setp.gt.s32 	%p26, %r157, %r34;
	not.b32 	%r158, %r156;
	add.s32 	%r159, %r34, %r158;
	selp.b32 	%r154, %r159, 31, %p26;
	mov.b64 	{%r107, %r112}, %rd271;
	mov.b32 	%r113, 1;
	mov.b32 	%r155, -1;
	// begin inline asm
	shfl.sync.down.b32 %r106, %r107, %r113, %r154, %r155;
	// end inline asm
	// begin inline asm
	shfl.sync.down.b32 %r111, %r112, %r113, %r154, %r155;
	// end inline asm
	mov.b64 	%rd163, {%r106, %r111};
	setp.lt.s32 	%p27, %r105, %r154;
	selp.b64 	%rd164, %rd163, 0, %p27;
	add.s64 	%rd165, %rd164, %rd271;
	mov.b64 	{%r117, %r122}, %rd165;
	mov.b32 	%r123, 2;
	// begin inline asm
	shfl.sync.down.b32 %r116, %r117, %r123, %r154, %r155;
	// end inline asm
	// begin inline asm
	shfl.sync.down.b32 %r121, %r122, %r123, %r154, %r155;
	// end inline asm
	mov.b64 	%rd166, {%r116, %r121};
	add.s32 	%r160, %r105, 2;
	setp.gt.s32 	%p28, %r160, %r154;
	selp.b64 	%rd167, 0, %rd166, %p28;
	add.s64 	%rd168, %rd167, %rd165;
	mov.b64 	{%r127, %r132}, %rd168;
	mov.b32 	%r133, 4;
	// begin inline asm
	shfl.sync.down.b32 %r126, %r127, %r133, %r154, %r155;
	// end inline asm
	// begin inline asm
	shfl.sync.down.b32 %r131, %r132, %r133, %r154, %r155;
	// end inline asm
	mov.b64 	%rd169, {%r126, %r131};
	add.s32 	%r161, %r105, 4;
	setp.gt.s32 	%p29, %r161, %r154;
	selp.b64 	%rd170, 0, %rd169, %p29;
	add.s64 	%rd171, %rd170, %rd168;
	mov.b64 	{%r137, %r142}, %rd171;
	mov.b32 	%r143, 8;
	// begin inline asm
	shfl.sync.down.b32 %r136, %r137, %r143, %r154, %r155;
	// end inline asm
	// begin inline asm
	shfl.sync.down.b32 %r141, %r142, %r143, %r154, %r155;
	// end inline asm
	mov.b64 	%rd172, {%r136, %r141};
	add.s32 	%r162, %r105, 8;
	setp.gt.s32 	%p30, %r162, %r154;
	selp.b64 	%rd173, 0, %rd172, %p30;
	add.s64 	%rd174, %rd173, %rd171;
	mov.b64 	{%r147, %r152}, %rd174;
	mov.b32 	%r153, 16;
	// begin inline asm
	shfl.sync.down.b32 %r146, %r147, %r153, %r154, %r155;
	// end inline asm
	// begin inline asm
	shfl.sync.down.b32 %r151, %r152, %r153, %r154, %r155;
	// end inline asm
	mov.b64 	%rd175, {%r146, %r151};
	add.s32 	%r163, %r105, 16;
	setp.gt.s32 	%p31, %r163, %r154;
	selp.b64 	%rd176, 0, %rd175, %p31;
	add.s64 	%rd280, %rd176, %rd174;
	setp.ne.s32 	%p32, %r105, 0;
	@%p32 bra 	$L__BB17_19;
	shr.u32 	%r164, %r1, 2;
	and.b32  	%r165, %r164, 248;
	mov.u32 	%r166, _ZZN3cub18CUB_300001_SM_10006detail6reduce28DeviceReduceSingleTileKernelINS2_10policy_hubIljN4cuda3std3__44plusIlEEE10Policy1000EPlSC_iS9_llNS7_10__identityEEEvT0_T1_T2_T3_T4_T6_E12temp_storage;
	add.s32 	%r167, %r166, %r165;
	st.shared.u64 	[%r167+16], %rd280;
$L__BB17_19:
	bar.sync 	0;
	setp.ne.s32 	%p33, %r1, 0;
	@%p33 bra 	$L__BB17_37;
	setp.gt.s32 	%p34, %r34, 32;
	ld.shared.u64 	%rd177, [_ZZN3cub18CUB_300001_SM_10006detail6reduce28DeviceReduceSingleTileKernelINS2_10policy_hubIljN4cuda3std3__44plusIlEEE10Policy1000EPlSC_iS9_llNS7_10__identityEEEvT0_T1_T2_T3_T4_T6_E12temp_storage+24];
	selp.b64 	%rd178, %rd177, 0, %p34;
	add.s64 	%rd179, %rd178, %rd280;
	setp.gt.s32 	%p35, %r34, 64;
	ld.shared.u64 	%rd180, [_ZZN3cub18CUB_300001_SM_10006detail6reduce28DeviceReduceSingleTileKernelINS2_10policy_hubIljN4cuda3std3__44plusIlEEE10Policy1000EPlSC_iS9_llNS7_10__identityEEEvT0_T1_T2_T3_T4_T6_E12temp_storage+32];
	selp.b64 	%rd181, %rd180, 0, %p35;
	add.s64 	%rd182, %rd179, %rd181;
	setp.gt.s32 	%p36, %r34, 96;
	ld.shared.u64 	%rd183, [_ZZN3cub18CUB_300001_SM_10006detail6reduce28DeviceReduceSingleTileKernelINS2_10policy_hubIljN4cuda3std3__44plusIlEEE10Policy1000EPlSC_iS9_llNS7_10__identityEEEvT0_T1_T2_T3_T4_T6_E12temp_storage+40];
	selp.b64 	%rd184, %rd183, 0, %p36;
	add.s64 	%rd185, %rd182, %rd184;
	setp.gt.s32 	%p37, %r34, 128;
	ld.shared.u64 	%rd186, [_ZZN3cub18CUB_300001_SM_10006detail6reduce28DeviceReduceSingleTileKernelINS2_10policy_hubIljN4cuda3std3__44plusIlEEE10Policy1000EPlSC_iS9_llNS7_10__identityEEEvT0_T1_T2_T3_T4_T6_E12temp_storage+48];
	selp.b64 	%rd187, %rd186, 0, %p37;
	add.s64 	%rd188, %rd185, %rd187;
	setp.gt.s32 	%p38, %r34, 160;
	ld.shared.u64 	%rd189, [_ZZN3cub18CUB_300001_SM_10006detail6reduce28DeviceReduceSingleTileKernelINS2_10policy_hubIljN4cuda3std3__44plusIlEEE10Policy1000EPlSC_iS9_llNS7_10__identityEEEvT0_T1_T2_T3_T4_T6_E12temp_storage+56];
	selp.b64 	%rd190, %rd189, 0, %p38;
	add.s64 	%rd191, %rd188, %rd190;
	setp.gt.s32 	%p39, %r34, 192;
	ld.shared.u64 	%rd192, [_ZZN3cub18CUB_300001_SM_10006detail6reduce28DeviceReduceSingleTileKernelINS2_10policy_hubIljN4cuda3std3__44plusIlEEE10Policy1000EPlSC_iS9_llNS7_10__identityEEEvT0_T1_T2_T3_T4_T6_E12temp_storage+64];
	selp.b64 	%rd193, %rd192, 0, %p39;
	add.s64 	%rd194, %rd191, %rd193;
	setp.gt.s32 	%p40, %r34, 224;
	ld.shared.u64 	%rd195, [_ZZN3cub18CUB_300001_SM_10006detail6reduce28DeviceReduceSingleTileKernelINS2_10policy_hubIljN4cuda3std3__44plusIlEEE10Policy1000EPlSC_iS9_llNS7_10__identityEEEvT0_T1_T2_T3_T4_T6_E12temp_storage+72];
	selp.b64 	%rd196, %rd195, 0, %p40;
	add.s64 	%rd197, %rd194, %rd196;
	setp.gt.s32 	%p41, %r34, 256;
	ld.shared.u64 	%rd198, [_ZZN3cub18CUB_300001_SM_10006detail6reduce28DeviceReduceSingleTileKernelINS2_10policy_hubIljN4cuda3std3__44plusIlEEE10Policy1000EPlSC_iS9_llNS7_10__identityEEEvT0_T1_T2_T3_T4_T6_E12temp_storage+80];
	selp.b64 	%rd199, %rd198, 0, %p41;
	add.s64 	%rd200, %rd197, %rd199;
	setp.gt.s32 	%p42, %r34, 288;
	ld.shared.u64 	%rd201, [_ZZN3cub18CUB_300001_SM_10006detail6reduce28DeviceReduceSingleTileKernelINS2_10policy_hubIljN4cuda3std3__44plusIlEEE10Policy1000EPlSC_iS9_llNS7_10__identityEEEvT0_T1_T2_T3_T4_T6_E12temp_storage+88];
	selp.b64 	%rd202, %rd201, 0, %p42;
	add.s64 	%rd203, %rd200, %rd202;
	setp.gt.s32 	%p43, %r34, 320;
	ld.shared.u64 	%rd204, [_ZZN3cub18CUB_300001_SM_10006detail6reduce28DeviceReduceSingleTileKernelINS2_10policy_hubIljN4cuda3std3__44plusIlEEE10Policy1000EPlSC_iS9_llNS7_10__identityEEEvT0_T1_T2_T3_T4_T6_E12temp_storage+96];
	selp.b64 	%rd205, %rd204, 0, %p43;
	add.s64 	%rd206, %rd203, %rd205;
	setp.gt.s32 	%p44, %r34, 352;
	ld.shared.u64 	%rd207, [_ZZN3cub18CUB_300001_SM_10006detail6reduce28DeviceReduceSingleTileKernelINS2_10policy_hubIljN4cuda3std3__44plusIlEEE10Policy1000EPlSC_iS9_llNS7_10__identityEEEvT0_T1_T2_T3_T4_T6_E12temp_storage+104];
	selp.b64 	%rd208, %rd207, 0, %p44;
	add.s64 	%rd209, %rd206, %rd208;
	setp.gt.s32 	%p45, %r34, 384;
	ld.shared.u64 	%rd210, [_ZZN3cub18CUB_300001_SM_10006detail6reduce28DeviceReduceSingleTileKernelINS2_10policy_hubIljN4cuda3std3__44plusIlEEE10Policy1000EPlSC_iS9_llNS7_10__identityEEEvT0_T1_T2_T3_T4_T6_E12temp_storage+112];
	selp.b64 	%rd211, %rd210, 0, %p45;
	add.s64 	%rd212, %rd209, %rd211;
	setp.gt.s32 	%p46, %r34, 416;
	ld.shared.u64 	%rd213, [_ZZN3cub18CUB_300001_SM_10006detail6reduce28DeviceReduceSingleTileKernelINS2_10policy_hubIljN4cuda3std3__44plusIlEEE10Policy1000EPlSC_iS9_llNS7_10__identityEEEvT0_T1_T2_T3_T4_T6_E12temp_storage+120];
	selp.b64 	%rd214, %rd213, 0, %p46;
	add.s64 	%rd215, %rd212, %rd214;
	setp.gt.s32 	%p47, %r34, 448;
	ld.shared.u64 	%rd216, [_ZZN3cub18CUB_300001_SM_10006detail6reduce28DeviceReduceSingleTileKernelINS2_10policy_hubIljN4cuda3std3__44plusIlEEE10Policy1000EPlSC_iS9_llNS7_10__identityEEEvT0_T1_T2_T3_T4_T6_E12temp_storage+128];
	selp.b64 	%rd217, %rd216, 0, %p47;
	add.s64 	%rd218, %rd215, %rd217;
	setp.gt.s32 	%p48, %r34, 480;
	ld.shared.u64 	%rd219, [_ZZN3cub18CUB_300001_SM_10006detail6reduce28DeviceReduceSingleTileKernelINS2_10policy_hubIljN4cuda3std3__44plusIlEEE10Policy1000EPlSC_iS9_llNS7_10__identityEEEvT0_T1_T2_T3_T4_T6_E12temp_storage+136];
	selp.b64 	%rd220, %rd219, 0, %p48;
	add.s64 	%rd280, %rd218, %rd220;
	bra.uni 	$L__BB17_37;
$L__BB17_21:
	mov.u32 	%r13, %tid.x;
	mul.wide.u32 	%rd52, %r13, 8;
	add.s64 	%rd39, %rd35, %rd52;
	// begin inline asm
	ld.global.nc.u64 %rd38, [%rd39];
	// end inline asm
	add.s64 	%rd41, %rd39, 4096;
	// begin inline asm
	ld.global.nc.u64 %rd40, [%rd41];
	// end inline asm
	add.s64 	%rd43, %rd39, 8192;
	// begin inline asm
	ld.global.nc.u64 %rd42, [%rd43];
	// end inline asm
	add.s64 	%rd45, %rd39, 12288;
	// begin inline asm
	ld.global.nc.u64 %rd44, [%rd45];
	// end inline asm
	add.s64 	%rd47, %rd39, 16384;
	// begin inline asm
	ld.global.nc.u64 %rd46, [%rd47];
	// end inline asm
	add.s64 	%rd49, %rd39, 20480;
	// begin inline asm
	ld.global.nc.u64 %rd48, [%rd49];
	// end inline asm
	add.s64 	%rd51, %rd39, 24576;
	// begin inline asm
	ld.global.nc.u64 %rd50, [%rd51];
	// end inline asm
	add.s64 	%rd53, %rd40, %rd38;
	add.s64 	%rd54, %rd42, %rd53;
	add.s64 	%rd55, %rd44, %rd54;
	add.s64 	%rd56, %rd46, %rd55;
	add.s64 	%rd57, %rd48, %rd56;
	add.s64 	%rd279, %rd50, %rd57;
	setp.lt.u32 	%p3, %r34, 7168;
	mov.b32 	%r231, 3584;
	@%p3 bra 	$L__BB17_25;
	add.s32 	%r14, %r34, -3584;
	mov.b32 	%r231, 3584;
$L__BB17_23:
	add.s32 	%r37, %r231, %r13;
	mul.wide.u32 	%rd72, %r37, 8;
	add.s64 	%rd59, %rd35, %rd72;
	// begin inline asm
	ld.global.nc.u64 %rd58, [%rd59];
	// end inline asm
	add.s64 	%rd61, %rd59, 4096;
	// begin inline asm
	ld.global.nc.u64 %rd60, [%rd61];
	// end inline asm
	add.s64 	%rd63, %rd59, 8192;
	// begin inline asm
	ld.global.nc.u64 %rd62, [%rd63];
	// end inline asm
	add.s64 	%rd65, %rd59, 12288;
	// begin inline asm
	ld.global.nc.u64 %rd64, [%rd65];
	// end inline asm
	add.s64 	%rd67, %rd59, 16384;
	// begin inline asm
	ld.global.nc.u64 %rd66, [%rd67];
	// end inline asm
	add.s64 	%rd69, %rd59, 20480;
	// begin inline asm
	ld.global.nc.u64 %rd68, [%rd69];
	// end inline asm
	add.s64 	%rd71, %rd59, 24576;
	// begin inline asm
	ld.global.nc.u64 %rd70, [%rd71];
	// end inline asm
	add.s64 	%rd73, %rd58, %rd279;
	add.s64 	%rd74, %rd60, %rd73;
	add.s64 	%rd75, %rd62, %rd74;
	add.s64 	%rd76, %rd64, %rd75;
	add.s64 	%rd77, %rd66, %rd76;
	add.s64 	%rd78, %rd68, %rd77;
	add.s64 	%rd279, %rd70, %rd78;
	sub.s32 	%r38, %r34, %r231;
	setp.lt.s32 	%p4, %r38, 3584;
	@%p4 bra 	$L__BB17_33;
	add.s32 	%r231, %r231, 3584;
	setp.le.s32 	%p5, %r231, %r14;
	@%p5 bra 	$L__BB17_23;
$L__BB17_25:
	setp.le.s32 	%p6, %r34, %r231;
	@%p6 bra 	$L__BB17_33;
	sub.s32 	%r18, %r34, %r231;
	setp.ge.s32 	%p7, %r13, %r18;
	@%p7 bra 	$L__BB17_33;
	not.b32 	%r39, %r13;
	add.s32 	%r40, %r34, %r39;
	sub.s32 	%r19, %r40, %r231;
	and.b32  	%r41, %r19, 1536;
	setp.eq.s32 	%p8, %r41, 1536;
	mov.u32 	%r235, %r13;
	@%p8 bra 	$L__BB17_30;
	add.s32 	%r233, %r13, %r231;
	shr.u32 	%r42, %r19, 9;
	add.s32 	%r43, %r42, 1;
	and.b32  	%r44, %r43, 3;
	neg.s32 	%r232, %r44;
	mov.u32 	%r235, %r13;
$L__BB17_29:
	.pragma "nounroll";
	mul.wide.u32 	%rd82, %r233, 8;
	add.s64 	%rd81, %rd35, %rd82;
	// begin inline asm
	ld.global.nc.u64 %rd80, [%rd81];
	// end inline asm
	add.s64 	%rd279, %rd80, %rd279;
	add.s32 	%r235, %r235, 512;
	add.s32 	%r233, %r233, 512;
	add.s32 	%r232, %r232, 1;
	setp.ne.s32 	%p9, %r232, 0;
	@%p9 bra 	$L__BB17_29;
$L__BB17_30:
	setp.lt.u32 	%p10, %r19, 1536;
	@%p10 bra 	$L__BB17_33;
	cvt.u64.u32 	%rd83, %r235;
	cvt.u64.u32 	%rd84, %r231;
	add.s64 	%rd85, %rd83, %rd84;
	shl.b64 	%rd86, %rd85, 3;
	add.s64 	%rd87, %rd86, %rd35;
	add.s64 	%rd277, %rd87, 8192;
	add.s32 	%r236, %r235, %r231;
$L__BB17_32:
	mul.wide.u32 	%rd96, %r236, 8;
	add.s64 	%rd89, %rd35, %rd96;
	// begin inline asm
	ld.global.nc.u64 %rd88, [%rd89];
	// end inline asm
	add.s64 	%rd97, %rd88, %rd279;
	add.s64 	%rd91, %rd277, -4096;
	// begin inline asm
	ld.global.nc.u64 %rd90, [%rd91];
	// end inline asm
	add.s64 	%rd98, %rd90, %rd97;
	// begin inline asm
	ld.global.nc.u64 %rd92, [%rd277];
	// end inline asm
	add.s64 	%rd99, %rd92, %rd98;
	add.s64 	%rd95, %rd277, 4096;
	// begin inline asm
	ld.global.nc.u64 %rd94, [%rd95];
	// end inline asm
	add.s64 	%rd279, %rd94, %rd99;
	add.s32 	%r235, %r235, 2048;
	add.s64 	%rd277, %rd277, 16384;
	add.s32 	%r236, %r236, 2048;
	setp.lt.s32 	%p11, %r235, %r18;
	@%p11 bra 	$L__BB17_32;
$L__BB17_33:
	// begin inline asm
	mov.u32 %r45, %laneid;
	// end inline asm
	mov.b64 	{%r47, %r52}, %rd279;
	mov.b32 	%r53, 1;
	mov.b32 	%r94, 31;
	mov.b32 	%r95, -1;
	// begin inline asm
	shfl.sync.down.b32 %r46, %r47, %r53, %r94, %r95;
	// end inline asm
	// begin inline asm
	shfl.sync.down.b32 %r51, %r52, %r53, %r94, %r95;
	// end inline asm
	mov.b64 	%rd100, {%r46, %r51};
	setp.gt.s32 	%p12, %r45, 30;
	selp.b64 	%rd101, 0, %rd100, %p12;
	add.s64 	%rd102, %rd101, %rd279;
	mov.b64 	{%r57, %r62}, %rd102;
	mov.b32 	%r63, 2;
	// begin inline asm
	shfl.sync.down.b32 %r56, %r57, %r63, %r94, %r95;
	// end inline asm
	// begin inline asm
	shfl.sync.down.b32 %r61, %r62, %r63, %r94, %r95;
	// end inline asm
	mov.b64 	%rd103, {%r56, %r61};
	setp.gt.s32 	%p13, %r45, 29;
	selp.b64 	%rd104, 0, %rd103, %p13;
	add.s64 	%rd105, %rd104, %rd102;
	mov.b64 	{%r67, %r72}, %rd105;
	mov.b32 	%r73, 4;
	// begin inline asm
	shfl.sync.down.b32 %r66, %r67, %r73, %r94, %r95;
	// end inline asm
	// begin inline asm
	shfl.sync.down.b32 %r71, %r72, %r73, %r94, %r95;
	// end inline asm
	mov.b64 	%rd106, {%r66, %r71};
	setp.gt.s32 	%p14, %r45, 27;
	selp.b64 	%rd107, 0, %rd106, %p14;
	add.s64 	%rd108, %rd107, %rd105;
	mov.b64 	{%r77, %r82}, %rd108;
	mov.b32 	%r83, 8;
	// begin inline asm
	shfl.sync.down.b32 %r76, %r77, %r83, %r94, %r95;
	// end inline asm
	// begin inline asm
	shfl.sync.down.b32 %r81, %r82, %r83, %r94, %r95;
	// end inline asm
	mov.b64 	%rd109, {%r76, %r81};
	setp.gt.s32 	%p15, %r45, 23;
	selp.b64 	%rd110, 0, %rd109, %p15;
	add.s64 	%rd111, %rd110, %rd108;
	mov.b64 	{%r87, %r92}, %rd111;
	mov.b32 	%r93, 16;
	// begin inline asm
	shfl.sync.down.b32 %r86, %r87, %r93, %r94, %r95;
	// end inline asm
	// begin inline asm
	shfl.sync.down.b32 %r91, %r92, %r93, %r94, %r95;
	// end inline asm
	mov.b64 	%rd112, {%r86, %r91};
	setp.gt.s32 	%p16, %r45, 15;
	selp.b64 	%rd113, 0, %rd112, %p16;
	add.s64 	%rd280, %rd113, %rd111;
	setp.ne.s32 	%p17, %r45, 0;
	@%p17 bra 	$L__BB17_35;
	shr.u32 	%r96, %r13, 2;
	and.b32  	%r97, %r96, 248;
	mov.u32 	%r98, _ZZN3cub18CUB_300001_SM_10006detail6reduce28DeviceReduceSingleTileKernelINS2_10policy_hubIljN4cuda3std3__44plusIlEEE10Policy1000EPlSC_iS9_llNS7_10__identityEEEvT0_T1_T2_T3_T4_T6_E12temp_storage;
	add.s32 	%r99, %r98, %r97;
	st.shared.u64 	[%r99+16], %rd280;
$L__BB17_35:
	bar.sync 	0;
	setp.ne.s32 	%p18, %r13, 0;
	@%p18 bra 	$L__BB17_37;
	ld.shared.u64 	%rd114, [_ZZN3cub18CUB_300001_SM_10006detail6reduce28DeviceReduceSingleTileKernelINS2_10policy_hubIljN4cuda3std3__44plusIlEEE10Policy1000EPlSC_iS9_llNS7_10__identityEEEvT0_T1_T2_T3_T4_T6_E12temp_storage+24];
	add.s64 	%rd115, %rd114, %rd280;
	ld.shared.u64 	%rd116, [_ZZN3cub18CUB_300001_SM_10006detail6reduce28DeviceReduceSingleTileKernelINS2_10policy_hubIljN4cuda3std3__44plusIlEEE10Policy1000EPlSC_iS9_llNS7_10__identityEEEvT0_T1_T2_T3_T4_T6_E12temp_storage+32];
	add.s64 	%rd117, %rd115, %rd116;
	ld.shared.u64 	%rd118, [_ZZN3cub18CUB_300001_SM_10006detail6reduce28DeviceReduceSingleTileKernelINS2_10policy_hubIljN4cuda3std3__44plusIlEEE10Policy1000EPlSC_iS9_llNS7_10__identityEEEvT0_T1_T2_T3_T4_T6_E12temp_storage+40];
	add.s64 	%rd119, %rd117, %rd118;
	ld.shared.u64 	%rd120, [_ZZN3cub18CUB_300001_SM_10006detail6reduce28DeviceReduceSingleTileKernelINS2_10policy_hubIljN4cuda3std3__44plusIlEEE10Policy1000EPlSC_iS9_llNS7_10__identityEEEvT0_T1_T2_T3_T4_T6_E12temp_storage+48];
	add.s64 	%rd121, %rd119, %rd120;
	ld.shared.u64 	%rd122, [_ZZN3cub18CUB_300001_SM_10006detail6reduce28DeviceReduceSingleTileKernelINS2_10policy_hubIljN4cuda3std3__44plusIlEEE10Policy1000EPlSC_iS9_llNS7_10__identityEEEvT0_T1_T2_T3_T4_T6_E12temp_storage+56];
	add.s64 	%rd123, %rd121, %rd122;
	ld.shared.u64 	%rd124, [_ZZN3cub18CUB_300001_SM_10006detail6reduce28DeviceReduceSingleTileKernelINS2_10policy_hubIljN4cuda3std3__44plusIlEEE10Policy1000EPlSC_iS9_llNS7_10__identityEEEvT0_T1_T2_T3_T4_T6_E12temp_storage+64];
	add.s64 	%rd125, %rd123, %rd124;
	ld.shared.u64 	%rd126, [_ZZN3cub18CUB_300001_SM_10006detail6reduce28DeviceReduceSingleTileKernelINS2_10policy_hubIljN4cuda3std3__44plusIlEEE10Policy1000EPlSC_iS9_llNS7_10__identityEEEvT0_T1_T2_T3_T4_T6_E12temp_storage+72];
	add.s64 	%rd127, %rd125, %rd126;
	ld.shared.u64 	%rd128, [_ZZN3cub18CUB_300001_SM_10006detail6reduce28DeviceReduceSingleTileKernelINS2_10policy_hubIljN4cuda3std3__44plusIlEEE10Policy1000EPlSC_iS9_llNS7_10__identityEEEvT0_T1_T2_T3_T4_T6_E12temp_storage+80];
	add.s64 	%rd129, %rd127, %rd128;
	ld.shared.u64 	%rd130, [_ZZN3cub18CUB_300001_SM_10006detail6reduce28DeviceReduceSingleTileKernelINS2_10policy_hubIljN4cuda3std3__44plusIlEEE10Policy1000EPlSC_iS9_llNS7_10__identityEEEvT0_T1_T2_T3_T4_T6_E12temp_storage+88];
	add.s64 	%rd131, %rd129, %rd130;
	ld.shared.u64 	%rd132, [_ZZN3cub18CUB_300001_SM_10006detail6reduce28DeviceReduceSingleTileKernelINS2_10policy_hubIljN4cuda3std3__44plusIlEEE10Policy1000EPlSC_iS9_llNS7_10__identityEEEvT0_T1_T2_T3_T4_T6_E12temp_storage+96];
	add.s64 	%rd133, %rd131, %rd132;
	ld.shared.u64 	%rd134, [_ZZN3cub18CUB_300001_SM_10006detail6reduce28DeviceReduceSingleTileKernelINS2_10policy_hubIljN4cuda3std3__44plusIlEEE10Policy1000EPlSC_iS9_llNS7_10__identityEEEvT0_T1_T2_T3_T4_T6_E12temp_storage+104];
	add.s64 	%rd135, %rd133, %rd134;
	ld.shared.u64 	%rd136, [_ZZN3cub18CUB_300001_SM_10006detail6reduce28DeviceReduceSingleTileKernelINS2_10policy_hubIljN4cuda3std3__44plusIlEEE10Policy1000EPlSC_iS9_llNS7_10__identityEEEvT0_T1_T2_T3_T4_T6_E12temp_storage+112];
	add.s64 	%rd137, %rd135, %rd136;
	ld.shared.u64 	%rd138, [_ZZN3cub18CUB_300001_SM_10006detail6reduce28DeviceReduceSingleTileKernelINS2_10policy_hubIljN4cuda3std3__44plusIlEEE10Policy1000EPlSC_iS9_llNS7_10__identityEEEvT0_T1_T2_T3_T4_T6_E12temp_storage+120];
	add.s64 	%rd139, %rd137, %rd138;
	ld.shared.u64 	%rd140, [_ZZN3cub18CUB_300001_SM_10006detail6reduce28DeviceReduceSingleTileKernelINS2_10policy_hubIljN4cuda3std3__44plusIlEEE10Policy1000EPlSC_iS9_llNS7_10__identityEEEvT0_T1_T2_T3_T4_T6_E12temp_storage+128];
	add.s64 	%rd141, %rd139, %rd140;
	ld.shared.u64 	%rd142, [_ZZN3cub18CUB_300001_SM_10006detail6reduce28DeviceReduceSingleTileKernelINS2_10policy_hubIljN4cuda3std3__44plusIlEEE10Policy1000EPlSC_iS9_llNS7_10__identityEEEvT0_T1_T2_T3_T4_T6_E12temp_storage+136];
	add.s64 	%rd280, %rd141, %rd142;
$L__BB17_37:
	mov.u32 	%r223, %tid.x;
	setp.ne.s32 	%p56, %r223, 0;
	@%p56 bra 	$L__BB17_39;
	add.s64 	%rd264, %rd280, %rd36;
	st.global.u64 	[%rd1], %rd264;
$L__BB17_39:
	ret;

}
	// .globl	_ZN3cub18CUB_300001_SM_10006detail6reduce28DeviceReduceSingleTileKernelINS2_10policy_hubIlyN4cuda3std3__44plusIlEEE10Policy1000EN6thrust24THRUST_300001_SM_1000_NS18transform_iteratorI17count_under_curveNSD_12zip_iteratorINS7_5tupleIJNSD_6detail15normal_iteratorINSD_10device_ptrIfEEEESM_EEEEEllEEPlyS9_llNS7_10__identityEEEvT0_T1_T2_T3_T4_T6_
.visible .entry _ZN3cub18CUB_300001_SM_10006detail6reduce28DeviceReduceSingleTileKernelINS2_10policy_hubIlyN4cuda3std3__44plusIlEEE10Policy1000EN6thrust24THRUST_300001_SM_1000_NS18transform_iteratorI17count_under_curveNSD_12zip_iteratorINS7_5tupleIJNSD_6detail15normal_iteratorINSD_10device_ptrIfEEEESM_EEEEEllEEPlyS9_llNS7_10__identityEEEvT0_T1_T2_T3_T4_T6_(
	.param .align 8 .b8 _ZN3cub18CUB_300001_SM_10006detail6reduce28DeviceReduceSingleTileKernelINS2_10policy_hubIlyN4cuda3std3__44plusIlEEE10Policy1000EN6thrust24THRUST_300001_SM_1000_NS18transform_iteratorI17count_under_curveNSD_12zip_iteratorINS7_5tupleIJNSD_6detail15normal_iteratorINSD_10device_ptrIfEEEESM_EEEEEllEEPlyS9_llNS7_10__identityEEEvT0_T1_T2_T3_T4_T6__param_0[24],
	.param .u64 .ptr .align 1 _ZN3cub18CUB_300001_SM_10006detail6reduce28DeviceReduceSingleTileKernelINS2_10policy_hubIlyN4cuda3std3__44plusIlEEE10Policy1000EN6thrust24THRUST_300001_SM_1000_NS18transform_iteratorI17count_under_curveNSD_12zip_iteratorINS7_5tupleIJNSD_6detail15normal_iteratorINSD_10device_ptrIfEEEESM_EEEEEllEEPlyS9_llNS7_10__identityEEEvT0_T1_T2_T3_T4_T6__param_1,
	.param .u64 _ZN3cub18CUB_300001_SM_10006detail6reduce28DeviceReduceSingleTileKernelINS2_10policy_hubIlyN4cuda3std3__44plusIlEEE10Policy1000EN6thrust24THRUST_300001_SM_1000_NS18transform_iteratorI17count_under_curveNSD_12zip_iteratorINS7_5tupleIJNSD_6detail15normal_iteratorINSD_10device_ptrIfEEEESM_EEEEEllEEPlyS9_llNS7_10__identityEEEvT0_T1_T2_T3_T4_T6__param_2,
	.param .align 1 .b8 _ZN3cub18CUB_300001_SM_10006detail6reduce28DeviceReduceSingleTileKernelINS2_10policy_hubIlyN4cuda3std3__44plusIlEEE10Policy1000EN6thrust24THRUST_300001_SM_1000_NS18transform_iteratorI17count_under_curveNSD_12zip_iteratorINS7_5tupleIJNSD_6detail15normal_iteratorINSD_10device_ptrIfEEEESM_EEEEEllEEPlyS9_llNS7_10__identityEEEvT0_T1_T2_T3_T4_T6__param_3[1],
	.param .u64 _ZN3cub18CUB_300001_SM_10006detail6reduce28DeviceReduceSingleTileKernelINS2_10policy_hubIlyN4cuda3std3__44plusIlEEE10Policy1000EN6thrust24THRUST_300001_SM_1000_NS18transform_iteratorI17count_under_curveNSD_12zip_iteratorINS7_5tupleIJNSD_6detail15normal_iteratorINSD_10device_ptrIfEEEESM_EEEEEllEEPlyS9_llNS7_10__identityEEEvT0_T1_T2_T3_T4_T6__param_4,
	.param .align 1 .b8 _ZN3cub18CUB_300001_SM_10006detail6reduce28DeviceReduceSingleTileKernelINS2_10policy_hubIlyN4cuda3std3__44plusIlEEE10Policy1000EN6thrust24THRUST_300001_SM_1000_NS18transform_iteratorI17count_under_curveNSD_12zip_iteratorINS7_5tupleIJNSD_6detail15normal_iteratorINSD_10device_ptrIfEEEESM_EEEEEllEEPlyS9_llNS7_10__identityEEEvT0_T1_T2_T3_T4_T6__param_5[1]
)
.maxntid 512
.minnctapersm 1
{
	.reg .pred 	%p<125>;
	.reg .b16 	%rs<9>;
	.reg .b32 	%r<252>;
	.reg .b32 	%f<119>;
	.reg .b64 	%rd<389>;
	// demoted variable
	.shared .align 8 .b8 _ZZN3cub18CUB_300001_SM_10006detail6reduce28DeviceReduceSingleTileKernelINS2_10policy_hubIlyN4cuda3std3__44plusIlEEE10Policy1000EN6thrust24THRUST_300001_SM_1000_NS18transform_iteratorI17count_under_curveNSD_12zip_iteratorINS7_5tupleIJNSD_6detail15normal_iteratorINSD_10device_ptrIfEEEESM_EEEEEllEEPlyS9_llNS7_10__identityEEEvT0_T1_T2_T3_T4_T6_E12temp_storage[152];
	ld.param.u64 	%rd62, [_ZN3cub18CUB_300001_SM_10006detail6reduce28DeviceReduceSingleTileKernelINS2_10policy_hubIlyN4cuda3std3__44plusIlEEE10Policy1000EN6thrust24THRUST_300001_SM_1000_NS18transform_iteratorI17count_under_curveNSD_12zip_iteratorINS7_5tupleIJNSD_6detail15normal_iteratorINSD_10device_ptrIfEEEESM_EEEEEllEEPlyS9_llNS7_10__identityEEEvT0_T1_T2_T3_T4_T6__param_0+8];
	ld.param.u64 	%rd61, [_ZN3cub18CUB_300001_SM_10006detail6reduce28DeviceReduceSingleTileKernelINS2_10policy_hubIlyN4cuda3std3__44plusIlEEE10Policy1000EN6thrust24THRUST_300001_SM_1000_NS18transform_iteratorI17count_under_curveNSD_12zip_iteratorINS7_5tupleIJNSD_6detail15normal_iteratorINSD_10device_ptrIfEEEESM_EEEEEllEEPlyS9_llNS7_10__identityEEEvT0_T1_T2_T3_T4_T6__param_0];
	ld.param.u64 	%rd65, [_ZN3cub18CUB_300001_SM_10006detail6reduce28DeviceReduceSingleTileKernelINS2_10policy_hubIlyN4cuda3std3__44plusIlEEE10Policy1000EN6thrust24THRUST_300001_SM_1000_NS18transform_iteratorI17count_under_curveNSD_12zip_iteratorINS7_5tupleIJNSD_6detail15normal_iteratorINSD_10device_ptrIfEEEESM_EEEEEllEEPlyS9_llNS7_10__identityEEEvT0_T1_T2_T3_T4_T6__param_1];
	ld.param.u64 	%rd63, [_ZN3cub18CUB_300001_SM_10006detail6reduce28DeviceReduceSingleTileKernelINS2_10policy_hubIlyN4cuda3std3__44plusIlEEE10Policy1000EN6thrust24THRUST_300001_SM_1000_NS18transform_iteratorI17count_under_curveNSD_12zip_iteratorINS7_5tupleIJNSD_6detail15normal_iteratorINSD_10device_ptrIfEEEESM_EEEEEllEEPlyS9_llNS7_10__identityEEEvT0_T1_T2_T3_T4_T6__param_2];
	ld.param.u64 	%rd64, [_ZN3cub18CUB_300001_SM_10006detail6reduce28DeviceReduceSingleTileKernelINS2_10policy_hubIlyN4cuda3std3__44plusIlEEE10Policy1000EN6thrust24THRUST_300001_SM_1000_NS18transform_iteratorI17count_under_curveNSD_12zip_iteratorINS7_5tupleIJNSD_6detail15normal_iteratorINSD_10device_ptrIfEEEESM_EEEEEllEEPlyS9_llNS7_10__identityEEEvT0_T1_T2_T3_T4_T6__param_4];
	cvta.to.global.u64 	%rd1, %rd65;
	setp.ne.s64 	%p1, %rd63, 0;
	@%p1 bra 	$L__BB18_3;
	mov.u32 	%r238, %tid.x;
	setp.ne.s32 	%p124, %r238, 0;
	@%p124 bra 	$L__BB18_50;
	st.global.u64 	[%rd1], %rd64;
	bra.uni 	$L__BB18_50;
$L__BB18_3:
	cvta.to.global.u64 	%rd2, %rd61;
	cvta.to.global.u64 	%rd3, %rd62;
	setp.gt.u64 	%p2, %rd63, 3583;
	@%p2 bra 	$L__BB18_28;
	cvt.u32.u64 	%r1, %rd63;
	mov.u32 	%r2, %tid.x;
	setp.ge.u32 	%p52, %r2, %r1;
	mov.b64 	%rd373, 0;
	mov.u32 	%r242, %r2;
	@%p52 bra 	$L__BB18_6;
	mul.wide.u32 	%rd189, %r2, 4;
	add.s64 	%rd190, %rd2, %rd189;
	add.s64 	%rd191, %rd3, %rd189;
	ld.global.f32 	%f59, [%rd190];
	ld.global.f32 	%f60, [%rd191];
	setp.ge.f32 	%p53, %f59, %f60;
	selp.u64 	%rd373, 1, 0, %p53;
	add.s32 	%r242, %r2, 512;
$L__BB18_6:
	setp.ge.u32 	%p54, %r242, %r1;
	@%p54 bra 	$L__BB18_19;
	not.b32 	%r115, %r242;
	add.s32 	%r116, %r115, %r1;
	shr.u32 	%r117, %r116, 9;
	add.s32 	%r5, %r117, 1;
	and.b32  	%r6, %r5, 15;
	setp.lt.u32 	%p55, %r116, 7680;
	@%p55 bra 	$L__BB18_10;
	and.b32  	%r118, %r5, 16777200;
	neg.s32 	%r240, %r118;
	mul.wide.u32 	%rd193, %r242, 4;
	or.b64  	%rd194, %rd193, 16384;
	add.s64 	%rd364, %rd2, %rd194;
	add.s64 	%rd363, %rd3, %rd194;
$L__BB18_9:
	.pragma "nounroll";
	ld.global.f32 	%f61, [%rd364+-16384];
	ld.global.f32 	%f62, [%rd363+-16384];
	setp.ge.f32 	%p56, %f61, %f62;
	selp.u64 	%rd195, 1, 0, %p56;
	add.s64 	%rd196, %rd373, %rd195;
	ld.global.f32 	%f63, [%rd364+-14336];
	ld.global.f32 	%f64, [%rd363+-14336];
	setp.ge.f32 	%p57, %f63, %f64;
	selp.u64 	%rd197, 1, 0, %p57;
	add.s64 	%rd198, %rd196, %rd197;
	ld.global.f32 	%f65, [%rd364+-12288];
	ld.global.f32 	%f66, [%rd363+-12288];
	setp.ge.f32 	%p58, %f65, %f66;
	selp.u64 	%rd199, 1, 0, %p58;
	add.s64 	%rd200, %rd198, %rd199;
	ld.global.f32 	%f67, [%rd364+-10240];
	ld.global.f32 	%f68, [%rd363+-10240];
	setp.ge.f32 	%p59, %f67, %f68;
	selp.u64 	%rd201, 1, 0, %p59;
	add.s64 	%rd202, %rd200, %rd201;
	ld.global.f32 	%f69, [%rd364+-8192];
	ld.global.f32 	%f70, [%rd363+-8192];
	setp.ge.f32 	%p60, %f69, %f70;
	selp.u64 	%rd203, 1, 0, %p60;
	add.s64 	%rd204, %rd202, %rd203;
	ld.global.f32 	%f71, [%rd364+-6144];
	ld.global.f32 	%f72, [%rd363+-6144];
	setp.ge.f32 	%p61, %f71, %f72;
	selp.u64 	%rd205, 1, 0, %p61;
	add.s64 	%rd206, %rd204, %rd205;
	ld.global.f32 	%f73, [%rd364+-4096];
	ld.global.f32 	%f74, [%rd363+-4096];
	setp.ge.f32 	%p62, %f73, %f74;
	selp.u64 	%rd207, 1, 0, %p62;
	add.s64 	%rd208, %rd206, %rd207;
	ld.global.f32 	%f75, [%rd364+-2048];
	ld.global.f32 	%f76, [%rd363+-2048];
	setp.ge.f32 	%p63, %f75, %f76;
	selp.u64 	%rd209, 1, 0, %p63;
	add.s64 	%rd210, %rd208, %rd209;
	ld.global.f32 	%f77, [%rd364];
	ld.global.f32 	%f78, [%rd363];
	setp.ge.f32 	%p64, %f77, %f78;
	selp.u64 	%rd211, 1, 0, %p64;
	add.s64 	%rd212, %rd210, %rd211;
	ld.global.f32 	%f79, [%rd364+2048];
	ld.global.f32 	%f80, [%rd363+2048];
	setp.ge.f32 	%p65, %f79, %f80;
	selp.u64 	%rd213, 1, 0, %p65;
	add.s64 	%rd214, %rd212, %rd213;
	ld.global.f32 	%f81, [%rd364+4096];
	ld.global.f32 	%f82, [%rd363+4096];
	setp.ge.f32 	%p66, %f81, %f82;
	selp.u64 	%rd215, 1, 0, %p66;
	add.s64 	%rd216, %rd214, %rd215;
	ld.global.f32 	%f83, [%rd364+6144];
	ld.global.f32 	%f84, [%rd363+6144];
	setp.ge.f32 	%p67, %f83, %f84;
	selp.u64 	%rd217, 1, 0, %p67;
	add.s64 	%rd218, %rd216, %rd217;
	ld.global.f32 	%f85, [%rd364+8192];
	ld.global.f32 	%f86, [%rd363+8192];
	setp.ge.f32 	%p68, %f85, %f86;
	selp.u64 	%rd219, 1, 0, %p68;
	add.s64 	%rd220, %rd218, %rd219;
	ld.global.f32 	%f87, [%rd364+10240];
	ld.global.f32 	%f88, [%rd363+10240];
	setp.ge.f32 	%p69, %f87, %f88;
	selp.u64 	%rd221, 1, 0, %p69;
	add.s64 	%rd222, %rd220, %rd221;
	ld.global.f32 	%f89, [%rd364+12288];
	ld.global.f32 	%f90, [%rd363+12288];
	setp.ge.f32 	%p70, %f89, %f90;
	selp.u64 	%rd223, 1, 0, %p70;
	add.s64 	%rd224, %rd222, %rd223;
	ld.global.f32 	%f91, [%rd364+14336];
	ld.global.f32 	%f92, [%rd363+14336];
	setp.ge.f32 	%p71, %f91, %f92;
	selp.u64 	%rd225, 1, 0, %p71;
	add.s64 	%rd373, %rd224, %rd225;
	add.s32 	%r242, %r242, 8192;
	add.s32 	%r240, %r240, 16;
	add.s64 	%rd364, %rd364, 32768;
	add.s64 	%rd363, %rd363, 32768;
	setp.ne.s32 	%p72, %r240, 0;
	@%p72 bra 	$L__BB18_9;
$L__BB18_10:
	setp.eq.s32 	%p73, %r6, 0;
	@%p73 bra 	$L__BB18_19;
	and.b32  	%r13, %r5, 7;
	setp.lt.u32 	%p74, %r6, 8;
	@%p74 bra 	$L__BB18_13;
	mul.wide.s32 	%rd227, %r242, 4;
	add.s64 	%rd228, %rd2, %rd227;
	add.s64 	%rd229, %rd3, %rd227;
	ld.global.f32 	%f93, [%rd228];
	ld.global.f32 	%f94, [%rd229];
	setp.ge.f32 	%p75, %f93, %f94;
	selp.u64 	%rd230, 1, 0, %p75;
	add.s64 	%rd231, %rd373, %rd230;
	ld.global.f32 	%f95, [%rd228+2048];
	ld.global.f32 	%f96, [%rd229+2048];
	setp.ge.f32 	%p76, %f95, %f96;
	selp.u64 	%rd232, 1, 0, %p76;
	add.s64 	%rd233, %rd231, %rd232;
	ld.global.f32 	%f97, [%rd228+4096];
	ld.global.f32 	%f98, [%rd229+4096];
	setp.ge.f32 	%p77, %f97, %f98;
	selp.u64 	%rd234, 1, 0, %p77;
	add.s64 	%rd235, %rd233, %rd234;
	ld.global.f32 	%f99, [%rd228+6144];
	ld.global.f32 	%f100, [%rd229+6144];
	setp.ge.f32 	%p78, %f99, %f100;
	selp.u64 	%rd236, 1, 0, %p78;
	add.s64 	%rd237, %rd235, %rd236;
	ld.global.f32 	%f101, [%rd228+8192];
	ld.global.f32 	%f102, [%rd229+8192];
	setp.ge.f32 	%p79, %f101, %f102;
	selp.u64 	%rd238, 1, 0, %p79;
	add.s64 	%rd239, %rd237, %rd238;
	ld.global.f32 	%f103, [%rd228+10240];
	ld.global.f32 	%f104, [%rd229+10240];
	setp.ge.f32 	%p80, %f103, %f104;
	selp.u64 	%rd240, 1, 0, %p80;
	add.s64 	%rd241, %rd239, %rd240;
	ld.global.f32 	%f105, [%rd228+12288];
	ld.global.f32 	%f106, [%rd229+12288];
	setp.ge.f32 	%p81, %f105, %f106;
	selp.u64 	%rd242, 1, 0, %p81;
	add.s64 	%rd243, %rd241, %rd242;
	ld.global.f32 	%f107, [%rd228+14336];
	ld.global.f32 	%f108, [%rd229+14336];
	setp.ge.f32 	%p82, %f107, %f108;
	selp.u64 	%rd244, 1, 0, %p82;
	add.s64 	%rd373, %rd243, %rd244;
	add.s32 	%r242, %r242, 4096;
$L__BB18_13:
	setp.eq.s32 	%p83, %r13, 0;
	@%p83 bra 	$L__BB18_19;
	and.b32  	%r16, %r5, 3;
	setp.lt.u32 	%p84, %r13, 4;
	@%p84 bra 	$L__BB18_16;
	mul.wide.s32 	%rd246, %r242, 4;
	add.s64 	%rd247, %rd2, %rd246;
	add.s64 	%rd248, %rd3, %rd246;
	ld.global.f32 	%f109, [%rd247];
	ld.global.f32 	%f110, [%rd248];
	setp.ge.f32 	%p85, %f109, %f110;
	selp.u64 	%rd249, 1, 0, %p85;
	add.s64 	%rd250, %rd373, %rd249;
	ld.global.f32 	%f111, [%rd247+2048];
	ld.global.f32 	%f112, [%rd248+2048];
	setp.ge.f32 	%p86, %f111, %f112;
	selp.u64 	%rd251, 1, 0, %p86;
	add.s64 	%rd252, %rd250, %rd251;
	ld.global.f32 	%f113, [%rd247+4096];
	ld.global.f32 	%f114, [%rd248+4096];
	setp.ge.f32 	%p87, %f113, %f114;
	selp.u64 	%rd253, 1, 0, %p87;
	add.s64 	%rd254, %rd252, %rd253;
	ld.global.f32 	%f115, [%rd247+6144];
	ld.global.f32 	%f116, [%rd248+6144];
	setp.ge.f32 	%p88, %f115, %f116;
	selp.u64 	%rd255, 1, 0, %p88;
	add.s64 	%rd373, %rd254, %rd255;
	add.s32 	%r242, %r242, 2048;
$L__BB18_16:
	setp.eq.s32 	%p89, %r16, 0;
	@%p89 bra 	$L__BB18_19;
	neg.s32 	%r245, %r16;
$L__BB18_18:
	.pragma "nounroll";
	mul.wide.s32 	%rd256, %r242, 4;
	add.s64 	%rd257, %rd3, %rd256;
	add.s64 	%rd258, %rd2, %rd256;
	ld.global.f32 	%f117, [%rd258];
	ld.global.f32 	%f118, [%rd257];
	setp.ge.f32 	%p90, %f117, %f118;
	selp.u64 	%rd259, 1, 0, %p90;
	add.s64 	%rd373, %rd373, %rd259;
	add.s32 	%r242, %r242, 512;
	add.s32 	%r245, %r245, 1;
	setp.ne.s32 	%p91, %r245, 0;
	@%p91 bra 	$L__BB18_18;
$L__BB18_19:
	setp.lt.u64 	%p92, %rd63, 512;
	@%p92 bra 	$L__BB18_24;
	// begin inline asm
	mov.u32 %r182, %laneid;
	// end inline asm
	mov.b64 	{%r184, %r189}, %rd373;
	mov.b32 	%r190, 1;
	mov.b32 	%r231, 31;
	mov.b32 	%r232, -1;
	// begin inline asm
	shfl.sync.down.b32 %r183, %r184, %r190, %r231, %r232;
	// end inline asm
	// begin inline asm
	shfl.sync.down.b32 %r188, %r189, %r190, %r231, %r232;
	// end inline asm
	mov.b64 	%rd318, {%r183, %r188};
	setp.gt.s32 	%p116, %r182, 30;
	selp.b64 	%rd319, 0, %rd318, %p116;
	add.s64 	%rd320, %rd319, %rd373;
	mov.b64 	{%r194, %r199}, %rd320;
	mov.b32 	%r200, 2;
	// begin inline asm
	shfl.sync.down.b32 %r193, %r194, %r200, %r231, %r232;
	// end inline asm
	// begin inline asm
	shfl.sync.down.b32 %r198, %r199, %r200, %r231, %r232;
	// end inline asm
	mov.b64 	%rd321, {%r193, %r198};
	setp.gt.s32 	%p117, %r182, 29;
	selp.b64 	%rd322, 0, %rd321, %p117;
	add.s64 	%rd323, %rd322, %rd320;
	mov.b64 	{%r204, %r209}, %rd323;
	mov.b32 	%r210, 4;
	// begin inline asm
	shfl.sync.down.b32 %r203, %r204, %r210, %r231, %r232;
	// end inline asm
	// begin inline asm
	shfl.sync.down.b32 %r208, %r209, %r210, %r231, %r232;
	// end inline asm
	mov.b64 	%rd324, {%r203, %r208};
	setp.gt.s32 	%p118, %r182, 27;
	selp.b64 	%rd325, 0, %rd324, %p118;
	add.s64 	%rd326, %rd325, %rd323;
	mov.b64 	{%r214, %r219}, %rd326;
	mov.b32 	%r220, 8;
	// begin inline asm
	shfl.sync.down.b32 %r213, %r214, %r220, %r231, %r232;
	// end inline asm
	// begin inline asm
	shfl.sync.down.b32 %r218, %r219, %r220, %r231, %r232;
	// end inline asm
	mov.b64 	%rd327, {%r213, %r218};
	setp.gt.s32 	%p119, %r182, 23;
	selp.b64 	%rd328, 0, %rd327, %p119;
	add.s64 	%rd329, %rd328, %rd326;
	mov.b64 	{%r224, %r229}, %rd329;
	mov.b32 	%r230, 16;
	// begin inline asm
	shfl.sync.down.b32 %r223, %r224, %r230, %r231, %r232;
	// end inline asm
	// begin inline asm
	shfl.sync.down.b32 %r228, %r229, %r230, %r231, %r232;
	// end inline asm
	mov.b64 	%rd330, {%r223, %r228};
	setp.gt.s32 	%p120, %r182, 15;
	selp.b64 	%rd331, 0, %rd330, %p120;
	add.s64 	%rd388, %rd331, %rd329;
	setp.ne.s32 	%p121, %r182, 0;
	@%p121 bra 	$L__BB18_22;
	shr.u32 	%r233, %r2, 2;
	and.b32  	%r234, %r233, 248;
	mov.u32 	%r235, _ZZN3cub18CUB_300001_SM_10006detail6reduce28DeviceReduceSingleTileKernelINS2_10policy_hubIlyN4cuda3std3__44plusIlEEE10Policy1000EN6thrust24THRUST_300001_SM_1000_NS18transform_iteratorI17count_under_curveNSD_12zip_iteratorINS7_5tupleIJNSD_6detail15normal_iteratorINSD_10device_ptrIfEEEESM_EEEEEllEEPlyS9_llNS7_10__identityEEEvT0_T1_T2_T3_T4_T6_E12temp_storage;
	add.s32 	%r236, %r235, %r234;
	st.shared.u64 	[%r236+16], %rd388;
$L__BB18_22:
	bar.sync 	0;
	setp.ne.s32 	%p122, %r2, 0;
	@%p122 bra 	$L__BB18_48;
	ld.shared.u64 	%rd332, [_ZZN3cub18CUB_300001_SM_10006detail6reduce28DeviceReduceSingleTileKernelINS2_10policy_hubIlyN4cuda3std3__44plusIlEEE10Policy1000EN6thrust24THRUST_300001_SM_1000_NS18transform_iteratorI17count_under_curveNSD_12zip_iteratorINS7_5tupleIJNSD_6detail15normal_iteratorINSD_10device_ptrIfEEEESM_EEEEEllEEPlyS9_llNS7_10__identityEEEvT0_T1_T2_T3_T4_T6_E12temp_storage+24];
	add.s64 	%rd333, %rd332, %rd388;
	ld.shared.u64 	%rd334, [_ZZN3cub18CUB_300001_SM_10006detail6reduce28DeviceReduceSingleTileKernelINS2_10policy_hubIlyN4cuda3std3__44plusIlEEE10Policy1000EN6thrust24THRUST_300001_SM_1000_NS18transform_iteratorI17count_under_curveNSD_12zip_iteratorINS7_5tupleIJNSD_6detail15normal_iteratorINSD_10device_ptrIfEEEESM_EEEEEllEEPlyS9_llNS7_10__identityEEEvT0_T1_T2_T3_T4_T6_E12temp_storage+32];
	add.s64 	%rd335, %rd333, %rd334;
	ld.shared.u64 	%rd336, [_ZZN3cub18CUB_300001_SM_10006detail6reduce28DeviceReduceSingleTileKernelINS2_10policy_hubIlyN4cuda3std3__44plusIlEEE10Policy1000EN6thrust24THRUST_300001_SM_1000_NS18transform_iteratorI17count_under_curveNSD_12zip_iteratorINS7_5tupleIJNSD_6detail15normal_iteratorINSD_10device_ptrIfEEEESM_EEEEEllEEPlyS9_llNS7_10__identityEEEvT0_T1_T2_T3_T4_T6_E12temp_storage+40];
	add.s64 	%rd337, %rd335, %rd336;
	ld.shared.u64 	%rd338, [_ZZN3cub18CUB_300001_SM_10006detail6reduce28DeviceReduceSingleTileKernelINS2_10policy_hubIlyN4cuda3std3__44plusIlEEE10Policy1000EN6thrust24THRUST_300001_SM_1000_NS18transform_iteratorI17count_under_curveNSD_12zip_iteratorINS7_5tupleIJNSD_6detail15normal_iteratorINSD_10device_ptrIfEEEESM_EEEEEllEEPlyS9_llNS7_10__identityEEEvT0_T1_T2_T3_T4_T6_E12temp_storage+48];
	add.s64 	%rd339, %rd337, %rd338;
	ld.shared.u64 	%rd340, [_ZZN3cub18CUB_300001_SM_10006detail6reduce28DeviceReduceSingleTileKernelINS2_10policy_hubIlyN4cuda3std3__44plusIlEEE10Policy1000EN6thrust24THRUST_300001_SM_1000_NS18transform_iteratorI17count_under_curveNSD_12zip_iteratorINS7_5tupleIJNSD_6detail15normal_iteratorINSD_10device_ptrIfEEEESM_EEEEEllEEPlyS9_llNS7_10__identityEEEvT0_T1_T2_T3_T4_T6_E12temp_storage+56];
	add.s64 	%rd341, %rd339, %rd340;
	ld.shared.u64 	%rd342, [_ZZN3cub18CUB_300001_SM_10006detail6reduce28DeviceReduceSingleTileKernelINS2_10policy_hubIlyN4cuda3std3__44plusIlEEE10Policy1000EN6thrust24THRUST_300001_SM_1000_NS18transform_iteratorI17count_under_curveNSD_12zip_iteratorINS7_5tupleIJNSD_6detail15normal_iteratorINSD_10device_ptrIfEEEESM_EEEEEllEEPlyS9_llNS7_10__identityEEEvT0_T1_T2_T3_T4_T6_E12temp_storage+64];
	add.s64 	%rd343, %rd341, %rd342;
	ld.shared.u64 	%rd344, [_ZZN3cub18CUB_300001_SM_10006detail6reduce28DeviceReduceSingleTileKernelINS2_10policy_hubIlyN4cuda3std3__44plusIlEEE10Policy1000EN6thrust24THRUST_300001_SM_1000_NS18transform_iteratorI17count_under_curveNSD_12zip_iteratorINS7_5tupleIJNSD_6detail15normal_iteratorINSD_10device_ptrIfEEEESM_EEEEEllEEPlyS9_llNS7_10__identityEEEvT0_T1_T2_T3_T4_T6_E12temp_storage+72];
	add.s64 	%rd345, %rd343, %rd344;
	ld.shared.u64 	%rd346, [_ZZN3cub18CUB_300001_SM_10006detail6reduce28DeviceReduceSingleTileKernelINS2_10policy_hubIlyN4cuda3std3__44plusIlEEE10Policy1000EN6thrust24THRUST_300001_SM_1000_NS18transform_iteratorI17count_under_curveNSD_12zip_iteratorINS7_5tupleIJNSD_6detail15normal_iteratorINSD_10device_ptrIfEEEESM_EEEEEllEEPlyS9_llNS7_10__identityEEEvT0_T1_T2_T3_T4_T6_E12temp_storage+80];
	add.s64 	%rd347, %rd345, %rd346;
	ld.shared.u64 	%rd348, [_ZZN3cub18CUB_300001_SM_10006detail6reduce28DeviceReduceSingleTileKernelINS2_10policy_hubIlyN4cuda3std3__44plusIlEEE10Policy1000EN6thrust24THRUST_300001_SM_1000_NS18transform_iteratorI17count_under_curveNSD_12zip_iteratorINS7_5tupleIJNSD_6detail15normal_iteratorINSD_10device_ptrIfEEEESM_EEEEEllEEPlyS9_llNS7_10__identityEEEvT0_T1_T2_T3_T4_T6_E12temp_storage+88];
	add.s64 	%rd349, %rd347, %rd348;
	ld.shared.u64 	%rd350, [_ZZN3cub18CUB_300001_SM_10006detail6reduce28DeviceReduceSingleTileKernelINS2_10policy_hubIlyN4cuda3std3__44plusIlEEE10Policy1000EN6thrust24THRUST_300001_SM_1000_NS18transform_iteratorI17count_under_curveNSD_12zip_iteratorINS7_5tupleIJNSD_6detail15normal_iteratorINSD_10device_ptrIfEEEESM_EEEEEllEEPlyS9_llNS7_10__identityEEEvT0_T1_T2_T3_T4_T6_E12temp_storage+96];
	add.s64 	%rd351, %rd349, %rd350;
	ld.shared.u64 	%rd352, [_ZZN3cub18CUB_300001_SM_10006detail6reduce28DeviceReduceSingleTileKernelINS2_10policy_hubIlyN4cuda3std3__44plusIlEEE10Policy1000EN6thrust24THRUST_300001_SM_1000_NS18transform_iteratorI17count_under_curveNSD_12zip_iteratorINS7_5tupleIJNSD_6detail15normal_iteratorINSD_10device_ptrIfEEEESM_EEEEEllEEPlyS9_llNS7_10__identityEEEvT0_T1_T2_T3_T4_T6_E12temp_storage+104];
	add.s64 	%rd353, %rd351, %rd352;
	ld.shared.u64 	%rd354, [_ZZN3cub18CUB_300001_SM_10006detail6reduce28DeviceReduceSingleTileKernelINS2_10policy_hubIlyN4cuda3std3__44plusIlEEE10Policy1000EN6thrust24THRUST_300001_SM_1000_NS18transform_iteratorI17count_under_curveNSD_12zip_iteratorINS7_5tupleIJNSD_6detail15normal_iteratorINSD_10device_ptrIfEEEESM_EEEEEllEEPlyS9_llNS7_10__identityEEEvT0_T1_T2_T3_T4_T6_E12temp_storage+112];
	add.s64 	%rd355, %rd353, %rd354;
	ld.shared.u64 	%rd356, [_ZZN3cub18CUB_300001_SM_10006detail6reduce28DeviceReduceSingleTileKernelINS2_10policy_hubIlyN4cuda3std3__44plusIlEEE10Policy1000EN6thrust24THRUST_300001_SM_1000_NS18transform_iteratorI17count_under_curveNSD_12zip_iteratorINS7_5tupleIJNSD_6detail15normal_iteratorINSD_10device_ptrIfEEEESM_EEEEEllEEPlyS9_llNS7_10__identityEEEvT0_T1_T2_T3_T4_T6_E12temp_storage+120];
	add.s64 	%rd357, %rd355, %rd356;
	ld.shared.u64 	%rd358, [_ZZN3cub18CUB_300001_SM_10006detail6reduce28DeviceReduceSingleTileKernelINS2_10policy_hubIlyN4cuda3std3__44plusIlEEE10Policy1000EN6thrust24THRUST_300001_SM_1000_NS18transform_iteratorI17count_under_curveNSD_12zip_iteratorINS7_5tupleIJNSD_6detail15normal_iteratorINSD_10device_ptrIfEEEESM_EEEEEllEEPlyS9_llNS7_10__identityEEEvT0_T1_T2_T3_T4_T6_E12temp_storage+128];
	add.s64 	%rd359, %rd357, %rd358;
	ld.shared.u64 	%rd360, [_ZZN3cub18CUB_300001_SM_10006detail6reduce28DeviceReduceSingleTileKernelINS2_10policy_hubIlyN4cuda3std3__44plusIlEEE10Policy1000EN6thrust24THRUST_300001_SM_1000_NS18transform_iteratorI17count_under_curveNSD_12zip_iteratorINS7_5tupleIJNSD_6detail15normal_iteratorINSD_10device_ptrIfEEEESM_EEEEEllEEPlyS9_llNS7_10__identityEEEvT0_T1_T2_T3_T4_T6_E12temp_storage+136];
	add.s64 	%rd388, %rd359, %rd360;
	bra.uni 	$L__BB18_48;
$L__BB18_24:
	// begin inline asm
	mov.u32 %r119, %laneid;
	// end inline asm
	and.b32  	%r170, %r2, 992;
	add.s32 	%r171, %r170, 32;
	setp.gt.u32 	%p93, %r171, %r1;
	not.b32 	%r172, %r170;
	add.s32 	%r173, %r1, %r172;
	selp.b32 	%r168, %r173, 31, %p93;
	mov.b64 	{%r121, %r126}, %rd373;
	mov.b32 	%r127, 1;
	mov.b32 	%r169, -1;
	// begin inline asm
	shfl.sync.down.b32 %r120, %r121, %r127, %r168, %r169;
	// end inline asm
	// begin inline asm
	shfl.sync.down.b32 %r125, %r126, %r127, %r168, %r169;
	// end inline asm
	mov.b64 	%rd260, {%r120, %r125};
	setp.lt.s32 	%p94, %r119, %r168;
	selp.b64 	%rd261, %rd260, 0, %p94;
	add.s64 	%rd262, %rd261, %rd373;
	mov.b64 	{%r131, %r136}, %rd262;
	mov.b32 	%r137, 2;
	// begin inline asm
	shfl.sync.down.b32 %r130, %r131, %r137, %r168, %r169;
	// end inline asm
	// begin inline asm
	shfl.sync.down.b32 %r135, %r136, %r137, %r168, %r169;
	// end inline asm
	mov.b64 	%rd263, {%r130, %r135};
	add.s32 	%r174, %r119, 2;
	setp.gt.s32 	%p95, %r174, %r168;
	selp.b64 	%rd264, 0, %rd263, %p95;
	add.s64 	%rd265, %rd264, %rd262;
	mov.b64 	{%r141, %r146}, %rd265;
	mov.b32 	%r147, 4;
	// begin inline asm
	shfl.sync.down.b32 %r140, %r141, %r147, %r168, %r169;
	// end inline asm
	// begin inline asm
	shfl.sync.down.b32 %r145, %r146, %r147, %r168, %r169;
	// end inline asm
	mov.b64 	%rd266, {%r140, %r145};
	add.s32 	%r175, %r119, 4;
	setp.gt.s32 	%p96, %r175, %r168;
	selp.b64 	%rd267, 0, %rd266, %p96;
	add.s64 	%rd268, %rd267, %rd265;
	mov.b64 	{%r151, %r156}, %rd268;
	mov.b32 	%r157, 8;
	// begin inline asm
	shfl.sync.down.b32 %r150, %r151, %r157, %r168, %r169;
	// end inline asm
	// begin inline asm
	shfl.sync.down.b32 %r155, %r156, %r157, %r168, %r169;
	// end inline asm
	mov.b64 	%rd269, {%r150, %r155};
	add.s32 	%r176, %r119, 8;
	setp.gt.s32 	%p97, %r176, %r168;
	selp.b64 	%rd270, 0, %rd269, %p97;
	add.s64 	%rd271, %rd270, %rd268;
	mov.b64 	{%r161, %r166}, %rd271;
	mov.b32 	%r167, 16;
	// begin inline asm
	shfl.sync.down.b32 %r160, %r161, %r167, %r168, %r169;
	// end inline asm
	// begin inline asm
	shfl.sync.down.b32 %r165, %r166, %r167, %r168, %r169;
	// end inline asm
	mov.b64 	%rd272, {%r160, %r165};
	add.s32 	%r177, %r119, 16;
	setp.gt.s32 	%p98, %r177, %r168;
	selp.b64 	%rd273, 0, %rd272, %p98;
	add.s64 	%rd388, %rd273, %rd271;
	setp.ne.s32 	%p99, %r119, 0;
	@%p99 bra 	$L__BB18_26;
	shr.u32 	%r178, %r2, 2;
	and.b32  	%r179, %r178, 248;
	mov.u32 	%r180, _ZZN3cub18CUB_300001_SM_10006detail6reduce28DeviceReduceSingleTileKernelINS2_10policy_hubIlyN4cuda3std3__44plusIlEEE10Policy1000EN6thrust24THRUST_300001_SM_1000_NS18transform_iteratorI17count_under_curveNSD_12zip_iteratorINS7_5tupleIJNSD_6detail15normal_iteratorINSD_10device_ptrIfEEEESM_EEEEEllEEPlyS9_llNS7_10__identityEEEvT0_T1_T2_T3_T4_T6_E12temp_storage;
	add.s32 	%r181, %r180, %r179;
	st.shared.u64 	[%r181+16], %rd388;
$L__BB18_26:
	bar.sync 	0;
	setp.ne.s32 	%p100, %r2, 0;
	@%p100 bra 	$L__BB18_48;
	setp.gt.u64 	%p101, %rd63, 32;
	ld.shared.u64 	%rd274, [_ZZN3cub18CUB_300001_SM_10006detail6reduce28DeviceReduceSingleTileKernelINS2_10policy_hubIlyN4cuda3std3__44plusIlEEE10Policy1000EN6thrust24THRUST_300001_SM_1000_NS18transform_iteratorI17count_under_curveNSD_12zip_iteratorINS7_5tupleIJNSD_6detail15normal_iteratorINSD_10device_ptrIfEEEESM_EEEEEllEEPlyS9_llNS7_10__identityEEEvT0_T1_T2_T3_T4_T6_E12temp_storage+24];
	selp.b64 	%rd275, %rd274, 0, %p101;
	add.s64 	%rd276, %rd275, %rd388;
	setp.gt.u64 	%p102, %rd63, 64;
	ld.shared.u64 	%rd277, [_ZZN3cub18CUB_300001_SM_10006detail6reduce28DeviceReduceSingleTileKernelINS2_10policy_hubIlyN4cuda3std3__44plusIlEEE10Policy1000EN6thrust24THRUST_300001_SM_1000_NS18transform_iteratorI17count_under_curveNSD_12zip_iteratorINS7_5tupleIJNSD_6detail15normal_iteratorINSD_10device_ptrIfEEEESM_EEEEEllEEPlyS9_llNS7_10__identityEEEvT0_T1_T2_T3_T4_T6_E12temp_storage+32];
	selp.b64 	%rd278, %rd277, 0, %p102;
	add.s64 	%rd279, %rd276, %rd278;
	setp.gt.u64 	%p103, %rd63, 96;
	ld.shared.u64 	%rd280, [_ZZN3cub18CUB_300001_SM_10006detail6reduce28DeviceReduceSingleTileKernelINS2_10policy_hubIlyN4cuda3std3__44plusIlEEE10Policy1000EN6thrust24THRUST_300001_SM_1000_NS18transform_iteratorI17count_under_curveNSD_12zip_iteratorINS7_5tupleIJNSD_6detail15normal_iteratorINSD_10device_ptrIfEEEESM_EEEEEllEEPlyS9_llNS7_10__identityEEEvT0_T1_T2_T3_T4_T6_E12temp_storage+40];
	selp.b64 	%rd281, %rd280, 0, %p103;
	add.s64 	%rd282, %rd279, %rd281;
	setp.gt.u64 	%p104, %rd63, 128;
	ld.shared.u64 	%rd283, [_ZZN3cub18CUB_300001_SM_10006detail6reduce28DeviceReduceSingleTileKernelINS2_10policy_hubIlyN4cuda3std3__44plusIlEEE10Policy1000EN6thrust24THRUST_300001_SM_1000_NS18transform_iteratorI17count_under_curveNSD_12zip_iteratorINS7_5tupleIJNSD_6detail15normal_iteratorINSD_10device_ptrIfEEEESM_EEEEEllEEPlyS9_llNS7_10__identityEEEvT0_T1_T2_T3_T4_T6_E12temp_storage+48];
	selp.b64 	%rd284, %rd283, 0, %p104;
	add.s64 	%rd285, %rd282, %rd284;
	setp.gt.u64 	%p105, %rd63, 160;
	ld.shared.u64 	%rd286, [_ZZN3cub18CUB_300001_SM_10006detail6reduce28DeviceReduceSingleTileKernelINS2_10policy_hubIlyN4cuda3std3__44plusIlEEE10Policy1000EN6thrust24THRUST_300001_SM_1000_NS18transform_iteratorI17count_under_curveNSD_12zip_iteratorINS7_5tupleIJNSD_6detail15normal_iteratorINSD_10device_ptrIfEEEESM_EEEEEllEEPlyS9_llNS7_10__identityEEEvT0_T1_T2_T3_T4_T6_E12temp_storage+56];
	selp.b64 	%rd287, %rd286, 0, %p105;
	add.s64 	%rd288, %rd285, %rd287;
	setp.gt.u64 	%p106, %rd63, 192;
	ld.shared.u64 	%rd289, [_ZZN3cub18CUB_300001_SM_10006detail6reduce28DeviceReduceSingleTileKernelINS2_10policy_hubIlyN4cuda3std3__44plusIlEEE10Policy1000EN6thrust24THRUST_300001_SM_1000_NS18transform_iteratorI17count_under_curveNSD_12zip_iteratorINS7_5tupleIJNSD_6detail15normal_iteratorINSD_10device_ptrIfEEEESM_EEEEEllEEPlyS9_llNS7_10__identityEEEvT0_T1_T2_T3_T4_T6_E12temp_storage+64];
	selp.b64 	%rd290, %rd289, 0, %p106;
	add.s64 	%rd291, %rd288, %rd290;
	setp.gt.u64 	%p107, %rd63, 224;
	ld.shared.u64 	%rd292, [_ZZN3cub18CUB_300001_SM_10006detail6reduce28DeviceReduceSingleTileKernelINS2_10policy_hubIlyN4cuda3std3__44plusIlEEE10Policy1000EN6thrust24THRUST_300001_SM_1000_NS18transform_iteratorI17count_under_curveNSD_12zip_iteratorINS7_5tupleIJNSD_6detail15normal_iteratorINSD_10device_ptrIfEEEESM_EEEEEllEEPlyS9_llNS7_10__identityEEEvT0_T1_T2_T3_T4_T6_E12temp_storage+72];
	selp.b64 	%rd293, %rd292, 0, %p107;
	add.s64 	%rd294, %rd291, %rd293;
	setp.gt.u64 	%p108, %rd63, 256;
	ld.shared.u64 	%rd295, [_ZZN3cub18CUB_300001_SM_10006detail6reduce28DeviceReduceSingleTileKernelINS2_10policy_hubIlyN4cuda3std3__44plusIlEEE10Policy1000EN6thrust24THRUST_300001_SM_1000_NS18transform_iteratorI17count_under_curveNSD_12zip_iteratorINS7_5tupleIJNSD_6detail15normal_iteratorINSD_10device_ptrIfEEEESM_EEEEEllEEPlyS9_llNS7_10__identityEEEvT0_T1_T2_T3_T4_T6_E12temp_storage+80];
	selp.b64 	%rd296, %rd295, 0, %p108;
	add.s64 	%rd297, %rd294, %rd296;
	setp.gt.u64 	%p109, %rd63, 288;
	ld.shared.u64 	%rd298, [_ZZN3cub18CUB_300001_SM_10006detail6reduce28DeviceReduceSingleTileKernelINS2_10policy_hubIlyN4cuda3std3__44plusIlEEE10Policy1000EN6thrust24THRUST_300001_SM_1000_NS18transform_iteratorI17count_under_curveNSD_12zip_iteratorINS7_5tupleIJNSD_6detail15normal_iteratorINSD_10device_ptrIfEEEESM_EEEEEllEEPlyS9_llNS7_10__identityEEEvT0_T1_T2_T3_T4_T6_E12temp_storage+88];
	selp.b64 	%rd299, %rd298, 0, %p109;
	add.s64 	%rd300, %rd297, %rd299;
	setp.gt.u64 	%p110, %rd63, 320;
	ld.shared.u64 	%rd301, [_ZZN3cub18CUB_300001_SM_10006detail6reduce28DeviceReduceSingleTileKernelINS2_10policy_hubIlyN4cuda3std3__44plusIlEEE10Policy1000EN6thrust24THRUST_300001_SM_1000_NS18transform_iteratorI17count_under_curveNSD_12zip_iteratorINS7_5tupleIJNSD_6detail15normal_iteratorINSD_10device_ptrIfEEEESM_EEEEEllEEPlyS9_llNS7_10__identityEEEvT0_T1_T2_T3_T4_T6_E12temp_storage+96];
	selp.b64 	%rd302, %rd301, 0, %p110;
	add.s64 	%rd303, %rd300, %rd302;
	setp.gt.u64 	%p111, %rd63, 352;
	ld.shared.u64 	%rd304, [_ZZN3cub18CUB_300001_SM_10006detail6reduce28DeviceReduceSingleTileKernelINS2_10policy_hubIlyN4cuda3std3__44plusIlEEE10Policy1000EN6thrust24THRUST_300001_SM_1000_NS18transform_iteratorI17count_under_curveNSD_12zip_iteratorINS7_5tupleIJNSD_6detail15normal_iteratorINSD_10device_ptrIfEEEESM_EEEEEllEEPlyS9_llNS7_10__identityEEEvT0_T1_T2_T3_T4_T6_E12temp_storage+104];
	selp.b64 	%rd305, %rd304, 0, %p111;
	add.s64 	%rd306, %rd303, %rd305;
	setp.gt.u64 	%p112, %rd63, 384;
	ld.shared.u64 	%rd307, [_ZZN3cub18CUB_300001_SM_10006detail6reduce28DeviceReduceSingleTileKernelINS2_10policy_hubIlyN4cuda3std3__44plusIlEEE10Policy1000EN6thrust24THRUST_300001_SM_1000_NS18transform_iteratorI17count_under_curveNSD_12zip_iteratorINS7_5tupleIJNSD_6detail15normal_iteratorINSD_10device_ptrIfEEEESM_EEEEEllEEPlyS9_llNS7_10__identityEEEvT0_T1_T2_T3_T4_T6_E12temp_storage+112];
	selp.b64 	%rd308, %rd307, 0, %p112;
	add.s64 	%rd309, %rd306, %rd308;
	setp.gt.u64 	%p113, %rd63, 416;
	ld.shared.u64 	%rd310, [_ZZN3cub18CUB_300001_SM_10006detail6reduce28DeviceReduceSingleTileKernelINS2_10policy_hubIlyN4cuda3std3__44plusIlEEE10Policy1000EN6thrust24THRUST_300001_SM_1000_NS18transform_iteratorI17count_under_curveNSD_12zip_iteratorINS7_5tupleIJNSD_6detail15normal_iteratorINSD_10device_ptrIfEEEESM_EEEEEllEEPlyS9_llNS7_10__identityEEEvT0_T1_T2_T3_T4_T6_E12temp_storage+120];
	selp.b64 	%rd311, %rd310, 0, %p113;
	add.s64 	%rd312, %rd309, %rd311;
	setp.gt.u64 	%p114, %rd63, 448;
	ld.shared.u64 	%rd313, [_ZZN3cub18CUB_300001_SM_10006detail6reduce28DeviceReduceSingleTileKernelINS2_10policy_hubIlyN4cuda3std3__44plusIlEEE10Policy1000EN6thrust24THRUST_300001_SM_1000_NS18transform_iteratorI17count_under_curveNSD_12zip_iteratorINS7_5tupleIJNSD_6detail15normal_iteratorINSD_10device_ptrIfEEEESM_EEEEEllEEPlyS9_llNS7_10__identityEEEvT0_T1_T2_T3_T4_T6_E12temp_storage+128];
	selp.b64 	%rd314, %rd313, 0, %p114;
	add.s64 	%rd315, %rd312, %rd314;
	setp.gt.u64 	%p115, %rd63, 480;
	ld.shared.u64 	%rd316, [_ZZN3cub18CUB_300001_SM_10006detail6reduce28DeviceReduceSingleTileKernelINS2_10policy_hubIlyN4cuda3std3__44plusIlEEE10Policy1000EN6thrust24THRUST_300001_SM_1000_NS18transform_iteratorI17count_under_curveNSD_12zip_iteratorINS7_5tupleIJNSD_6detail15normal_iteratorINSD_10device_ptrIfEEEESM_EEEEEllEEPlyS9_llNS7_10__identityEEEvT0_T1_T2_T3_T4_T6_E12temp_storage+136];
	selp.b64 	%rd317, %rd316, 0, %p115;
	add.s64 	%rd388, %rd315, %rd317;
	bra.uni 	$L__BB18_48;
$L__BB18_28:
	mov.u32 	%r24, %tid.x;
	cvt.u64.u32 	%rd29, %r24;
	mul.wide.u32 	%rd67, %r24, 4;
	add.s64 	%rd30, %rd2, %rd67;
	add.s64 	%rd31, %rd3, %rd67;
	ld.global.f32 	%f1, [%rd30];
	ld.global.f32 	%f2, [%rd31];
	setp.ge.f32 	%p3, %f1, %f2;
	selp.u64 	%rd68, 1, 0, %p3;
	ld.global.f32 	%f3, [%rd30+2048];
	ld.global.f32 	%f4, [%rd31+2048];
	setp.ge.f32 	%p4, %f3, %f4;
	selp.u64 	%rd69, 1, 0, %p4;
	ld.global.f32 	%f5, [%rd30+4096];
	ld.global.f32 	%f6, [%rd31+4096];
	setp.ge.f32 	%p5, %f5, %f6;
	selp.u64 	%rd70, 1, 0, %p5;
	ld.global.f32 	%f7, [%rd30+6144];
	ld.global.f32 	%f8, [%rd31+6144];
	setp.ge.f32 	%p6, %f7, %f8;
	selp.u64 	%rd71, 1, 0, %p6;
	ld.global.f32 	%f9, [%rd30+8192];
	ld.global.f32 	%f10, [%rd31+8192];
	setp.ge.f32 	%p7, %f9, %f10;
	selp.u64 	%rd72, 1, 0, %p7;
	ld.global.f32 	%f11, [%rd30+10240];
	ld.global.f32 	%f12, [%rd31+10240];
	setp.ge.f32 	%p8, %f11, %f12;
	selp.u64 	%rd73, 1, 0, %p8;
	ld.global.f32 	%f13, [%rd30+12288];
	ld.global.f32 	%f14, [%rd31+12288];
	setp.ge.f32 	%p9, %f13, %f14;
	selp.u64 	%rd74, 1, 0, %p9;
	add.s64 	%rd75, %rd69, %rd68;
	add.s64 	%rd76, %rd75, %rd70;
	add.s64 	%rd77, %rd76, %rd71;
	add.s64 	%rd78, %rd77, %rd72;
	add.s64 	%rd79, %rd78, %rd73;
	add.s64 	%rd387, %rd79, %rd74;
	add.s64 	%rd33, %rd63, -3584;
	setp.lt.u64 	%p10, %rd33, 3584;
	mov.b64 	%rd376, 3584;
	@%p10 bra 	$L__BB18_32;
	mov.b64 	%rd376, 3584;
$L__BB18_30:
	shl.b64 	%rd81, %rd376, 2;
	add.s64 	%rd82, %rd30, %rd81;
	add.s64 	%rd83, %rd31, %rd81;
	ld.global.f32 	%f15, [%rd82];
	ld.global.f32 	%f16, [%rd83];
	setp.ge.f32 	%p11, %f15, %f16;
	selp.u64 	%rd84, 1, 0, %p11;
	ld.global.f32 	%f17, [%rd82+2048];
	ld.global.f32 	%f18, [%rd83+2048];
	setp.ge.f32 	%p12, %f17, %f18;
	selp.u64 	%rd85, 1, 0, %p12;
	ld.global.f32 	%f19, [%rd82+4096];
	ld.global.f32 	%f20, [%rd83+4096];
	setp.ge.f32 	%p13, %f19, %f20;
	selp.u64 	%rd86, 1, 0, %p13;
	ld.global.f32 	%f21, [%rd82+6144];
	ld.global.f32 	%f22, [%rd83+6144];
	setp.ge.f32 	%p14, %f21, %f22;
	selp.u64 	%rd87, 1, 0, %p14;
	ld.global.f32 	%f23, [%rd82+8192];
	ld.global.f32 	%f24, [%rd83+8192];
	setp.ge.f32 	%p15, %f23, %f24;
	selp.u64 	%rd88, 1, 0, %p15;
	ld.global.f32 	%f25, [%rd82+10240];
	ld.global.f32 	%f26, [%rd83+10240];
	setp.ge.f32 	%p16, %f25, %f26;
	selp.u64 	%rd89, 1, 0, %p16;
	ld.global.f32 	%f27, [%rd82+12288];
	ld.global.f32 	%f28, [%rd83+12288];
	setp.ge.f32 	%p17, %f27, %f28;
	selp.u64 	%rd90, 1, 0, %p17;
	add.s64 	%rd91, %rd387, %rd84;
	add.s64 	%rd92, %rd91, %rd85;
	add.s64 	%rd93, %rd92, %rd86;
	add.s64 	%rd94, %rd93, %rd87;
	add.s64 	%rd95, %rd94, %rd88;
	add.s64 	%rd96, %rd95, %rd89;
	add.s64 	%rd387, %rd96, %rd90;
	sub.s64 	%rd97, %rd63, %rd376;
	setp.lt.u64 	%p18, %rd97, 3584;
	@%p18 bra 	$L__BB18_44;
	add.s64 	%rd376, %rd376, 3584;
	setp.le.u64 	%p19, %rd376, %rd33;
	@%p19 bra 	$L__BB18_30;
$L__BB18_32:
	setp.le.u64 	%p20, %rd63, %rd376;
	cvt.u32.u64 	%r48, %rd376;
	cvt.u32.u64 	%r49, %rd63;
	sub.s32 	%r50, %r49, %r48;
	setp.ge.s32 	%p21, %r24, %r50;
	or.pred  	%p22, %p20, %p21;
	@%p22 bra 	$L__BB18_44;
	not.b32 	%r53, %r24;
	add.s32 	%r54, %r53, %r49;
	sub.s32 	%r25, %r54, %r48;
	shr.u32 	%r56, %r25, 9;
	add.s32 	%r26, %r56, 1;
	and.b32  	%r27, %r26, 7;
	setp.lt.u32 	%p23, %r25, 3584;
	mov.u32 	%r249, %r24;
	@%p23 bra 	$L__BB18_36;
	and.b32  	%r57, %r26, 16777208;
	neg.s32 	%r247, %r57;
	add.s64 	%rd99, %rd376, %rd29;
	shl.b64 	%rd100, %rd99, 2;
	add.s64 	%rd101, %rd100, 8192;
	add.s64 	%rd379, %rd2, %rd101;
	add.s64 	%rd378, %rd3, %rd101;
	mov.u32 	%r249, %r24;
$L__BB18_35:
	.pragma "nounroll";
	ld.global.f32 	%f29, [%rd379+-8192];
	ld.global.f32 	%f30, [%rd378+-8192];
	setp.ge.f32 	%p24, %f29, %f30;
	selp.u64 	%rd102, 1, 0, %p24;
	add.s64 	%rd103, %rd387, %rd102;
	ld.global.f32 	%f31, [%rd379+-6144];
	ld.global.f32 	%f32, [%rd378+-6144];
	setp.ge.f32 	%p25, %f31, %f32;
	selp.u64 	%rd104, 1, 0, %p25;
	add.s64 	%rd105, %rd103, %rd104;
	ld.global.f32 	%f33, [%rd379+-4096];
	ld.global.f32 	%f34, [%rd378+-4096];
	setp.ge.f32 	%p26, %f33, %f34;
	selp.u64 	%rd106, 1, 0, %p26;
	add.s64 	%rd107, %rd105, %rd106;
	ld.global.f32 	%f35, [%rd379+-2048];
	ld.global.f32 	%f36, [%rd378+-2048];
	setp.ge.f32 	%p27, %f35, %f36;
	selp.u64 	%rd108, 1, 0, %p27;
	add.s64 	%rd109, %rd107, %rd108;
	ld.global.f32 	%f37, [%rd379];
	ld.global.f32 	%f38, [%rd378];
	setp.ge.f32 	%p28, %f37, %f38;
	selp.u64 	%rd110, 1, 0, %p28;
	add.s64 	%rd111, %rd109, %rd110;
	ld.global.f32 	%f39, [%rd379+2048];
	ld.global.f32 	%f40, [%rd378+2048];
	setp.ge.f32 	%p29, %f39, %f40;
	selp.u64 	%rd112, 1, 0, %p29;
	add.s64 	%rd113, %rd111, %rd112;
	ld.global.f32 	%f41, [%rd379+4096];
	ld.global.f32 	%f42, [%rd378+4096];
	setp.ge.f32 	%p30, %f41, %f42;
	selp.u64 	%rd114, 1, 0, %p30;
	add.s64 	%rd115, %rd113, %rd114;
	ld.global.f32 	%f43, [%rd379+6144];
	ld.global.f32 	%f44, [%rd378+6144];
	setp.ge.f32 	%p31, %f43, %f44;
	selp.u64 	%rd116, 1, 0, %p31;
	add.s64 	%rd387, %rd115, %rd116;
	add.s32 	%r249, %r249, 4096;
	add.s32 	%r247, %r247, 8;
	add.s64 	%rd379, %rd379, 16384;
	add.s64 	%rd378, %rd378, 16384;
	setp.ne.s32 	%p32, %r247, 0;
	@%p32 bra 	$L__BB18_35;
$L__BB18_36:
	setp.eq.s32 	%p33, %r27, 0;
	@%p33 bra 	$L__BB18_44;
	setp.lt.u32 	%p34, %r27, 4;
	@%p34 bra 	$L__BB18_39;
	cvt.u64.u32 	%rd118, %r249;
	add.s64 	%rd119, %rd376, %rd118;
	shl.b64 	%rd120, %rd119, 2;
	add.s64 	%rd121, %rd2, %rd120;
	add.s64 	%rd122, %rd3, %rd120;
	ld.global.f32 	%f45, [%rd121];
	ld.global.f32 	%f46, [%rd122];
	setp.ge.f32 	%p35, %f45, %f46;
	selp.u64 	%rd123, 1, 0, %p35;
	add.s64 	%rd124, %rd387, %rd123;
	ld.global.f32 	%f47, [%rd121+2048];
	ld.global.f32 	%f48, [%rd122+2048];
	setp.ge.f32 	%p36, %f47, %f48;
	selp.u64 	%rd125, 1, 0, %p36;
	add.s64 	%rd126, %rd124, %rd125;
	ld.global.f32 	%f49, [%rd121+4096];
	ld.global.f32 	%f50, [%rd122+4096];
	setp.ge.f32 	%p37, %f49, %f50;
	selp.u64 	%rd127, 1, 0, %p37;
	add.s64 	%rd128, %rd126, %rd127;
	ld.global.f32 	%f51, [%rd121+6144];
	ld.global.f32 	%f52, [%rd122+6144];
	setp.ge.f32 	%p38, %f51, %f52;
	selp.u64 	%rd129, 1, 0, %p38;
	add.s64 	%rd387, %rd128, %rd129;
	add.s32 	%r249, %r249, 2048;
$L__BB18_39:
	and.b32  	%r58, %r26, 3;
	setp.eq.s32 	%p39, %r58, 0;
	@%p39 bra 	$L__BB18_44;
	setp.eq.s32 	%p40, %r58, 1;
	@%p40 bra 	$L__BB18_42;
	cvt.u64.u32 	%rd131, %r249;
	add.s64 	%rd132, %rd376, %rd131;
	shl.b64 	%rd133, %rd132, 2;
	add.s64 	%rd134, %rd2, %rd133;
	add.s64 	%rd135, %rd3, %rd133;
	ld.global.f32 	%f53, [%rd134];
	ld.global.f32 	%f54, [%rd135];
	setp.ge.f32 	%p41, %f53, %f54;
	selp.u64 	%rd136, 1, 0, %p41;
	add.s64 	%rd137, %rd387, %rd136;
	ld.global.f32 	%f55, [%rd134+2048];
	ld.global.f32 	%f56, [%rd135+2048];
	setp.ge.f32 	%p42, %f55, %f56;
	selp.u64 	%rd138, 1, 0, %p42;
	add.s64 	%rd387, %rd137, %rd138;
	add.s32 	%r249, %r249, 1024;
$L__BB18_42:
	and.b32  	%r59, %r25, 512;
	setp.ne.s32 	%p43, %r59, 0;
	@%p43 bra 	$L__BB18_44;
	cvt.u64.u32 	%rd139, %r249;
	add.s64 	%rd140, %rd376, %rd139;
	shl.b64 	%rd141, %rd140, 2;
	add.s64 	%rd142, %rd2, %rd141;
	add.s64 	%rd143, %rd3, %rd141;
	ld.global.f32 	%f57, [%rd142];
	ld.global.f32 	%f58, [%rd143];
	setp.ge.f32 	%p44, %f57, %f58;
	selp.u64 	%rd144, 1, 0, %p44;
	add.s64 	%rd387, %rd387, %rd144;
$L__BB18_44:
	// begin inline asm
	mov.u32 %r60, %laneid;
	// end inline asm
	mov.b64 	{%r62, %r67}, %rd387;
	mov.b32 	%r68, 1;
	mov.b32 	%r109, 31;
	mov.b32 	%r110, -1;
	// begin inline asm
	shfl.sync.down.b32 %r61, %r62, %r68, %r109, %r110;
	// end inline asm
	// begin inline asm
	shfl.sync.down.b32 %r66, %r67, %r68, %r109, %r110;
	// end inline asm
	mov.b64 	%rd145, {%r61, %r66};
	setp.gt.s32 	%p45, %r60, 30;
	selp.b64 	%rd146, 0, %rd145, %p45;
	add.s64 	%rd147, %rd146, %rd387;
	mov.b64 	{%r72, %r77}, %rd147;
	mov.b32 	%r78, 2;
	// begin inline asm
	shfl.sync.down.b32 %r71, %r72, %r78, %r109, %r110;
	// end inline asm
	// begin inline asm
	shfl.sync.down.b32 %r76, %r77, %r78, %r109, %r110;
	// end inline asm
	mov.b64 	%rd148, {%r71, %r76};
	setp.gt.s32 	%p46, %r60, 29;
	selp.b64 	%rd149, 0, %rd148, %p46;
	add.s64 	%rd150, %rd149, %rd147;
	mov.b64 	{%r82, %r87}, %rd150;
	mov.b32 	%r88, 4;
	// begin inline asm
	shfl.sync.down.b32 %r81, %r82, %r88, %r109, %r110;
	// end inline asm
	// begin inline asm
	shfl.sync.down.b32 %r86, %r87, %r88, %r109, %r110;
	// end inline asm
	mov.b64 	%rd151, {%r81, %r86};
	setp.gt.s32 	%p47, %r60, 27;
	selp.b64 	%rd152, 0, %rd151, %p47;
	add.s64 	%rd153, %rd152, %rd150;
	mov.b64 	{%r92, %r97}, %rd153;
	mov.b32 	%r98, 8;
	// begin inline asm
	shfl.sync.down.b32 %r91, %r92, %r98, %r109, %r110;
	// end inline asm
	// begin inline asm
	shfl.sync.down.b32 %r96, %r97, %r98, %r109, %r110;
	// end inline asm
	mov.b64 	%rd154, {%r91, %r96};
	setp.gt.s32 	%p48, %r60, 23;
	selp.b64 	%rd155, 0, %rd154, %p48;
	add.s64 	%rd156, %rd155, %rd153;
	mov.b64 	{%r102, %r107}, %rd156;
	mov.b32 	%r108, 16;
	// begin inline asm
	shfl.sync.down.b32 %r101, %r102, %r108, %r109, %r110;
	// end inline asm
	// begin inline asm
	shfl.sync.down.b32 %r106, %r107, %r108, %r109, %r110;
	// end inline asm
	mov.b64 	%rd157, {%r101, %r106};
	setp.gt.s32 	%p49, %r60, 15;
	selp.b64 	%rd158, 0, %rd157, %p49;
	add.s64 	%rd388, %rd158, %rd156;
	setp.ne.s32 	%p50, %r60, 0;
	@%p50 bra 	$L__BB18_46;
	shr.u32 	%r111, %r24, 2;
	and.b32  	%r112, %r111, 248;
	mov.u32 	%r113, _ZZN3cub18CUB_300001_SM_10006detail6reduce28DeviceReduceSingleTileKernelINS2_10policy_hubIlyN4cuda3std3__44plusIlEEE10Policy1000EN6thrust24THRUST_300001_SM_1000_NS18transform_iteratorI17count_under_curveNSD_12zip_iteratorINS7_5tupleIJNSD_6detail15normal_iteratorINSD_10device_ptrIfEEEESM_EEEEEllEEPlyS9_llNS7_10__identityEEEvT0_T1_T2_T3_T4_T6_E12temp_storage;
	add.s32 	%r114, %r113, %r112;
	st.shared.u64 	[%r114+16], %rd388;
$L__BB18_46:
	bar.sync 	0;
	setp.ne.s32 	%p51, %r24, 0;
	@%p51 bra 	$L__BB18_48;
	ld.shared.u64 	%rd159, [_ZZN3cub18CUB_300001_SM_10006detail6reduce28DeviceReduceSingleTileKernelINS2_10policy_hubIlyN4cuda3std3__44plusIlEEE10Policy1000EN6thrust24THRUST_300001_SM_1000_NS18transform_iteratorI17count_under_curveNSD_12zip_iteratorINS7_5tupleIJNSD_6detail15normal_iteratorINSD_10device_ptrIfEEEESM_EEEEEllEEPlyS9_llNS7_10__identityEEEvT0_T1_T2_T3_T4_T6_E12temp_storage+24];
	add.s64 	%rd160, %rd159, %rd388;
	ld.shared.u64 	%rd161, [_ZZN3cub18CUB_300001_SM_10006detail6reduce28DeviceReduceSingleTileKernelINS2_10policy_hubIlyN4cuda3std3__44plusIlEEE10Policy1000EN6thrust24THRUST_300001_SM_1000_NS18transform_iteratorI17count_under_curveNSD_12zip_iteratorINS7_5tupleIJNSD_6detail15normal_iteratorINSD_10device_ptrIfEEEESM_EEEEEllEEPlyS9_llNS7_10__identityEEEvT0_T1_T2_T3_T4_T6_E12temp_storage+32];
	add.s64 	%rd162, %rd160, %rd161;
	ld.shared.u64 	%rd163, [_ZZN3cub18CUB_300001_SM_10006detail6reduce28DeviceReduceSingleTileKernelINS2_10policy_hubIlyN4cuda3std3__44plusIlEEE10Policy1000EN6thrust24THRUST_300001_SM_1000_NS18transform_iteratorI17count_under_curveNSD_12zip_iteratorINS7_5tupleIJNSD_6detail15normal_iteratorINSD_10device_ptrIfEEEESM_EEEEEllEEPlyS9_llNS7_10__identityEEEvT0_T1_T2_T3_T4_T6_E12temp_storage+40];
	add.s64 	%rd164, %rd162, %rd163;
	ld.shared.u64 	%rd165, [_ZZN3cub18CUB_300001_SM_10006detail6reduce28DeviceReduceSingleTileKernelINS2_10policy_hubIlyN4cuda3std3__44plusIlEEE10Policy1000EN6thrust24THRUST_300001_SM_1000_NS18transform_iteratorI17count_under_curveNSD_12zip_iteratorINS7_5tupleIJNSD_6detail15normal_iteratorINSD_10device_ptrIfEEEESM_EEEEEllEEPlyS9_llNS7_10__identityEEEvT0_T1_T2_T3_T4_T6_E12temp_storage+48];
	add.s64 	%rd166, %rd164, %rd165;
	ld.shared.u64 	%rd167, [_ZZN3cub18CUB_300001_SM_10006detail6reduce28DeviceReduceSingleTileKernelINS2_10policy_hubIlyN4cuda3std3__44plusIlEEE10Policy1000EN6thrust24THRUST_300001_SM_1000_NS18transform_iteratorI17count_under_curveNSD_12zip_iteratorINS7_5tupleIJNSD_6detail15normal_iteratorINSD_10device_ptrIfEEEESM_EEEEEllEEPlyS9_llNS7_10__identityEEEvT0_T1_T2_T3_T4_T6_E12temp_storage+56];
	add.s64 	%rd168, %rd166, %rd167;
	ld.shared.u64 	%rd169, [_ZZN3cub18CUB_300001_SM_10006detail6reduce28DeviceReduceSingleTileKernelINS2_10policy_hubIlyN4cuda3std3__44plusIlEEE10Policy1000EN6thrust24THRUST_300001_SM_1000_NS18transform_iteratorI17count_under_curveNSD_12zip_iteratorINS7_5tupleIJNSD_6detail15normal_iteratorINSD_10device_ptrIfEEEESM_EEEEEllEEPlyS9_llNS7_10__identityEEEvT0_T1_T2_T3_T4_T6_E12temp_storage+64];
	add.s64 	%rd170, %rd168, %rd169;
	ld.shared.u64 	%rd171, [_ZZN3cub18CUB_300001_SM_10006detail6reduce28DeviceReduceSingleTileKernelINS2_10policy_hubIlyN4cuda3std3__44plusIlEEE10Policy1000EN6thrust24THRUST_300001_SM_1000_NS18transform_iteratorI17count_under_curveNSD_12zip_iteratorINS7_5tupleIJNSD_6detail15normal_iteratorINSD_10device_ptrIfEEEESM_EEEEEllEEPlyS9_llNS7_10__identityEEEvT0_T1_T2_T3_T4_T6_E12temp_storage+72];
	add.s64 	%rd172, %rd170, %rd171;
	ld.shared.u64 	%rd173, [_ZZN3cub18CUB_300001_SM_10006detail6reduce28DeviceReduceSingleTileKernelINS2_10policy_hubIlyN4cuda3std3__44plusIlEEE10Policy1000EN6thrust24THRUST_300001_SM_1000_NS18transform_iteratorI17count_under_curveNSD_12zip_iteratorINS7_5tupleIJNSD_6detail15normal_iteratorINSD_10device_ptrIfEEEESM_EEEEEllEEPlyS9_llNS7_10__identityEEEvT0_T1_T2_T3_T4_T6_E12temp_storage+80];
	add.s64 	%rd174, %rd172, %rd173;
	ld.shared.u64 	%rd175, [_ZZN3cub18CUB_300001_SM_10006detail6reduce28DeviceReduceSingleTileKernelINS2_10policy_hubIlyN4cuda3std3__44plusIlEEE10Policy1000EN6thrust24THRUST_300001_SM_1000_NS18transform_iteratorI17count_under_curveNSD_12zip_iteratorINS7_5tupleIJNSD_6detail15normal_iteratorINSD_10device_ptrIfEEEESM_EEEEEllEEPlyS9_llNS7_10__identityEEEvT0_T1_T2_T3_T4_T6_E12temp_storage+88];
	add.s64 	%rd176, %rd174, %rd175;
	ld.shared.u64 	%rd177, [_ZZN3cub18CUB_300001_SM_10006detail6reduce28DeviceReduceSingleTileKernelINS2_10policy_hubIlyN4cuda3std3__44plusIlEEE10Policy1000EN6thrust24THRUST_300001_SM_1000_NS18transform_iteratorI17count_under_curveNSD_12zip_iteratorINS7_5tupleIJNSD_6detail15normal_iteratorINSD_10device_ptrIfEEEESM_EEEEEllEEPlyS9_llNS7_10__identityEEEvT0_T1_T2_T3_T4_T6_E12temp_storage+96];
	add.s64 	%rd178, %rd176, %rd177;
	ld.shared.u64 	%rd179, [_ZZN3cub18CUB_300001_SM_10006detail6reduce28DeviceReduceSingleTileKernelINS2_10policy_hubIlyN4cuda3std3__44plusIlEEE10Policy1000EN6thrust24THRUST_300001_SM_1000_NS18transform_iteratorI17count_under_curveNSD_12zip_iteratorINS7_5tupleIJNSD_6detail15normal_iteratorINSD_10device_ptrIfEEEESM_EEEEEllEEPlyS9_llNS7_10__identityEEEvT0_T1_T2_T3_T4_T6_E12temp_storage+104];
	add.s64 	%rd180, %rd178, %rd179;
	ld.shared.u64 	%rd181, [_ZZN3cub18CUB_300001_SM_10006detail6reduce28DeviceReduceSingleTileKernelINS2_10policy_hubIlyN4cuda3std3__44plusIlEEE10Policy1000EN6thrust24THRUST_300001_SM_1000_NS18transform_iteratorI17count_under_curveNSD_12zip_iteratorINS7_5tupleIJNSD_6detail15normal_iteratorINSD_10device_ptrIfEEEESM_EEEEEllEEPlyS9_llNS7_10__identityEEEvT0_T1_T2_T3_T4_T6_E12temp_storage+112];
	add.s64 	%rd182, %rd180, %rd181;
	ld.shared.u64 	%rd183, [_ZZN3cub18CUB_300001_SM_10006detail6reduce28DeviceReduceSingleTileKernelINS2_10policy_hubIlyN4cuda3std3__44plusIlEEE10Policy1000EN6thrust24THRUST_300001_SM_1000_NS18transform_iteratorI17count_under_curveNSD_12zip_iteratorINS7_5tupleIJNSD_6detail15normal_iteratorINSD_10device_ptrIfEEEESM_EEEEEllEEPlyS9_llNS7_10__identityEEEvT0_T1_T2_T3_T4_T6_E12temp_storage+120];
	add.s64 	%rd184, %rd182, %rd183;
	ld.shared.u64 	%rd185, [_ZZN3cub18CUB_300001_SM_10006detail6reduce28DeviceReduceSingleTileKernelINS2_10policy_hubIlyN4cuda3std3__44plusIlEEE10Policy1000EN6thrust24THRUST_300001_SM_1000_NS18transform_iteratorI17count_under_curveNSD_12zip_iteratorINS7_5tupleIJNSD_6detail15normal_iteratorINSD_10device_ptrIfEEEESM_EEEEEllEEPlyS9_llNS7_10__identityEEEvT0_T1_T2_T3_T4_T6_E12temp_storage+128];
	add.s64 	%rd186, %rd184, %rd185;
	ld.shared.u64 	%rd187, [_ZZN3cub18CUB_300001_SM_10006detail6reduce28DeviceReduceSingleTileKernelINS2_10policy_hubIlyN4cuda3std3__44plusIlEEE10Policy1000EN6thrust24THRUST_300001_SM_1000_NS18transform_iteratorI17count_under_curveNSD_12zip_iteratorINS7_5tupleIJNSD_6detail15normal_iteratorINSD_10device_ptrIfEEEESM_EEEEEllEEPlyS9_llNS7_10__identityEEEvT0_T1_T2_T3_T4_T6_E12temp_storage+136];
	add.s64 	%rd388, %rd186, %rd187;
$L__BB18_48:
	mov.u32 	%r237, %tid.x;
	setp.ne.s32 	%p123, %r237, 0;
	@%p123 bra 	$L__BB18_50;
	add.s64 	%rd361, %rd388, %rd64;
	st.global.u64 	[%rd1], %rd361;
$L__BB18_50:
	ret;

}
	// .globl	_ZN3cub18CUB_300001_SM_10006detail6reduce18DeviceReduceKernelINS2_10policy_hubIlyN4cuda3std3__44plusIlEEE10Policy1000EN6thrust24THRUST_300001_SM_1000_NS18transform_iteratorI17count_under_curveNSD_12zip_iteratorINS7_5tupleIJNSD_6detail15normal_iteratorINSD_10device_ptrIfEEEESM_EEEEEllEEyS9_lNS7_10__identityEEEvT0_PT3_T1_NS0_13GridEvenShareISU_EET2_T4_
.visible .entry _ZN3cub18CUB_300001_SM_10006detail6reduce18DeviceReduceKernelINS2_10policy_hubIlyN4cuda3std3__44plusIlEEE10Policy1000EN6thrust24THRUST_300001_SM_1000_NS18transform_iteratorI17count_under_curveNSD_12zip_iteratorINS7_5tupleIJNSD_6detail15normal_iteratorINSD_10device_ptrIfEEEESM_EEEEEllEEyS9_lNS7_10__identityEEEvT0_PT3_T1_NS0_13GridEvenShareISU_EET2_T4_(
	.param .align 8 .b8 _ZN3cub18CUB_300001_SM_10006detail6reduce18DeviceReduceKernelINS2_10policy_hubIlyN4cuda3std3__44plusIlEEE10Policy1000EN6thrust24THRUST_300001_SM_1000_NS18transform_iteratorI17count_under_curveNSD_12zip_iteratorINS7_5tupleIJNSD_6detail15normal_iteratorINSD_10device_ptrIfEEEESM_EEEEEllEEyS9_lNS7_10__identityEEEvT0_PT3_T1_NS0_13GridEvenShareISU_EET2_T4__param_0[24],
	.param .u64 .ptr .align 1 _ZN3cub18CUB_300001_SM_10006detail6reduce18DeviceReduceKernelINS2_10policy_hubIlyN4cuda3std3__44plusIlEEE10Policy1000EN6thrust24THRUST_300001_SM_1000_NS18transform_iteratorI17count_under_curveNSD_12zip_iteratorINS7_5tupleIJNSD_6detail15normal_iteratorINSD_10device_ptrIfEEEESM_EEEEEllEEyS9_lNS7_10__identityEEEvT0_PT3_T1_NS0_13GridEvenShareISU_EET2_T4__param_1,
	.param .u64 _ZN3cub18CUB_300001_SM_10006detail6reduce18DeviceReduceKernelINS2_10policy_hubIlyN4cuda3std3__44plusIlEEE10Policy1000EN6thrust24THRUST_300001_SM_1000_NS18transform_iteratorI17count_under_curveNSD_12zip_iteratorINS7_5tupleIJNSD_6detail15normal_iteratorINSD_10device_ptrIfEEEESM_EEEEEllEEyS9_lNS7_10__identityEEEvT0_PT3_T1_NS0_13GridEvenShareISU_EET2_T4__param_2,
	.param .align 8 .b8 _ZN3cub18CUB_300001_SM_10006detail6reduce18DeviceReduceKernelINS2_10policy_hubIlyN4cuda3std3__44plusIlEEE10Policy1000EN6thrust24THRUST_300001_SM_1000_NS18transform_iteratorI17count_under_curveNSD_12zip_iteratorINS7_5tupleIJNSD_6detail15normal_iteratorINSD_10device_ptrIfEEEESM_EEEEEllEEyS9_lNS7_10__identityEEEvT0_PT3_T1_NS0_13GridEvenShareISU_EET2_T4__param_3[72],
	.param .align 1 .b8 _ZN3cub18CUB_300001_SM_10006detail6reduce18DeviceReduceKernelINS2_10policy_hubIlyN4cuda3std3__44plusIlEEE10Policy1000EN6thrust24THRUST_300001_SM_1000_NS18transform_iteratorI17count_under_curveNSD_12zip_iteratorINS7_5tupleIJNSD_6detail15normal_iteratorINSD_10device_ptrIfEEEESM_EEEEEllEEyS9_lNS7_10__identityEEEvT0_PT3_T1_NS0_13GridEvenShareISU_EET2_T4__param_4[1],
	.param .align 1 .b8 _ZN3cub18CUB_300001_SM_10006detail6reduce18DeviceReduceKernelINS2_10policy_hubIlyN4cuda3std3__44plusIlEEE10Policy1000EN6thrust24THRUST_300001_SM_1000_NS18transform_iteratorI17count_under_curveNSD_12zip_iteratorINS7_5tupleIJNSD_6detail15normal_iteratorINSD_10device_ptrIfEEEESM_EEEEEllEEyS9_lNS7_10__identityEEEvT0_PT3_T1_NS0_13GridEvenShareISU_EET2_T4__param_5[1]
)
.maxntid 512
{
	.reg .pred 	%p<108>;
	.reg .b16 	%rs<9>;
	.reg .b32 	%r<275>;
	.reg .b32 	%f<91>;
	.reg .b64 	%rd<381>;
	// demoted variable
	.shared .align 8 .b8 _ZZN3cub18CUB_300001_SM_10006detail6reduce18DeviceReduceKernelINS2_10policy_hubIlyN4cuda3std3__44plusIlEEE10Policy1000EN6thrust24THRUST_300001_SM_1000_NS18transform_iteratorI17count_under_curveNSD_12zip_iteratorINS7_5tupleIJNSD_6detail15normal_iteratorINSD_10device_ptrIfEEEESM_EEEEEllEEyS9_lNS7_10__identityEEEvT0_PT3_T1_NS0_13GridEvenShareISU_EET2_T4_E12temp_storage[152];
	ld.param.u64 	%rd1, [_ZN3cub18CUB_300001_SM_10006detail6reduce18DeviceReduceKernelINS2_10policy_hubIlyN4cuda3std3__44plusIlEEE10Policy1000EN6thrust24THRUST_300001_SM_1000_NS18transform_iteratorI17count_under_curveNSD_12zip_iteratorINS7_5tupleIJNSD_6detail15normal_iteratorINSD_10device_ptrIfEEEESM_EEEEEllEEyS9_lNS7_10__identityEEEvT0_PT3_T1_NS0_13GridEvenShareISU_EET2_T4__param_3+32];
	ld.param.u32 	%r1, [_ZN3cub18CUB_300001_SM_10006detail6reduce18DeviceReduceKernelINS2_10policy_hubIlyN4cuda3std3__44plusIlEEE10Policy1000EN6thrust24THRUST_300001_SM_1000_NS18transform_iteratorI17count_under_curveNSD_12zip_iteratorINS7_5tupleIJNSD_6detail15normal_iteratorINSD_10device_ptrIfEEEESM_EEEEEllEEyS9_lNS7_10__identityEEEvT0_PT3_T1_NS0_13GridEvenShareISU_EET2_T4__param_3+40];
	ld.param.u64 	%rd66, [_ZN3cub18CUB_300001_SM_10006detail6reduce18DeviceReduceKernelINS2_10policy_hubIlyN4cuda3std3__44plusIlEEE10Policy1000EN6thrust24THRUST_300001_SM_1000_NS18transform_iteratorI17count_under_curveNSD_12zip_iteratorINS7_5tupleIJNSD_6detail15normal_iteratorINSD_10device_ptrIfEEEESM_EEEEEllEEyS9_lNS7_10__identityEEEvT0_PT3_T1_NS0_13GridEvenShareISU_EET2_T4__param_0+8];
	ld.param.u64 	%rd65, [_ZN3cub18CUB_300001_SM_10006detail6reduce18DeviceReduceKernelINS2_10policy_hubIlyN4cuda3std3__44plusIlEEE10Policy1000EN6thrust24THRUST_300001_SM_1000_NS18transform_iteratorI17count_under_curveNSD_12zip_iteratorINS7_5tupleIJNSD_6detail15normal_iteratorINSD_10device_ptrIfEEEESM_EEEEEllEEyS9_lNS7_10__identityEEEvT0_PT3_T1_NS0_13GridEvenShareISU_EET2_T4__param_0];
	cvta.to.global.u64 	%rd2, %rd65;
	cvta.to.global.u64 	%rd3, %rd66;
	mov.u32 	%r2, %ctaid.x;
	mul.lo.s32 	%r51, %r1, 3584;
	cvt.s64.s32 	%rd4, %r51;
	mul.lo.s32 	%r52, %r2, 3584;
	cvt.u64.u32 	%rd5, %r52;
	sub.s64 	%rd6, %rd1, %rd5;
	setp.gt.u64 	%p1, %rd6, 3583;
	@%p1 bra 	$L__BB19_24;
	cvt.u32.u64 	%r133, %rd5;
	cvt.u32.u64 	%r3, %rd1;
	sub.s32 	%r4, %r3, %r133;
	mov.u32 	%r5, %tid.x;
	setp.ge.s32 	%p51, %r5, %r4;
	mov.b64 	%rd365, 0;
	mov.u32 	%r265, %r5;
	@%p51 bra 	$L__BB19_3;
	add.s32 	%r135, %r133, %r5;
	mul.wide.u32 	%rd199, %r135, 4;
	add.s64 	%rd200, %rd2, %rd199;
	add.s64 	%rd201, %rd3, %rd199;
	ld.global.f32 	%f59, [%rd200];
	ld.global.f32 	%f60, [%rd201];
	setp.ge.f32 	%p52, %f59, %f60;
	selp.u64 	%rd365, 1, 0, %p52;
	add.s32 	%r265, %r5, 512;
$L__BB19_3:
	setp.ge.s32 	%p53, %r265, %r4;
	@%p53 bra 	$L__BB19_15;
	not.b32 	%r137, %r265;
	add.s32 	%r138, %r137, %r3;
	sub.s32 	%r8, %r138, %r133;
	shr.u32 	%r139, %r8, 9;
	add.s32 	%r9, %r139, 1;
	and.b32  	%r10, %r9, 7;
	setp.lt.u32 	%p54, %r8, 3584;
	@%p54 bra 	$L__BB19_7;
	and.b32  	%r140, %r9, 16777208;
	neg.s32 	%r263, %r140;
	mul.wide.u32 	%rd203, %r2, 14336;
	mul.wide.u32 	%rd204, %r265, 4;
	add.s64 	%rd205, %rd203, %rd204;
	add.s64 	%rd206, %rd205, 8192;
	add.s64 	%rd357, %rd2, %rd206;
	add.s64 	%rd356, %rd3, %rd206;
$L__BB19_6:
	.pragma "nounroll";
	ld.global.f32 	%f61, [%rd357+-8192];
	ld.global.f32 	%f62, [%rd356+-8192];
	setp.ge.f32 	%p55, %f61, %f62;
	selp.u64 	%rd207, 1, 0, %p55;
	add.s64 	%rd208, %rd365, %rd207;
	ld.global.f32 	%f63, [%rd357+-6144];
	ld.global.f32 	%f64, [%rd356+-6144];
	setp.ge.f32 	%p56, %f63, %f64;
	selp.u64 	%rd209, 1, 0, %p56;
	add.s64 	%rd210, %rd208, %rd209;
	ld.global.f32 	%f65, [%rd357+-4096];
	ld.global.f32 	%f66, [%rd356+-4096];
	setp.ge.f32 	%p57, %f65, %f66;
	selp.u64 	%rd211, 1, 0, %p57;
	add.s64 	%rd212, %rd210, %rd211;
	ld.global.f32 	%f67, [%rd357+-2048];
	ld.global.f32 	%f68, [%rd356+-2048];
	setp.ge.f32 	%p58, %f67, %f68;
	selp.u64 	%rd213, 1, 0, %p58;
	add.s64 	%rd214, %rd212, %rd213;
	ld.global.f32 	%f69, [%rd357];
	ld.global.f32 	%f70, [%rd356];
	setp.ge.f32 	%p59, %f69, %f70;
	selp.u64 	%rd215, 1, 0, %p59;
	add.s64 	%rd216, %rd214, %rd215;
	ld.global.f32 	%f71, [%rd357+2048];
	ld.global.f32 	%f72, [%rd356+2048];
	setp.ge.f32 	%p60, %f71, %f72;
	selp.u64 	%rd217, 1, 0, %p60;
	add.s64 	%rd218, %rd216, %rd217;
	ld.global.f32 	%f73, [%rd357+4096];
	ld.global.f32 	%f74, [%rd356+4096];
	setp.ge.f32 	%p61, %f73, %f74;
	selp.u64 	%rd219, 1, 0, %p61;
	add.s64 	%rd220, %rd218, %rd219;
	ld.global.f32 	%f75, [%rd357+6144];
	ld.global.f32 	%f76, [%rd356+6144];
	setp.ge.f32 	%p62, %f75, %f76;
	selp.u64 	%rd221, 1, 0, %p62;
	add.s64 	%rd365, %rd220, %rd221;
	add.s32 	%r265, %r265, 4096;
	add.s32 	%r263, %r263, 8;
	add.s64 	%rd357, %rd357, 16384;
	add.s64 	%rd356, %rd356, 16384;
	setp.ne.s32 	%p63, %r263, 0;
	@%p63 bra 	$L__BB19_6;
$L__BB19_7:
	setp.eq.s32 	%p64, %r10, 0;
	@%p64 bra 	$L__BB19_15;
	setp.lt.u32 	%p65, %r10, 4;
	@%p65 bra 	$L__BB19_10;
	cvt.s64.s32 	%rd223, %r265;
	add.s64 	%rd224, %rd223, %rd5;
	shl.b64 	%rd225, %rd224, 2;
	add.s64 	%rd226, %rd2, %rd225;
	add.s64 	%rd227, %rd3, %rd225;
	ld.global.f32 	%f77, [%rd226];
	ld.global.f32 	%f78, [%rd227];
	setp.ge.f32 	%p66, %f77, %f78;
	selp.u64 	%rd228, 1, 0, %p66;
	add.s64 	%rd229, %rd365, %rd228;
	ld.global.f32 	%f79, [%rd226+2048];
	ld.global.f32 	%f80, [%rd227+2048];
	setp.ge.f32 	%p67, %f79, %f80;
	selp.u64 	%rd230, 1, 0, %p67;
	add.s64 	%rd231, %rd229, %rd230;
	ld.global.f32 	%f81, [%rd226+4096];
	ld.global.f32 	%f82, [%rd227+4096];
	setp.ge.f32 	%p68, %f81, %f82;
	selp.u64 	%rd232, 1, 0, %p68;
	add.s64 	%rd233, %rd231, %rd232;
	ld.global.f32 	%f83, [%rd226+6144];
	ld.global.f32 	%f84, [%rd227+6144];
	setp.ge.f32 	%p69, %f83, %f84;
	selp.u64 	%rd234, 1, 0, %p69;
	add.s64 	%rd365, %rd233, %rd234;
	add.s32 	%r265, %r265, 2048;
$L__BB19_10:
	and.b32  	%r141, %r9, 3;
	setp.eq.s32 	%p70, %r141, 0;
	@%p70 bra 	$L__BB19_15;
	setp.eq.s32 	%p71, %r141, 1;
	@%p71 bra 	$L__BB19_13;
	cvt.s64.s32 	%rd236, %r265;
	add.s64 	%rd237, %rd236, %rd5;
	shl.b64 	%rd238, %rd237, 2;
	add.s64 	%rd239, %rd2, %rd238;
	add.s64 	%rd240, %rd3, %rd238;
	ld.global.f32 	%f85, [%rd239];
	ld.global.f32 	%f86, [%rd240];
	setp.ge.f32 	%p72, %f85, %f86;
	selp.u64 	%rd241, 1, 0, %p72;
	add.s64 	%rd242, %rd365, %rd241;
	ld.global.f32 	%f87, [%rd239+2048];
	ld.global.f32 	%f88, [%rd240+2048];
	setp.ge.f32 	%p73, %f87, %f88;
	selp.u64 	%rd243, 1, 0, %p73;
	add.s64 	%rd365, %rd242, %rd243;
	add.s32 	%r265, %r265, 1024;
$L__BB19_13:
	and.b32  	%r142, %r8, 512;
	setp.ne.s32 	%p74, %r142, 0;
	@%p74 bra 	$L__BB19_15;
	cvt.s64.s32 	%rd244, %r265;
	add.s64 	%rd245, %rd244, %rd5;
	shl.b64 	%rd246, %rd245, 2;
	add.s64 	%rd247, %rd2, %rd246;
	add.s64 	%rd248, %rd3, %rd246;
	ld.global.f32 	%f89, [%rd247];
	ld.global.f32 	%f90, [%rd248];
	setp.ge.f32 	%p75, %f89, %f90;
	selp.u64 	%rd249, 1, 0, %p75;
	add.s64 	%rd365, %rd365, %rd249;
$L__BB19_15:
	setp.lt.s32 	%p76, %r4, 512;
	@%p76 bra 	$L__BB19_20;
	// begin inline asm
	mov.u32 %r206, %laneid;
	// end inline asm
	mov.b64 	{%r208, %r213}, %rd365;
	mov.b32 	%r214, 1;
	mov.b32 	%r255, 31;
	mov.b32 	%r256, -1;
	// begin inline asm
	shfl.sync.down.b32 %r207, %r208, %r214, %r255, %r256;
	// end inline asm
	// begin inline asm
	shfl.sync.down.b32 %r212, %r213, %r214, %r255, %r256;
	// end inline asm
	mov.b64 	%rd308, {%r207, %r212};
	setp.gt.s32 	%p100, %r206, 30;
	selp.b64 	%rd309, 0, %rd308, %p100;
	add.s64 	%rd310, %rd309, %rd365;
	mov.b64 	{%r218, %r223}, %rd310;
	mov.b32 	%r224, 2;
	// begin inline asm
	shfl.sync.down.b32 %r217, %r218, %r224, %r255, %r256;
	// end inline asm
	// begin inline asm
	shfl.sync.down.b32 %r222, %r223, %r224, %r255, %r256;
	// end inline asm
	mov.b64 	%rd311, {%r217, %r222};
	setp.gt.s32 	%p101, %r206, 29;
	selp.b64 	%rd312, 0, %rd311, %p101;
	add.s64 	%rd313, %rd312, %rd310;
	mov.b64 	{%r228, %r233}, %rd313;
	mov.b32 	%r234, 4;
	// begin inline asm
	shfl.sync.down.b32 %r227, %r228, %r234, %r255, %r256;
	// end inline asm
	// begin inline asm
	shfl.sync.down.b32 %r232, %r233, %r234, %r255, %r256;
	// end inline asm
	mov.b64 	%rd314, {%r227, %r232};
	setp.gt.s32 	%p102, %r206, 27;
	selp.b64 	%rd315, 0, %rd314, %p102;
	add.s64 	%rd316, %rd315, %rd313;
	mov.b64 	{%r238, %r243}, %rd316;
	mov.b32 	%r244, 8;
	// begin inline asm
	shfl.sync.down.b32 %r237, %r238, %r244, %r255, %r256;
	// end inline asm
	// begin inline asm
	shfl.sync.down.b32 %r242, %r243, %r244, %r255, %r256;
	// end inline asm
	mov.b64 	%rd317, {%r237, %r242};
	setp.gt.s32 	%p103, %r206, 23;
	selp.b64 	%rd318, 0, %rd317, %p103;
	add.s64 	%rd319, %rd318, %rd316;
	mov.b64 	{%r248, %r253}, %rd319;
	mov.b32 	%r254, 16;
	// begin inline asm
	shfl.sync.down.b32 %r247, %r248, %r254, %r255, %r256;
	// end inline asm
	// begin inline asm
	shfl.sync.down.b32 %r252, %r253, %r254, %r255, %r256;
	// end inline asm
	mov.b64 	%rd320, {%r247, %r252};
	setp.gt.s32 	%p104, %r206, 15;
	selp.b64 	%rd321, 0, %rd320, %p104;
	add.s64 	%rd380, %rd321, %rd319;
	setp.ne.s32 	%p105, %r206, 0;
	@%p105 bra 	$L__BB19_18;
	shr.u32 	%r257, %r5, 2;
	and.b32  	%r258, %r257, 248;
	mov.u32 	%r259, _ZZN3cub18CUB_300001_SM_10006detail6reduce18DeviceReduceKernelINS2_10policy_hubIlyN4cuda3std3__44plusIlEEE10Policy1000EN6thrust24THRUST_300001_SM_1000_NS18transform_iteratorI17count_under_curveNSD_12zip_iteratorINS7_5tupleIJNSD_6detail15normal_iteratorINSD_10device_ptrIfEEEESM_EEEEEllEEyS9_lNS7_10__identityEEEvT0_PT3_T1_NS0_13GridEvenShareISU_EET2_T4_E12temp_storage;
	add.s32 	%r260, %r259, %r258;
	st.shared.u64 	[%r260+16], %rd380;
$L__BB19_18:
	bar.sync 	0;
	setp.ne.s32 	%p106, %r5, 0;
	@%p106 bra 	$L__BB19_44;
	ld.shared.u64 	%rd322, [_ZZN3cub18CUB_300001_SM_10006detail6reduce18DeviceReduceKernelINS2_10policy_hubIlyN4cuda3std3__44plusIlEEE10Policy1000EN6thrust24THRUST_300001_SM_1000_NS18transform_iteratorI17count_under_curveNSD_12zip_iteratorINS7_5tupleIJNSD_6detail15normal_iteratorINSD_10device_ptrIfEEEESM_EEEEEllEEyS9_lNS7_10__identityEEEvT0_PT3_T1_NS0_13GridEvenShareISU_EET2_T4_E12temp_storage+24];
	add.s64 	%rd323, %rd322, %rd380;
	ld.shared.u64 	%rd324, [_ZZN3cub18CUB_300001_SM_10006detail6reduce18DeviceReduceKernelINS2_10policy_hubIlyN4cuda3std3__44plusIlEEE10Policy1000EN6thrust24THRUST_300001_SM_1000_NS18transform_iteratorI17count_under_curveNSD_12zip_iteratorINS7_5tupleIJNSD_6detail15normal_iteratorINSD_10device_ptrIfEEEESM_EEEEEllEEyS9_lNS7_10__identityEEEvT0_PT3_T1_NS0_13GridEvenShareISU_EET2_T4_E12temp_storage+32];
	add.s64 	%rd325, %rd323, %rd324;
	ld.shared.u64 	%rd326, [_ZZN3cub18CUB_300001_SM_10006detail6reduce18DeviceReduceKernelINS2_10policy_hubIlyN4cuda3std3__44plusIlEEE10Policy1000EN6thrust24THRUST_300001_SM_1000_NS18transform_iteratorI17count_under_curveNSD_12zip_iteratorINS7_5tupleIJNSD_6detail15normal_iteratorINSD_10device_ptrIfEEEESM_EEEEEllEEyS9_lNS7_10__identityEEEvT0_PT3_T1_NS0_13GridEvenShareISU_EET2_T4_E12temp_storage+40];
	add.s64 	%rd327, %rd325, %rd326;
	ld.shared.u64 	%rd328, [_ZZN3cub18CUB_300001_SM_10006detail6reduce18DeviceReduceKernelINS2_10policy_hubIlyN4cuda3std3__44plusIlEEE10Policy1000EN6thrust24THRUST_300001_SM_1000_NS18transform_iteratorI17count_under_curveNSD_12zip_iteratorINS7_5tupleIJNSD_6detail15normal_iteratorINSD_10device_ptrIfEEEESM_EEEEEllEEyS9_lNS7_10__identityEEEvT0_PT3_T1_NS0_13GridEvenShareISU_EET2_T4_E12temp_storage+48];
	add.s64 	%rd329, %rd327, %rd328;
	ld.shared.u64 	%rd330, [_ZZN3cub18CUB_300001_SM_10006detail6reduce18DeviceReduceKernelINS2_10policy_hubIlyN4cuda3std3__44plusIlEEE10Policy1000EN6thrust24THRUST_300001_SM_1000_NS18transform_iteratorI17count_under_curveNSD_12zip_iteratorINS7_5tupleIJNSD_6detail15normal_iteratorINSD_10device_ptrIfEEEESM_EEEEEllEEyS9_lNS7_10__identityEEEvT0_PT3_T1_NS0_13GridEvenShareISU_EET2_T4_E12temp_storage+56];
	add.s64 	%rd331, %rd329, %rd330;
	ld.shared.u64 	%rd332, [_ZZN3cub18CUB_300001_SM_10006detail6reduce18DeviceReduceKernelINS2_10policy_hubIlyN4cuda3std3__44plusIlEEE10Policy1000EN6thrust24THRUST_300001_SM_1000_NS18transform_iteratorI17count_under_curveNSD_12zip_iteratorINS7_5tupleIJNSD_6detail15normal_iteratorINSD_10device_ptrIfEEEESM_EEEEEllEEyS9_lNS7_10__identityEEEvT0_PT3_T1_NS0_13GridEvenShareISU_EET2_T4_E12temp_storage+64];
	add.s64 	%rd333, %rd331, %rd332;
	ld.shared.u64 	%rd334, [_ZZN3cub18CUB_300001_SM_10006detail6reduce18DeviceReduceKernelINS2_10policy_hubIlyN4cuda3std3__44plusIlEEE10Policy1000EN6thrust24THRUST_300001_SM_1000_NS18transform_iteratorI17count_under_curveNSD_12zip_iteratorINS7_5tupleIJNSD_6detail15normal_iteratorINSD_10device_ptrIfEEEESM_EEEEEllEEyS9_lNS7_10__identityEEEvT0_PT3_T1_NS0_13GridEvenShareISU_EET2_T4_E12temp_storage+72];
	add.s64 	%rd335, %rd333, %rd334;
	ld.shared.u64 	%rd336, [_ZZN3cub18CUB_300001_SM_10006detail6reduce18DeviceReduceKernelINS2_10policy_hubIlyN4cuda3std3__44plusIlEEE10Policy1000EN6thrust24THRUST_300001_SM_1000_NS18transform_iteratorI17count_under_curveNSD_12zip_iteratorINS7_5tupleIJNSD_6detail15normal_iteratorINSD_10device_ptrIfEEEESM_EEEEEllEEyS9_lNS7_10__identityEEEvT0_PT3_T1_NS0_13GridEvenShareISU_EET2_T4_E12temp_storage+80];
	add.s64 	%rd337, %rd335, %rd336;
	ld.shared.u64 	%rd338, [_ZZN3cub18CUB_300001_SM_10006detail6reduce18DeviceReduceKernelINS2_10policy_hubIlyN4cuda3std3__44plusIlEEE10Policy1000EN6thrust24THRUST_300001_SM_1000_NS18transform_iteratorI17count_under_curveNSD_12zip_iteratorINS7_5tupleIJNSD_6detail15normal_iteratorINSD_10device_ptrIfEEEESM_EEEEEllEEyS9_lNS7_10__identityEEEvT0_PT3_T1_NS0_13GridEvenShareISU_EET2_T4_E12temp_storage+88];
	add.s64 	%rd339, %rd337, %rd338;
	ld.shared.u64 	%rd340, [_ZZN3cub18CUB_300001_SM_10006detail6reduce18DeviceReduceKernelINS2_10policy_hubIlyN4cuda3std3__44plusIlEEE10Policy1000EN6thrust24THRUST_300001_SM_1000_NS18transform_iteratorI17count_under_curveNSD_12zip_iteratorINS7_5tupleIJNSD_6detail15normal_iteratorINSD_10device_ptrIfEEEESM_EEEEEllEEyS9_lNS7_10__identityEEEvT0_PT3_T1_NS0_13GridEvenShareISU_EET2_T4_E12temp_storage+96];
	add.s64 	%rd341, %rd339, %rd340;
	ld.shared.u64 	%rd342, [_ZZN3cub18CUB_300001_SM_10006detail6reduce18DeviceReduceKernelINS2_10policy_hubIlyN4cuda3std3__44plusIlEEE10Policy1000EN6thrust24THRUST_300001_SM_1000_NS18transform_iteratorI17count_under_curveNSD_12zip_iteratorINS7_5tupleIJNSD_6detail15normal_iteratorINSD_10device_ptrIfEEEESM_EEEEEllEEyS9_lNS7_10__identityEEEvT0_PT3_T1_NS0_13GridEvenShareISU_EET2_T4_E12temp_storage+104];
	add.s64 	%rd343, %rd341, %rd342;
	ld.shared.u64 	%rd344, [_ZZN3cub18CUB_300001_SM_10006detail6reduce18DeviceReduceKernelINS2_10policy_hubIlyN4cuda3std3__44plusIlEEE10Policy1000EN6thrust24THRUST_300001_SM_1000_NS18transform_iteratorI17count_under_curveNSD_12zip_iteratorINS7_5tupleIJNSD_6detail15normal_iteratorINSD_10device_ptrIfEEEESM_EEEEEllEEyS9_lNS7_10__identityEEEvT0_PT3_T1_NS0_13GridEvenShareISU_EET2_T4_E12temp_storage+112];
	add.s64 	%rd345, %rd343, %rd344;
	ld.shared.u64 	%rd346, [_ZZN3cub18CUB_300001_SM_10006detail6reduce18DeviceReduceKernelINS2_10policy_hubIlyN4cuda3std3__44plusIlEEE10Policy1000EN6thrust24THRUST_300001_SM_1000_NS18transform_iteratorI17count_under_curveNSD_12zip_iteratorINS7_5tupleIJNSD_6detail15normal_iteratorINSD_10device_ptrIfEEEESM_EEEEEllEEyS9_lNS7_10__identityEEEvT0_PT3_T1_NS0_13GridEvenShareISU_EET2_T4_E12temp_storage+120];
	add.s64 	%rd347, %rd345, %rd346;
	ld.shared.u64 	%rd348, [_ZZN3cub18CUB_300001_SM_10006detail6reduce18DeviceReduceKernelINS2_10policy_hubIlyN4cuda3std3__44plusIlEEE10Policy1000EN6thrust24THRUST_300001_SM_1000_NS18transform_iteratorI17count_under_curveNSD_12zip_iteratorINS7_5tupleIJNSD_6detail15normal_iteratorINSD_10device_ptrIfEEEESM_EEEEEllEEyS9_lNS7_10__identityEEEvT0_PT3_T1_NS0_13GridEvenShareISU_EET2_T4_E12temp_storage+128];
	add.s64 	%rd349, %rd347, %rd348;
	ld.shared.u64 	%rd350, [_ZZN3cub18CUB_300001_SM_10006detail6reduce18DeviceReduceKernelINS2_10policy_hubIlyN4cuda3std3__44plusIlEEE10Policy1000EN6thrust24THRUST_300001_SM_1000_NS18transform_iteratorI17count_under_curveNSD_12zip_iteratorINS7_5tupleIJNSD_6detail15normal_iteratorINSD_10device_ptrIfEEEESM_EEEEEllEEyS9_lNS7_10__identityEEEvT0_PT3_T1_NS0_13GridEvenShareISU_EET2_T4_E12temp_storage+136];
	add.s64 	%rd380, %rd349, %rd350;
	bra.uni 	$L__BB19_44;
$L__BB19_20:
	// begin inline asm
	mov.u32 %r143, %laneid;
	// end inline asm
	and.b32  	%r194, %r5, 992;
	add.s32 	%r195, %r194, 32;
	setp.gt.s32 	%p77, %r195, %r4;
	not.b32 	%r196, %r194;
	add.s32 	%r197, %r4, %r196;
	selp.b32 	%r192, %r197, 31, %p77;
	mov.b64 	{%r145, %r150}, %rd365;
	mov.b32 	%r151, 1;
	mov.b32 	%r193, -1;
	// begin inline asm
	shfl.sync.down.b32 %r144, %r145, %r151, %r192, %r193;
	// end inline asm
	// begin inline asm
	shfl.sync.down.b32 %r149, %r150, %r151, %r192, %r193;
	// end inline asm
	mov.b64 	%rd250, {%r144, %r149};
	setp.lt.s32 	%p78, %r143, %r192;
	selp.b64 	%rd251, %rd250, 0, %p78;
	add.s64 	%rd252, %rd251, %rd365;
	mov.b64 	{%r155, %r160}, %rd252;
	mov.b32 	%r161, 2;
	// begin inline asm
	shfl.sync.down.b32 %r154, %r155, %r161, %r192, %r193;
	// end inline asm
	// begin inline asm
	shfl.sync.down.b32 %r159, %r160, %r161, %r192, %r193;
	// end inline asm
	mov.b64 	%rd253, {%r154, %r159};
	add.s32 	%r198, %r143, 2;
	setp.gt.s32 	%p79, %r198, %r192;
	selp.b64 	%rd254, 0, %rd253, %p79;
	add.s64 	%rd255, %rd254, %rd252;
	mov.b64 	{%r165, %r170}, %rd255;
	mov.b32 	%r171, 4;
	// begin inline asm
	shfl.sync.down.b32 %r164, %r165, %r171, %r192, %r193;
	// end inline asm
	// begin inline asm
	shfl.sync.down.b32 %r169, %r170, %r171, %r192, %r193;
	// end inline asm
	mov.b64 	%rd256, {%r164, %r169};
	add.s32 	%r199, %r143, 4;
	setp.gt.s32 	%p80, %r199, %r192;
	selp.b64 	%rd257, 0, %rd256, %p80;
	add.s64 	%rd258, %rd257, %rd255;
	mov.b64 	{%r175, %r180}, %rd258;
	mov.b32 	%r181, 8;
	// begin inline asm
	shfl.sync.down.b32 %r174, %r175, %r181, %r192, %r193;
	// end inline asm
	// begin inline asm
	shfl.sync.down.b32 %r179, %r180, %r181, %r192, %r193;
	// end inline asm
	mov.b64 	%rd259, {%r174, %r179};
	add.s32 	%r200, %r143, 8;
	setp.gt.s32 	%p81, %r200, %r192;
	selp.b64 	%rd260, 0, %rd259, %p81;
	add.s64 	%rd261, %rd260, %rd258;
	mov.b64 	{%r185, %r190}, %rd261;
	mov.b32 	%r191, 16;
	// begin inline asm
	shfl.sync.down.b32 %r184, %r185, %r191, %r192, %r193;
	// end inline asm
	// begin inline asm
	shfl.sync.down.b32 %r189, %r190, %r191, %r192, %r193;
	// end inline asm
	mov.b64 	%rd262, {%r184, %r189};
	add.s32 	%r201, %r143, 16;
	setp.gt.s32 	%p82, %r201, %r192;
	selp.b64 	%rd263, 0, %rd262, %p82;
	add.s64 	%rd380, %rd263, %rd261;
	setp.ne.s32 	%p83, %r143, 0;
	@%p83 bra 	$L__BB19_22;
	shr.u32 	%r202, %r5, 2;
	and.b32  	%r203, %r202, 248;
	mov.u32 	%r204, _ZZN3cub18CUB_300001_SM_10006detail6reduce18DeviceReduceKernelINS2_10policy_hubIlyN4cuda3std3__44plusIlEEE10Policy1000EN6thrust24THRUST_300001_SM_1000_NS18transform_iteratorI17count_under_curveNSD_12zip_iteratorINS7_5tupleIJNSD_6detail15normal_iteratorINSD_10device_ptrIfEEEESM_EEEEEllEEyS9_lNS7_10__identityEEEvT0_PT3_T1_NS0_13GridEvenShareISU_EET2_T4_E12temp_storage;
	add.s32 	%r205, %r204, %r203;
	st.shared.u64 	[%r205+16], %rd380;
$L__BB19_22:
	bar.sync 	0;
	setp.ne.s32 	%p84, %r5, 0;
	@%p84 bra 	$L__BB19_44;
	setp.gt.s32 	%p85, %r4, 32;
	ld.shared.u64 	%rd264, [_ZZN3cub18CUB_300001_SM_10006detail6reduce18DeviceReduceKernelINS2_10policy_hubIlyN4cuda3std3__44plusIlEEE10Policy1000EN6thrust24THRUST_300001_SM_1000_NS18transform_iteratorI17count_under_curveNSD_12zip_iteratorINS7_5tupleIJNSD_6detail15normal_iteratorINSD_10device_ptrIfEEEESM_EEEEEllEEyS9_lNS7_10__identityEEEvT0_PT3_T1_NS0_13GridEvenShareISU_EET2_T4_E12temp_storage+24];
	selp.b64 	%rd265, %rd264, 0, %p85;
	add.s64 	%rd266, %rd265, %rd380;
	setp.gt.s32 	%p86, %r4, 64;
	ld.shared.u64 	%rd267, [_ZZN3cub18CUB_300001_SM_10006detail6reduce18DeviceReduceKernelINS2_10policy_hubIlyN4cuda3std3__44plusIlEEE10Policy1000EN6thrust24THRUST_300001_SM_1000_NS18transform_iteratorI17count_under_curveNSD_12zip_iteratorINS7_5tupleIJNSD_6detail15normal_iteratorINSD_10device_ptrIfEEEESM_EEEEEllEEyS9_lNS7_10__identityEEEvT0_PT3_T1_NS0_13GridEvenShareISU_EET2_T4_E12temp_storage+32];
	selp.b64 	%rd268, %rd267, 0, %p86;
	add.s64 	%rd269, %rd266, %rd268;
	setp.gt.s32 	%p87, %r4, 96;
	ld.shared.u64 	%rd270, [_ZZN3cub18CUB_300001_SM_10006detail6reduce18DeviceReduceKernelINS2_10policy_hubIlyN4cuda3std3__44plusIlEEE10Policy1000EN6thrust24THRUST_300001_SM_1000_NS18transform_iteratorI17count_under_curveNSD_12zip_iteratorINS7_5tupleIJNSD_6detail15normal_iteratorINSD_10device_ptrIfEEEESM_EEEEEllEEyS9_lNS7_10__identityEEEvT0_PT3_T1_NS0_13GridEvenShareISU_EET2_T4_E12temp_storage+40];
	selp.b64 	%rd271, %rd270, 0, %p87;
	add.s64 	%rd272, %rd269, %rd271;
	setp.gt.s32 	%p88, %r4, 128;
	ld.shared.u64 	%rd273, [_ZZN3cub18CUB_300001_SM_10006detail6reduce18DeviceReduceKernelINS2_10policy_hubIlyN4cuda3std3__44plusIlEEE10Policy1000EN6thrust24THRUST_300001_SM_1000_NS18transform_iteratorI17count_under_curveNSD_12zip_iteratorINS7_5tupleIJNSD_6detail15normal_iteratorINSD_10device_ptrIfEEEESM_EEEEEllEEyS9_lNS7_10__identityEEEvT0_PT3_T1_NS0_13GridEvenShareISU_EET2_T4_E12temp_storage+48];
	selp.b64 	%rd274, %rd273, 0, %p88;
	add.s64 	%rd275, %rd272, %rd274;
	setp.gt.s32 	%p89, %r4, 160;
	ld.shared.u64 	%rd276, [_ZZN3cub18CUB_300001_SM_10006detail6reduce18DeviceReduceKernelINS2_10policy_hubIlyN4cuda3std3__44plusIlEEE10Policy1000EN6thrust24THRUST_300001_SM_1000_NS18transform_iteratorI17count_under_curveNSD_12zip_iteratorINS7_5tupleIJNSD_6detail15normal_iteratorINSD_10device_ptrIfEEEESM_EEEEEllEEyS9_lNS7_10__identityEEEvT0_PT3_T1_NS0_13GridEvenShareISU_EET2_T4_E12temp_storage+56];
	selp.b64 	%rd277, %rd276, 0, %p89;
	add.s64 	%rd278, %rd275, %rd277;
	setp.gt.s32 	%p90, %r4, 192;
	ld.shared.u64 	%rd279, [_ZZN3cub18CUB_300001_SM_10006detail6reduce18DeviceReduceKernelINS2_10policy_hubIlyN4cuda3std3__44plusIlEEE10Policy1000EN6thrust24THRUST_300001_SM_1000_NS18transform_iteratorI17count_under_curveNSD_12zip_iteratorINS7_5tupleIJNSD_6detail15normal_iteratorINSD_10device_ptrIfEEEESM_EEEEEllEEyS9_lNS7_10__identityEEEvT0_PT3_T1_NS0_13GridEvenShareISU_EET2_T4_E12temp_storage+64];
	selp.b64 	%rd280, %rd279, 0, %p90;
	add.s64 	%rd281, %rd278, %rd280;
	setp.gt.s32 	%p91, %r4, 224;
	ld.shared.u64 	%rd282, [_ZZN3cub18CUB_300001_SM_10006detail6reduce18DeviceReduceKernelINS2_10policy_hubIlyN4cuda3std3__44plusIlEEE10Policy1000EN6thrust24THRUST_300001_SM_1000_NS18transform_iteratorI17count_under_curveNSD_12zip_iteratorINS7_5tupleIJNSD_6detail15normal_iteratorINSD_10device_ptrIfEEEESM_EEEEEllEEyS9_lNS7_10__identityEEEvT0_PT3_T1_NS0_13GridEvenShareISU_EET2_T4_E12temp_storage+72];
	selp.b64 	%rd283, %rd282, 0, %p91;
	add.s64 	%rd284, %rd281, %rd283;
	setp.gt.s32 	%p92, %r4, 256;
	ld.shared.u64 	%rd285, [_ZZN3cub18CUB_300001_SM_10006detail6reduce18DeviceReduceKernelINS2_10policy_hubIlyN4cuda3std3__44plusIlEEE10Policy1000EN6thrust24THRUST_300001_SM_1000_NS18transform_iteratorI17count_under_curveNSD_12zip_iteratorINS7_5tupleIJNSD_6detail15normal_iteratorINSD_10device_ptrIfEEEESM_EEEEEllEEyS9_lNS7_10__identityEEEvT0_PT3_T1_NS0_13GridEvenShareISU_EET2_T4_E12temp_storage+80];
	selp.b64 	%rd286, %rd285, 0, %p92;
	add.s64 	%rd287, %rd284, %rd286;
	setp.gt.s32 	%p93, %r4, 288;
	ld.shared.u64 	%rd288, [_ZZN3cub18CUB_300001_SM_10006detail6reduce18DeviceReduceKernelINS2_10policy_hubIlyN4cuda3std3__44plusIlEEE10Policy1000EN6thrust24THRUST_300001_SM_1000_NS18transform_iteratorI17count_under_curveNSD_12zip_iteratorINS7_5tupleIJNSD_6detail15normal_iteratorINSD_10device_ptrIfEEEESM_EEEEEllEEyS9_lNS7_10__identityEEEvT0_PT3_T1_NS0_13GridEvenShareISU_EET2_T4_E12temp_storage+88];
	selp.b64 	%rd289, %rd288, 0, %p93;
	add.s64 	%rd290, %rd287, %rd289;
	setp.gt.s32 	%p94, %r4, 320;
	ld.shared.u64 	%rd291, [_ZZN3cub18CUB_300001_SM_10006detail6reduce18DeviceReduceKernelINS2_10policy_hubIlyN4cuda3std3__44plusIlEEE10Policy1000EN6thrust24THRUST_300001_SM_1000_NS18transform_iteratorI17count_under_curveNSD_12zip_iteratorINS7_5tupleIJNSD_6detail15normal_iteratorINSD_10device_ptrIfEEEESM_EEEEEllEEyS9_lNS7_10__identityEEEvT0_PT3_T1_NS0_13GridEvenShareISU_EET2_T4_E12temp_storage+96];
	selp.b64 	%rd292, %rd291, 0, %p94;
	add.s64 	%rd293, %rd290, %rd292;
	setp.gt.s32 	%p95, %r4, 352;
	ld.shared.u64 	%rd294, [_ZZN3cub18CUB_300001_SM_10006detail6reduce18DeviceReduceKernelINS2_10policy_hubIlyN4cuda3std3__44plusIlEEE10Policy1000EN6thrust24THRUST_300001_SM_1000_NS18transform_iteratorI17count_under_curveNSD_12zip_iteratorINS7_5tupleIJNSD_6detail15normal_iteratorINSD_10device_ptrIfEEEESM_EEEEEllEEyS9_lNS7_10__identityEEEvT0_PT3_T1_NS0_13GridEvenShareISU_EET2_T4_E12temp_storage+104];
	selp.b64 	%rd295, %rd294, 0, %p95;
	add.s64 	%rd296, %rd293, %rd295;
	setp.gt.s32 	%p96, %r4, 384;
	ld.shared.u64 	%rd297, [_ZZN3cub18CUB_300001_SM_10006detail6reduce18DeviceReduceKernelINS2_10policy_hubIlyN4cuda3std3__44plusIlEEE10Policy1000EN6thrust24THRUST_300001_SM_1000_NS18transform_iteratorI17count_under_curveNSD_12zip_iteratorINS7_5tupleIJNSD_6detail15normal_iteratorINSD_10device_ptrIfEEEESM_EEEEEllEEyS9_lNS7_10__identityEEEvT0_PT3_T1_NS0_13GridEvenShareISU_EET2_T4_E12temp_storage+112];
	selp.b64 	%rd298, %rd297, 0, %p96;
	add.s64 	%rd299, %rd296, %rd298;
	setp.gt.s32 	%p97, %r4, 416;
	ld.shared.u64 	%rd300, [_ZZN3cub18CUB_300001_SM_10006detail6reduce18DeviceReduceKernelINS2_10policy_hubIlyN4cuda3std3__44plusIlEEE10Policy1000EN6thrust24THRUST_300001_SM_1000_NS18transform_iteratorI17count_under_curveNSD_12zip_iteratorINS7_5tupleIJNSD_6detail15normal_iteratorINSD_10device_ptrIfEEEESM_EEEEEllEEyS9_lNS7_10__identityEEEvT0_PT3_T1_NS0_13GridEvenShareISU_EET2_T4_E12temp_storage+120];
	selp.b64 	%rd301, %rd300, 0, %p97;
	add.s64 	%rd302, %rd299, %rd301;
	setp.gt.s32 	%p98, %r4, 448;
	ld.shared.u64 	%rd303, [_ZZN3cub18CUB_300001_SM_10006detail6reduce18DeviceReduceKernelINS2_10policy_hubIlyN4cuda3std3__44plusIlEEE10Policy1000EN6thrust24THRUST_300001_SM_1000_NS18transform_iteratorI17count_under_curveNSD_12zip_iteratorINS7_5tupleIJNSD_6detail15normal_iteratorINSD_10device_ptrIfEEEESM_EEEEEllEEyS9_lNS7_10__identityEEEvT0_PT3_T1_NS0_13GridEvenShareISU_EET2_T4_E12temp_storage+128];
	selp.b64 	%rd304, %rd303, 0, %p98;
	add.s64 	%rd305, %rd302, %rd304;
	setp.gt.s32 	%p99, %r4, 480;
	ld.shared.u64 	%rd306, [_ZZN3cub18CUB_300001_SM_10006detail6reduce18DeviceReduceKernelINS2_10policy_hubIlyN4cuda3std3__44plusIlEEE10Policy1000EN6thrust24THRUST_300001_SM_1000_NS18transform_iteratorI17count_under_curveNSD_12zip_iteratorINS7_5tupleIJNSD_6detail15normal_iteratorINSD_10device_ptrIfEEEESM_EEEEEllEEyS9_lNS7_10__identityEEEvT0_PT3_T1_NS0_13GridEvenShareISU_EET2_T4_E12temp_storage+136];
	selp.b64 	%rd307, %rd306, 0, %p99;
	add.s64 	%rd380, %rd305, %rd307;
	bra.uni 	$L__BB19_44;
$L__BB19_24:
	mov.u32 	%r21, %tid.x;
	cvt.u64.u32 	%rd31, %r21;
	add.s64 	%rd68, %rd31, %rd5;
	shl.b64 	%rd69, %rd68, 2;
	add.s64 	%rd70, %rd2, %rd69;
	add.s64 	%rd71, %rd3, %rd69;
	ld.global.f32 	%f1, [%rd70];
	ld.global.f32 	%f2, [%rd71];
	setp.ge.f32 	%p2, %f1, %f2;
	selp.u64 	%rd72, 1, 0, %p2;
	ld.global.f32 	%f3, [%rd70+2048];
	ld.global.f32 	%f4, [%rd71+2048];
	setp.ge.f32 	%p3, %f3, %f4;
	selp.u64 	%rd73, 1, 0, %p3;
	ld.global.f32 	%f5, [%rd70+4096];
	ld.global.f32 	%f6, [%rd71+4096];
	setp.ge.f32 	%p4, %f5, %f6;
	selp.u64 	%rd74, 1, 0, %p4;
	ld.global.f32 	%f7, [%rd70+6144];
	ld.global.f32 	%f8, [%rd71+6144];
	setp.ge.f32 	%p5, %f7, %f8;
	selp.u64 	%rd75, 1, 0, %p5;
	ld.global.f32 	%f9, [%rd70+8192];
	ld.global.f32 	%f10, [%rd71+8192];
	setp.ge.f32 	%p6, %f9, %f10;
	selp.u64 	%rd76, 1, 0, %p6;
	ld.global.f32 	%f11, [%rd70+10240];
	ld.global.f32 	%f12, [%rd71+10240];
	setp.ge.f32 	%p7, %f11, %f12;
	selp.u64 	%rd77, 1, 0, %p7;
	ld.global.f32 	%f13, [%rd70+12288];
	ld.global.f32 	%f14, [%rd71+12288];
	setp.ge.f32 	%p8, %f13, %f14;
	selp.u64 	%rd78, 1, 0, %p8;
	add.s64 	%rd79, %rd73, %rd72;
	add.s64 	%rd80, %rd79, %rd74;
	add.s64 	%rd81, %rd80, %rd75;
	add.s64 	%rd82, %rd81, %rd76;
	add.s64 	%rd83, %rd82, %rd77;
	add.s64 	%rd379, %rd83, %rd78;
	setp.lt.u64 	%p9, %rd6, %rd4;
	@%p9 bra 	$L__BB19_40;
	cvt.u32.u64 	%r54, %rd4;
	cvt.u32.u64 	%r55, %rd5;
	cvt.u32.u64 	%r22, %rd1;
	not.b32 	%r56, %r21;
	add.s32 	%r57, %r56, %r22;
	sub.s32 	%r58, %r57, %r54;
	sub.s32 	%r268, %r58, %r55;
	add.s64 	%rd84, %rd5, %rd4;
	add.s64 	%rd85, %rd84, %rd31;
	shl.b64 	%rd86, %rd85, 2;
	add.s64 	%rd87, %rd86, 8192;
	add.s64 	%rd367, %rd2, %rd87;
	add.s64 	%rd366, %rd3, %rd87;
	mov.b32 	%r269, 0;
	mov.u64 	%rd368, %rd5;
$L__BB19_26:
	cvt.s64.s32 	%rd39, %r51;
	add.s64 	%rd368, %rd368, %rd39;
	add.s64 	%rd88, %rd1, -3584;
	setp.gt.u64 	%p10, %rd368, %rd88;
	@%p10 bra 	$L__BB19_28;
	mul.lo.s32 	%r60, %r1, 3584;
	cvt.s64.s32 	%rd89, %r60;
	add.s64 	%rd90, %rd368, %rd31;
	cvta.to.global.u64 	%rd91, %rd65;
	shl.b64 	%rd92, %rd90, 2;
	add.s64 	%rd93, %rd91, %rd92;
	cvta.to.global.u64 	%rd94, %rd66;
	add.s64 	%rd95, %rd94, %rd92;
	ld.global.f32 	%f15, [%rd93];
	ld.global.f32 	%f16, [%rd95];
	setp.ge.f32 	%p11, %f15, %f16;
	selp.u64 	%rd96, 1, 0, %p11;
	ld.global.f32 	%f17, [%rd93+2048];
	ld.global.f32 	%f18, [%rd95+2048];
	setp.ge.f32 	%p12, %f17, %f18;
	selp.u64 	%rd97, 1, 0, %p12;
	ld.global.f32 	%f19, [%rd93+4096];
	ld.global.f32 	%f20, [%rd95+4096];
	setp.ge.f32 	%p13, %f19, %f20;
	selp.u64 	%rd98, 1, 0, %p13;
	ld.global.f32 	%f21, [%rd93+6144];
	ld.global.f32 	%f22, [%rd95+6144];
	setp.ge.f32 	%p14, %f21, %f22;
	selp.u64 	%rd99, 1, 0, %p14;
	ld.global.f32 	%f23, [%rd93+8192];
	ld.global.f32 	%f24, [%rd95+8192];
	setp.ge.f32 	%p15, %f23, %f24;
	selp.u64 	%rd100, 1, 0, %p15;
	ld.global.f32 	%f25, [%rd93+10240];
	ld.global.f32 	%f26, [%rd95+10240];
	setp.ge.f32 	%p16, %f25, %f26;
	selp.u64 	%rd101, 1, 0, %p16;
	ld.global.f32 	%f27, [%rd93+12288];
	ld.global.f32 	%f28, [%rd95+12288];
	setp.ge.f32 	%p17, %f27, %f28;
	selp.u64 	%rd102, 1, 0, %p17;
	add.s64 	%rd103, %rd379, %rd96;
	add.s64 	%rd104, %rd103, %rd97;
	add.s64 	%rd105, %rd104, %rd98;
	add.s64 	%rd106, %rd105, %rd99;
	add.s64 	%rd107, %rd106, %rd100;
	add.s64 	%rd108, %rd107, %rd101;
	add.s64 	%rd379, %rd108, %rd102;
	sub.s64 	%rd109, %rd1, %rd368;
	setp.lt.u64 	%p18, %rd109, %rd89;
	add.s32 	%r269, %r269, 1;
	sub.s32 	%r268, %r268, %r60;
	mul.wide.s32 	%rd110, %r60, 4;
	add.s64 	%rd367, %rd367, %rd110;
	add.s64 	%rd366, %rd366, %rd110;
	@%p18 bra 	$L__BB19_40;
	bra.uni 	$L__BB19_26;
$L__BB19_28:
	setp.le.u64 	%p19, %rd1, %rd368;
	cvt.u32.u64 	%r61, %rd368;
	cvt.u32.u64 	%r62, %rd1;
	sub.s32 	%r63, %r62, %r61;
	setp.ge.s32 	%p20, %r21, %r63;
	or.pred  	%p21, %p19, %p20;
	@%p21 bra 	$L__BB19_40;
	cvt.u32.u64 	%r65, %rd39;
	cvt.u32.u64 	%r66, %rd5;
	not.b32 	%r67, %r21;
	add.s32 	%r68, %r67, %r22;
	add.s32 	%r69, %r65, %r66;
	sub.s32 	%r70, %r68, %r69;
	mul.lo.s32 	%r71, %r1, %r269;
	mad.lo.s32 	%r28, %r71, -3584, %r70;
	shr.u32 	%r72, %r28, 9;
	add.s32 	%r29, %r72, 1;
	and.b32  	%r30, %r29, 7;
	setp.lt.u32 	%p22, %r28, 3584;
	mov.u32 	%r272, %r21;
	@%p22 bra 	$L__BB19_32;
	shr.u32 	%r73, %r268, 9;
	add.s32 	%r74, %r73, 1;
	and.b32  	%r75, %r74, 16777208;
	neg.s32 	%r270, %r75;
	mov.u32 	%r272, %r21;
$L__BB19_31:
	.pragma "nounroll";
	ld.global.f32 	%f29, [%rd367+-8192];
	ld.global.f32 	%f30, [%rd366+-8192];
	setp.ge.f32 	%p23, %f29, %f30;
	selp.u64 	%rd112, 1, 0, %p23;
	add.s64 	%rd113, %rd379, %rd112;
	ld.global.f32 	%f31, [%rd367+-6144];
	ld.global.f32 	%f32, [%rd366+-6144];
	setp.ge.f32 	%p24, %f31, %f32;
	selp.u64 	%rd114, 1, 0, %p24;
	add.s64 	%rd115, %rd113, %rd114;
	ld.global.f32 	%f33, [%rd367+-4096];
	ld.global.f32 	%f34, [%rd366+-4096];
	setp.ge.f32 	%p25, %f33, %f34;
	selp.u64 	%rd116, 1, 0, %p25;
	add.s64 	%rd117, %rd115, %rd116;
	ld.global.f32 	%f35, [%rd367+-2048];
	ld.global.f32 	%f36, [%rd366+-2048];
	setp.ge.f32 	%p26, %f35, %f36;
	selp.u64 	%rd118, 1, 0, %p26;
	add.s64 	%rd119, %rd117, %rd118;
	ld.global.f32 	%f37, [%rd367];
	ld.global.f32 	%f38, [%rd366];
	setp.ge.f32 	%p27, %f37, %f38;
	selp.u64 	%rd120, 1, 0, %p27;
	add.s64 	%rd121, %rd119, %rd120;
	ld.global.f32 	%f39, [%rd367+2048];
	ld.global.f32 	%f40, [%rd366+2048];
	setp.ge.f32 	%p28, %f39, %f40;
	selp.u64 	%rd122, 1, 0, %p28;
	add.s64 	%rd123, %rd121, %rd122;
	ld.global.f32 	%f41, [%rd367+4096];
	ld.global.f32 	%f42, [%rd366+4096];
	setp.ge.f32 	%p29, %f41, %f42;
	selp.u64 	%rd124, 1, 0, %p29;
	add.s64 	%rd125, %rd123, %rd124;
	ld.global.f32 	%f43, [%rd367+6144];
	ld.global.f32 	%f44, [%rd366+6144];
	setp.ge.f32 	%p30, %f43, %f44;
	selp.u64 	%rd126, 1, 0, %p30;
	add.s64 	%rd379, %rd125, %rd126;
	add.s32 	%r272, %r272, 4096;
	add.s32 	%r270, %r270, 8;
	add.s64 	%rd367, %rd367, 16384;
	add.s64 	%rd366, %rd366, 16384;
	setp.ne.s32 	%p31, %r270, 0;
	@%p31 bra 	$L__BB19_31;
$L__BB19_32:
	setp.eq.s32 	%p32, %r30, 0;
	@%p32 bra 	$L__BB19_40;
	cvta.to.global.u64 	%rd52, %rd66;
	cvta.to.global.u64 	%rd53, %rd65;
	setp.lt.u32 	%p33, %r30, 4;
	@%p33 bra 	$L__BB19_35;
	cvt.u64.u32 	%rd128, %r272;
	add.s64 	%rd129, %rd368, %rd128;
	shl.b64 	%rd130, %rd129, 2;
	add.s64 	%rd131, %rd53, %rd130;
	add.s64 	%rd132, %rd52, %rd130;
	ld.global.f32 	%f45, [%rd131];
	ld.global.f32 	%f46, [%rd132];
	setp.ge.f32 	%p34, %f45, %f46;
	selp.u64 	%rd133, 1, 0, %p34;
	add.s64 	%rd134, %rd379, %rd133;
	ld.global.f32 	%f47, [%rd131+2048];
	ld.global.f32 	%f48, [%rd132+2048];
	setp.ge.f32 	%p35, %f47, %f48;
	selp.u64 	%rd135, 1, 0, %p35;
	add.s64 	%rd136, %rd134, %rd135;
	ld.global.f32 	%f49, [%rd131+4096];
	ld.global.f32 	%f50, [%rd132+4096];
	setp.ge.f32 	%p36, %f49, %f50;
	selp.u64 	%rd137, 1, 0, %p36;
	add.s64 	%rd138, %rd136, %rd137;
	ld.global.f32 	%f51, [%rd131+6144];
	ld.global.f32 	%f52, [%rd132+6144];
	setp.ge.f32 	%p37, %f51, %f52;
	selp.u64 	%rd139, 1, 0, %p37;
	add.s64 	%rd379, %rd138, %rd139;
	add.s32 	%r272, %r272, 2048;
$L__BB19_35:
	and.b32  	%r76, %r29, 3;
	setp.eq.s32 	%p38, %r76, 0;
	@%p38 bra 	$L__BB19_40;
	setp.eq.s32 	%p39, %r76, 1;
	@%p39 bra 	$L__BB19_38;
	cvt.u64.u32 	%rd141, %r272;
	add.s64 	%rd142, %rd368, %rd141;
	shl.b64 	%rd143, %rd142, 2;
	add.s64 	%rd144, %rd53, %rd143;
	add.s64 	%rd145, %rd52, %rd143;
	ld.global.f32 	%f53, [%rd144];
	ld.global.f32 	%f54, [%rd145];
	setp.ge.f32 	%p40, %f53, %f54;
	selp.u64 	%rd146, 1, 0, %p40;
	add.s64 	%rd147, %rd379, %rd146;
	ld.global.f32 	%f55, [%rd144+2048];
	ld.global.f32 	%f56, [%rd145+2048];
	setp.ge.f32 	%p41, %f55, %f56;
	selp.u64 	%rd148, 1, 0, %p41;
	add.s64 	%rd379, %rd147, %rd148;
	add.s32 	%r272, %r272, 1024;
$L__BB19_38:
	and.b32  	%r77, %r28, 512;
	setp.ne.s32 	%p42, %r77, 0;
	@%p42 bra 	$L__BB19_40;
	cvt.u64.u32 	%rd149, %r272;
	add.s64 	%rd150, %rd368, %rd149;
	shl.b64 	%rd151, %rd150, 2;
	add.s64 	%rd152, %rd53, %rd151;
	add.s64 	%rd153, %rd52, %rd151;
	ld.global.f32 	%f57, [%rd152];
	ld.global.f32 	%f58, [%rd153];
	setp.ge.f32 	%p43, %f57, %f58;
	selp.u64 	%rd154, 1, 0, %p43;
	add.s64 	%rd379, %rd379, %rd154;
$L__BB19_40:
	// begin inline asm
	mov.u32 %r78, %laneid;
	// end inline asm
	mov.b64 	{%r80, %r85}, %rd379;
	mov.b32 	%r86, 1;
	mov.b32 	%r127, 31;
	mov.b32 	%r128, -1;
	// begin inline asm
	shfl.sync.down.b32 %r79, %r80, %r86, %r127, %r128;
	// end inline asm
	// begin inline asm
	shfl.sync.down.b32 %r84, %r85, %r86, %r127, %r128;
	// end inline asm
	mov.b64 	%rd155, {%r79, %r84};
	setp.gt.s32 	%p44, %r78, 30;
	selp.b64 	%rd156, 0, %rd155, %p44;
	add.s64 	%rd157, %rd156, %rd379;
	mov.b64 	{%r90, %r95}, %rd157;
	mov.b32 	%r96, 2;
	// begin inline asm
	shfl.sync.down.b32 %r89, %r90, %r96, %r127, %r128;
	// end inline asm
	// begin inline asm
	shfl.sync.down.b32 %r94, %r95, %r96, %r127, %r128;
	// end inline asm
	mov.b64 	%rd158, {%r89, %r94};
	setp.gt.s32 	%p45, %r78, 29;
	selp.b64 	%rd159, 0, %rd158, %p45;
	add.s64 	%rd160, %rd159, %rd157;
	mov.b64 	{%r100, %r105}, %rd160;
	mov.b32 	%r106, 4;
	// begin inline asm
	shfl.sync.down.b32 %r99, %r100, %r106, %r127, %r128;
	// end inline asm
	// begin inline asm
	shfl.sync.down.b32 %r104, %r105, %r106, %r127, %r128;
	// end inline asm
	mov.b64 	%rd161, {%r99, %r104};
	setp.gt.s32 	%p46, %r78, 27;
	selp.b64 	%rd162, 0, %rd161, %p46;
	add.s64 	%rd163, %rd162, %rd160;
	mov.b64 	{%r110, %r115}, %rd163;
	mov.b32 	%r116, 8;
	// begin inline asm
	shfl.sync.down.b32 %r109, %r110, %r116, %r127, %r128;
	// end inline asm
	// begin inline asm
	shfl.sync.down.b32 %r114, %r115, %r116, %r127, %r128;
	// end inline asm
	mov.b64 	%rd164, {%r109, %r114};
	setp.gt.s32 	%p47, %r78, 23;
	selp.b64 	%rd165, 0, %rd164, %p47;
	add.s64 	%rd166, %rd165, %rd163;
	mov.b64 	{%r120, %r125}, %rd166;
	mov.b32 	%r126, 16;
	// begin inline asm
	shfl.sync.down.b32 %r119, %r120, %r126, %r127, %r128;
	// end inline asm
	// begin inline asm
	shfl.sync.down.b32 %r124, %r125, %r126, %r127, %r128;
	// end inline asm
	mov.b64 	%rd167, {%r119, %r124};
	setp.gt.s32 	%p48, %r78, 15;
	selp.b64 	%rd168, 0, %rd167, %p48;
	add.s64 	%rd380, %rd168, %rd166;
	setp.ne.s32 	%p49, %r78, 0;
	@%p49 bra 	$L__BB19_42;
	shr.u32 	%r129, %r21, 2;
	and.b32  	%r130, %r129, 248;
	mov.u32 	%r131, _ZZN3cub18CUB_300001_SM_10006detail6reduce18DeviceReduceKernelINS2_10policy_hubIlyN4cuda3std3__44plusIlEEE10Policy1000EN6thrust24THRUST_300001_SM_1000_NS18transform_iteratorI17count_under_curveNSD_12zip_iteratorINS7_5tupleIJNSD_6detail15normal_iteratorINSD_10device_ptrIfEEEESM_EEEEEllEEyS9_lNS7_10__identityEEEvT0_PT3_T1_NS0_13GridEvenShareISU_EET2_T4_E12temp_storage;
	add.s32 	%r132, %r131, %r130;
	st.shared.u64 	[%r132+16], %rd380;
$L__BB19_42:
	bar.sync 	0;
	setp.ne.s32 	%p50, %r21, 0;
	@%p50 bra 	$L__BB19_44;
	ld.shared.u64 	%rd169, [_ZZN3cub18CUB_300001_SM_10006detail6reduce18DeviceReduceKernelINS2_10policy_hubIlyN4cuda3std3__44plusIlEEE10Policy1000EN6thrust24THRUST_300001_SM_1000_NS18transform_iteratorI17count_under_curveNSD_12zip_iteratorINS7_5tupleIJNSD_6detail15normal_iteratorINSD_10device_ptrIfEEEESM_EEEEEllEEyS9_lNS7_10__identityEEEvT0_PT3_T1_NS0_13GridEvenShareISU_EET2_T4_E12temp_storage+24];
	add.s64 	%rd170, %rd169, %rd380;
	ld.shared.u64 	%rd171, [_ZZN3cub18CUB_300001_SM_10006detail6reduce18DeviceReduceKernelINS2_10policy_hubIlyN4cuda3std3__44plusIlEEE10Policy1000EN6thrust24THRUST_300001_SM_1000_NS18transform_iteratorI17count_under_curveNSD_12zip_iteratorINS7_5tupleIJNSD_6detail15normal_iteratorINSD_10device_ptrIfEEEESM_EEEEEllEEyS9_lNS7_10__identityEEEvT0_PT3_T1_NS0_13GridEvenShareISU_EET2_T4_E12temp_storage+32];
	add.s64 	%rd172, %rd170, %rd171;
	ld.shared.u64 	%rd173, [_ZZN3cub18CUB_300001_SM_10006detail6reduce18DeviceReduceKernelINS2_10policy_hubIlyN4cuda3std3__44plusIlEEE10Policy1000EN6thrust24THRUST_300001_SM_1000_NS18transform_iteratorI17count_under_curveNSD_12zip_iteratorINS7_5tupleIJNSD_6detail15normal_iteratorINSD_10device_ptrIfEEEESM_EEEEEllEEyS9_lNS7_10__identityEEEvT0_PT3_T1_NS0_13GridEvenShareISU_EET2_T4_E12temp_storage+40];
	add.s64 	%rd174, %rd172, %rd173;
	ld.shared.u64 	%rd175, [_ZZN3cub18CUB_300001_SM_10006detail6reduce18DeviceReduceKernelINS2_10policy_hubIlyN4cuda3std3__44plusIlEEE10Policy1000EN6thrust24THRUST_300001_SM_1000_NS18transform_iteratorI17count_under_curveNSD_12zip_iteratorINS7_5tupleIJNSD_6detail15normal_iteratorINSD_10device_ptrIfEEEESM_EEEEEllEEyS9_lNS7_10__identityEEEvT0_PT3_T1_NS0_13GridEvenShareISU_EET2_T4_E12temp_storage+48];
	add.s64 	%rd176, %rd174, %rd175;
	ld.shared.u64 	%rd177, [_ZZN3cub18CUB_300001_SM_10006detail6reduce18DeviceReduceKernelINS2_10policy_hubIlyN4cuda3std3__44plusIlEEE10Policy1000EN6thrust24THRUST_300001_SM_1000_NS18transform_iteratorI17count_under_curveNSD_12zip_iteratorINS7_5tupleIJNSD_6detail15normal_iteratorINSD_10device_ptrIfEEEESM_EEEEEllEEyS9_lNS7_10__identityEEEvT0_PT3_T1_NS0_13GridEvenShareISU_EET2_T4_E12temp_storage+56];
	add.s64 	%rd178, %rd176, %rd177;
	ld.shared.u64 	%rd179, [_ZZN3cub18CUB_300001_SM_10006detail6reduce18DeviceReduceKernelINS2_10policy_hubIlyN4cuda3std3__44plusIlEEE10Policy1000EN6thrust24THRUST_300001_SM_1000_NS18transform_iteratorI17count_under_curveNSD_12zip_iteratorINS7_5tupleIJNSD_6detail15normal_iteratorINSD_10device_ptrIfEEEESM_EEEEEllEEyS9_lNS7_10__identityEEEvT0_PT3_T1_NS0_13GridEvenShareISU_EET2_T4_E12temp_storage+64];
	add.s64 	%rd180, %rd178, %rd179;
	ld.shared.u64 	%rd181, [_ZZN3cub18CUB_300001_SM_10006detail6reduce18DeviceReduceKernelINS2_10policy_hubIlyN4cuda3std3__44plusIlEEE10Policy1000EN6thrust24THRUST_300001_SM_1000_NS18transform_iteratorI17count_under_curveNSD_12zip_iteratorINS7_5tupleIJNSD_6detail15normal_iteratorINSD_10device_ptrIfEEEESM_EEEEEllEEyS9_lNS7_10__identityEEEvT0_PT3_T1_NS0_13GridEvenShareISU_EET2_T4_E12temp_storage+72];
	add.s64 	%rd182, %rd180, %rd181;
	ld.shared.u64 	%rd183, [_ZZN3cub18CUB_300001_SM_10006detail6reduce18DeviceReduceKernelINS2_10policy_hubIlyN4cuda3std3__44plusIlEEE10Policy1000EN6thrust24THRUST_300001_SM_1000_NS18transform_iteratorI17count_under_curveNSD_12zip_iteratorINS7_5tupleIJNSD_6detail15normal_iteratorINSD_10device_ptrIfEEEESM_EEEEEllEEyS9_lNS7_10__identityEEEvT0_PT3_T1_NS0_13GridEvenShareISU_EET2_T4_E12temp_storage+80];
	add.s64 	%rd184, %rd182, %rd183;
	ld.shared.u64 	%rd185, [_ZZN3cub18CUB_300001_SM_10006detail6reduce18DeviceReduceKernelINS2_10policy_hubIlyN4cuda3std3__44plusIlEEE10Policy1000EN6thrust24THRUST_300001_SM_1000_NS18transform_iteratorI17count_under_curveNSD_12zip_iteratorINS7_5tupleIJNSD_6detail15normal_iteratorINSD_10device_ptrIfEEEESM_EEEEEllEEyS9_lNS7_10__identityEEEvT0_PT3_T1_NS0_13GridEvenShareISU_EET2_T4_E12temp_storage+88];
	add.s64 	%rd186, %rd184, %rd185;
	ld.shared.u64 	%rd187, [_ZZN3cub18CUB_300001_SM_10006detail6reduce18DeviceReduceKernelINS2_10policy_hubIlyN4cuda3std3__44plusIlEEE10Policy1000EN6thrust24THRUST_300001_SM_1000_NS18transform_iteratorI17count_under_curveNSD_12zip_iteratorINS7_5tupleIJNSD_6detail15normal_iteratorINSD_10device_ptrIfEEEESM_EEEEEllEEyS9_lNS7_10__identityEEEvT0_PT3_T1_NS0_13GridEvenShareISU_EET2_T4_E12temp_storage+96];
	add.s64 	%rd188, %rd186, %rd187;
	ld.shared.u64 	%rd189, [_ZZN3cub18CUB_300001_SM_10006detail6reduce18DeviceReduceKernelINS2_10policy_hubIlyN4cuda3std3__44plusIlEEE10Policy1000EN6thrust24THRUST_300001_SM_1000_NS18transform_iteratorI17count_under_curveNSD_12zip_iteratorINS7_5tupleIJNSD_6detail15normal_iteratorINSD_10device_ptrIfEEEESM_EEEEEllEEyS9_lNS7_10__identityEEEvT0_PT3_T1_NS0_13GridEvenShareISU_EET2_T4_E12temp_storage+104];
	add.s64 	%rd190, %rd188, %rd189;
	ld.shared.u64 	%rd191, [_ZZN3cub18CUB_300001_SM_10006detail6reduce18DeviceReduceKernelINS2_10policy_hubIlyN4cuda3std3__44plusIlEEE10Policy1000EN6thrust24THRUST_300001_SM_1000_NS18transform_iteratorI17count_under_curveNSD_12zip_iteratorINS7_5tupleIJNSD_6detail15normal_iteratorINSD_10device_ptrIfEEEESM_EEEEEllEEyS9_lNS7_10__identityEEEvT0_PT3_T1_NS0_13GridEvenShareISU_EET2_T4_E12temp_storage+112];
	add.s64 	%rd192, %rd190, %rd191;
	ld.shared.u64 	%rd193, [_ZZN3cub18CUB_300001_SM_10006detail6reduce18DeviceReduceKernelINS2_10policy_hubIlyN4cuda3std3__44plusIlEEE10Policy1000EN6thrust24THRUST_300001_SM_1000_NS18transform_iteratorI17count_under_curveNSD_12zip_iteratorINS7_5tupleIJNSD_6detail15normal_iteratorINSD_10device_ptrIfEEEESM_EEEEEllEEyS9_lNS7_10__identityEEEvT0_PT3_T1_NS0_13GridEvenShareISU_EET2_T4_E12temp_storage+120];
	add.s64 	%rd194, %rd192, %rd193;
	ld.shared.u64 	%rd195, [_ZZN3cub18CUB_300001_SM_10006detail6reduce18DeviceReduceKernelINS2_10policy_hubIlyN4cuda3std3__44plusIlEEE10Policy1000EN6thrust24THRUST_300001_SM_1000_NS18transform_iteratorI17count_under_curveNSD_12zip_iteratorINS7_5tupleIJNSD_6detail15normal_iteratorINSD_10device_ptrIfEEEESM_EEEEEllEEyS9_lNS7_10__identityEEEvT0_PT3_T1_NS0_13GridEvenShareISU_EET2_T4_E12temp_storage+128];
	add.s64 	%rd196, %rd194, %rd195;
	ld.shared.u64 	%rd197, [_ZZN3cub18CUB_300001_SM_10006detail6reduce18DeviceReduceKernelINS2_10policy_hubIlyN4cuda3std3__44plusIlEEE10Policy1000EN6thrust24THRUST_300001_SM_1000_NS18transform_iteratorI17count_under_curveNSD_12zip_iteratorINS7_5tupleIJNSD_6detail15normal_iteratorINSD_10device_ptrIfEEEESM_EEEEEllEEyS9_lNS7_10__identityEEEvT0_PT3_T1_NS0_13GridEvenShareISU_EET2_T4_E12temp_storage+136];
	add.s64 	%rd380, %rd196, %rd197;
$L__BB19_44:
	mov.u32 	%r261, %tid.x;
	setp.ne.s32 	%p107, %r261, 0;
	@%p107 bra 	$L__BB19_46;
	ld.param.u64 	%rd354, [_ZN3cub18CUB_300001_SM_10006detail6reduce18DeviceReduceKernelINS2_10policy_hubIlyN4cuda3std3__44plusIlEEE10Policy1000EN6thrust24THRUST_300001_SM_1000_NS18transform_iteratorI17count_under_curveNSD_12zip_iteratorINS7_5tupleIJNSD_6detail15normal_iteratorINSD_10device_ptrIfEEEESM_EEEEEllEEyS9_lNS7_10__identityEEEvT0_PT3_T1_NS0_13GridEvenShareISU_EET2_T4__param_1];
	cvta.to.global.u64 	%rd351, %rd354;
	mul.wide.u32 	%rd352, %r2, 8;
	add.s64 	%rd353, %rd351, %rd352;
	st.global.u64 	[%rd353], %rd380;
$L__BB19_46:
	ret;

}
	// .globl	_ZN3cub18CUB_300001_SM_10006detail6reduce28DeviceReduceSingleTileKernelINS2_10policy_hubIlyN4cuda3std3__44plusIlEEE10Policy1000EPlSC_iS9_llNS7_10__identityEEEvT0_T1_T2_T3_T4_T6_
.visible .entry _ZN3cub18CUB_300001_SM_10006detail6reduce28DeviceReduceSingleTileKernelINS2_10policy_hubIlyN4cuda3std3__44plusIlEEE10Policy1000EPlSC_iS9_llNS7_10__identityEEEvT0_T1_T2_T3_T4_T6_(
	.param .u64 .ptr .align 1 _ZN3cub18CUB_300001_SM_10006detail6reduce28DeviceReduceSingleTileKernelINS2_10policy_hubIlyN4cuda3std3__44plusIlEEE10Policy1000EPlSC_iS9_llNS7_10__identityEEEvT0_T1_T2_T3_T4_T6__param_0,
	.param .u64 .ptr .align 1 _ZN3cub18CUB_300001_SM_10006detail6reduce28DeviceReduceSingleTileKernelINS2_10policy_hubIlyN4cuda3std3__44plusIlEEE10Policy1000EPlSC_iS9_llNS7_10__identityEEEvT0_T1_T2_T3_T4_T6__param_1,
	.param .u32 _ZN3cub18CUB_300001_SM_10006detail6reduce28DeviceReduceSingleTileKernelINS2_10policy_hubIlyN4cuda3std3__44plusIlEEE10Policy1000EPlSC_iS9_llNS7_10__identityEEEvT0_T1_T2_T3_T4_T6__param_2,
	.param .align 1 .b8 _ZN3cub18CUB_300001_SM_10006detail6reduce28DeviceReduceSingleTileKernelINS2_10policy_hubIlyN4cuda3std3__44plusIlEEE10Policy1000EPlSC_iS9_llNS7_10__identityEEEvT0_T1_T2_T3_T4_T6__param_3[1],
	.param .u64 _ZN3cub18CUB_300001_SM_10006detail6reduce28DeviceReduceSingleTileKernelINS2_10policy_hubIlyN4cuda3std3__44plusIlEEE10Policy1000EPlSC_iS9_llNS7_10__identityEEEvT0_T1_T2_T3_T4_T6__param_4,
	.param .align 1 .b8 _ZN3cub18CUB_300001_SM_10006detail6reduce28DeviceReduceSingleTileKernelINS2_10policy_hubIlyN4cuda3std3__44plusIlEEE10Policy1000EPlSC_iS9_llNS7_10__identityEEEvT0_T1_T2_T3_T4_T6__param_5[1]
)
.maxntid 512
.minnctapersm 1
{
	.reg .pred 	%p<58>;
	.reg .b32 	%r<238>;
	.reg .b64 	%rd<281>;
	// demoted variable
	.shared .align 8 .b8 _ZZN3cub18CUB_300001_SM_10006detail6reduce28DeviceReduceSingleTileKernelINS2_10policy_hubIlyN4cuda3std3__44plusIlEEE10Policy1000EPlSC_iS9_llNS7_10__identityEEEvT0_T1_T2_T3_T4_T6_E12temp_storage[152];
	ld.param.u64 	%rd35, [_ZN3cub18CUB_300001_SM_10006detail6reduce28DeviceReduceSingleTileKernelINS2_10policy_hubIlyN4cuda3std3__44plusIlEEE10Policy1000EPlSC_iS9_llNS7_10__identityEEEvT0_T1_T2_T3_T4_T6__param_0];
	ld.param.u64 	%rd37, [_ZN3cub18CUB_300001_SM_10006detail6reduce28DeviceReduceSingleTileKernelINS2_10policy_hubIlyN4cuda3std3__44plusIlEEE10Policy1000EPlSC_iS9_llNS7_10__identityEEEvT0_T1_T2_T3_T4_T6__param_1];
	ld.param.u32 	%r34, [_ZN3cub18CUB_300001_SM_10006detail6reduce28DeviceReduceSingleTileKernelINS2_10policy_hubIlyN4cuda3std3__44plusIlEEE10Policy1000EPlSC_iS9_llNS7_10__identityEEEvT0_T1_T2_T3_T4_T6__param_2];
	ld.param.u64 	%rd36, [_ZN3cub18CUB_300001_SM_10006detail6reduce28DeviceReduceSingleTileKernelINS2_10policy_hubIlyN4cuda3std3__44plusIlEEE10Policy1000EPlSC_iS9_llNS7_10__identityEEEvT0_T1_T2_T3_T4_T6__param_4];
	cvta.to.global.u64 	%rd1, %rd37;
	setp.ne.s32 	%p1, %r34, 0;
	@%p1 bra 	$L__BB20_3;
	mov.u32 	%r224, %tid.x;
	setp.ne.s32 	%p57, %r224, 0;
	@%p57 bra 	$L__BB20_39;
	st.global.u64 	[%rd1], %rd36;
	bra.uni 	$L__BB20_39;
$L__BB20_3:
	setp.gt.s32 	%p2, %r34, 3583;
	@%p2 bra 	$L__BB20_21;
	mov.u32 	%r1, %tid.x;
	setp.ge.s32 	%p19, %r1, %r34;
	mov.b64 	%rd271, 0;
	mov.u32 	%r228, %r1;
	@%p19 bra 	$L__BB20_6;
	mul.wide.u32 	%rd146, %r1, 8;
	add.s64 	%rd145, %rd35, %rd146;
	// begin inline asm
	ld.global.nc.u64 %rd271, [%rd145];
	// end inline asm
	add.s32 	%r228, %r1, 512;
$L__BB20_6:
	setp.ge.s32 	%p20, %r228, %r34;
	@%p20 bra 	$L__BB20_12;
	not.b32 	%r100, %r228;
	add.s32 	%r4, %r34, %r100;
	and.b32  	%r101, %r4, 1536;
	setp.eq.s32 	%p21, %r101, 1536;
	@%p21 bra 	$L__BB20_10;
	mul.wide.u32 	%rd148, %r228, 8;
	add.s64 	%rd266, %rd35, %rd148;
	shr.u32 	%r102, %r4, 9;
	add.s32 	%r103, %r102, 1;
	and.b32  	%r104, %r103, 3;
	neg.s32 	%r226, %r104;
$L__BB20_9:
	.pragma "nounroll";
	// begin inline asm
	ld.global.nc.u64 %rd149, [%rd266];
	// end inline asm
	add.s64 	%rd271, %rd149, %rd271;
	add.s32 	%r228, %r228, 512;
	add.s64 	%rd266, %rd266, 4096;
	add.s32 	%r226, %r226, 1;
	setp.ne.s32 	%p22, %r226, 0;
	@%p22 bra 	$L__BB20_9;
$L__BB20_10:
	setp.lt.u32 	%p23, %r4, 1536;
	@%p23 bra 	$L__BB20_12;
$L__BB20_11:
	mul.wide.s32 	%rd159, %r228, 8;
	add.s64 	%rd152, %rd35, %rd159;
	// begin inline asm
	ld.global.nc.u64 %rd151, [%rd152];
	// end inline asm
	add.s64 	%rd160, %rd151, %rd271;
	add.s64 	%rd154, %rd152, 4096;
	// begin inline asm
	ld.global.nc.u64 %rd153, [%rd154];
	// end inline asm
	add.s64 	%rd161, %rd153, %rd160;
	add.s64 	%rd156, %rd152, 8192;
	// begin inline asm
	ld.global.nc.u64 %rd155, [%rd156];
	// end inline asm
	add.s64 	%rd162, %rd155, %rd161;
	add.s64 	%rd158, %rd152, 12288;
	// begin inline asm
	ld.global.nc.u64 %rd157, [%rd158];
	// end inline asm
	add.s64 	%rd271, %rd157, %rd162;
	add.s32 	%r228, %r228, 2048;
	setp.lt.s32 	%p24, %r228, %r34;
	@%p24 bra 	$L__BB20_11;
$L__BB20_12:
	setp.lt.s32 	%p25, %r34, 512;
	@%p25 bra 	$L__BB20_17;
	// begin inline asm
	mov.u32 %r168, %laneid;
	// end inline asm
	mov.b64 	{%r170, %r175}, %rd271;
	mov.b32 	%r176, 1;
	mov.b32 	%r217, 31;
	mov.b32 	%r218, -1;
	// begin inline asm
	shfl.sync.down.b32 %r169, %r170, %r176, %r217, %r218;
	// end inline asm
	// begin inline asm
	shfl.sync.down.b32 %r174, %r175, %r176, %r217, %r218;
	// end inline asm
	mov.b64 	%rd221, {%r169, %r174};
	setp.gt.s32 	%p49, %r168, 30;
	selp.b64 	%rd222, 0, %rd221, %p49;
	add.s64 	%rd223, %rd222, %rd271;
	mov.b64 	{%r180, %r185}, %rd223;
	mov.b32 	%r186, 2;
	// begin inline asm
	shfl.sync.down.b32 %r179, %r180, %r186, %r217, %r218;
	// end inline asm
	// begin inline asm
	shfl.sync.down.b32 %r184, %r185, %r186, %r217, %r218;
	// end inline asm
	mov.b64 	%rd224, {%r179, %r184};
	setp.gt.s32 	%p50, %r168, 29;
	selp.b64 	%rd225, 0, %rd224, %p50;
	add.s64 	%rd226, %rd225, %rd223;
	mov.b64 	{%r190, %r195}, %rd226;
	mov.b32 	%r196, 4;
	// begin inline asm
	shfl.sync.down.b32 %r189, %r190, %r196, %r217, %r218;
	// end inline asm
	// begin inline asm
	shfl.sync.down.b32 %r194, %r195, %r196, %r217, %r218;
	// end inline asm
	mov.b64 	%rd227, {%r189, %r194};
	setp.gt.s32 	%p51, %r168, 27;
	selp.b64 	%rd228, 0, %rd227, %p51;
	add.s64 	%rd229, %rd228, %rd226;
	mov.b64 	{%r200, %r205}, %rd229;
	mov.b32 	%r206, 8;
	// begin inline asm
	shfl.sync.down.b32 %r199, %r200, %r206, %r217, %r218;
	// end inline asm
	// begin inline asm
	shfl.sync.down.b32 %r204, %r205, %r206, %r217, %r218;
	// end inline asm
	mov.b64 	%rd230, {%r199, %r204};
	setp.gt.s32 	%p52, %r168, 23;
	selp.b64 	%rd231, 0, %rd230, %p52;
	add.s64 	%rd232, %rd231, %rd229;
	mov.b64 	{%r210, %r215}, %rd232;
	mov.b32 	%r216, 16;
	// begin inline asm
	shfl.sync.down.b32 %r209, %r210, %r216, %r217, %r218;
	// end inline asm
	// begin inline asm
	shfl.sync.down.b32 %r214, %r215, %r216, %r217, %r218;
	// end inline asm
	mov.b64 	%rd233, {%r209, %r214};
	setp.gt.s32 	%p53, %r168, 15;
	selp.b64 	%rd234, 0, %rd233, %p53;
	add.s64 	%rd280, %rd234, %rd232;
	setp.ne.s32 	%p54, %r168, 0;
	@%p54 bra 	$L__BB20_15;
	shr.u32 	%r219, %r1, 2;
	and.b32  	%r220, %r219, 248;
	mov.u32 	%r221, _ZZN3cub18CUB_300001_SM_10006detail6reduce28DeviceReduceSingleTileKernelINS2_10policy_hubIlyN4cuda3std3__44plusIlEEE10Policy1000EPlSC_iS9_llNS7_10__identityEEEvT0_T1_T2_T3_T4_T6_E12temp_storage;
	add.s32 	%r222, %r221, %r220;
	st.shared.u64 	[%r222+16], %rd280;
$L__BB20_15:
	bar.sync 	0;
	setp.ne.s32 	%p55, %r1, 0;
	@%p55 bra 	$L__BB20_37;
	ld.shared.u64 	%rd235, [_ZZN3cub18CUB_300001_SM_10006detail6reduce28DeviceReduceSingleTileKernelINS2_10policy_hubIlyN4cuda3std3__44plusIlEEE10Policy1000EPlSC_iS9_llNS7_10__identityEEEvT0_T1_T2_T3_T4_T6_E12temp_storage+24];
	add.s64 	%rd236, %rd235, %rd280;
	ld.shared.u64 	%rd237, [_ZZN3cub18CUB_300001_SM_10006detail6reduce28DeviceReduceSingleTileKernelINS2_10policy_hubIlyN4cuda3std3__44plusIlEEE10Policy1000EPlSC_iS9_llNS7_10__identityEEEvT0_T1_T2_T3_T4_T6_E12temp_storage+32];
	add.s64 	%rd238, %rd236, %rd237;
	ld.shared.u64 	%rd239, [_ZZN3cub18CUB_300001_SM_10006detail6reduce28DeviceReduceSingleTileKernelINS2_10policy_hubIlyN4cuda3std3__44plusIlEEE10Policy1000EPlSC_iS9_llNS7_10__identityEEEvT0_T1_T2_T3_T4_T6_E12temp_storage+40];
	add.s64 	%rd240, %rd238, %rd239;
	ld.shared.u64 	%rd241, [_ZZN3cub18CUB_300001_SM_10006detail6reduce28DeviceReduceSingleTileKernelINS2_10policy_hubIlyN4cuda3std3__44plusIlEEE10Policy1000EPlSC_iS9_llNS7_10__identityEEEvT0_T1_T2_T3_T4_T6_E12temp_storage+48];
	add.s64 	%rd242, %rd240, %rd241;
	ld.shared.u64 	%rd243, [_ZZN3cub18CUB_300001_SM_10006detail6reduce28DeviceReduceSingleTileKernelINS2_10policy_hubIlyN4cuda3std3__44plusIlEEE10Policy1000EPlSC_iS9_llNS7_10__identityEEEvT0_T1_T2_T3_T4_T6_E12temp_storage+56];
	add.s64 	%rd244, %rd242, %rd243;
	ld.shared.u64 	%rd245, [_ZZN3cub18CUB_300001_SM_10006detail6reduce28DeviceReduceSingleTileKernelINS2_10policy_hubIlyN4cuda3std3__44plusIlEEE10Policy1000EPlSC_iS9_llNS7_10__identityEEEvT0_T1_T2_T3_T4_T6_E12temp_storage+64];
	add.s64 	%rd246, %rd244, %rd245;
	ld.shared.u64 	%rd247, [_ZZN3cub18CUB_300001_SM_10006detail6reduce28DeviceReduceSingleTileKernelINS2_10policy_hubIlyN4cuda3std3__44plusIlEEE10Policy1000EPlSC_iS9_llNS7_10__identityEEEvT0_T1_T2_T3_T4_T6_E12temp_storage+72];
	add.s64 	%rd248, %rd246, %rd247;
	ld.shared.u64 	%rd249, [_ZZN3cub18CUB_300001_SM_10006detail6reduce28DeviceReduceSingleTileKernelINS2_10policy_hubIlyN4cuda3std3__44plusIlEEE10Policy1000EPlSC_iS9_llNS7_10__identityEEEvT0_T1_T2_T3_T4_T6_E12temp_storage+80];
	add.s64 	%rd250, %rd248, %rd249;
	ld.shared.u64 	%rd251, [_ZZN3cub18CUB_300001_SM_10006detail6reduce28DeviceReduceSingleTileKernelINS2_10policy_hubIlyN4cuda3std3__44plusIlEEE10Policy1000EPlSC_iS9_llNS7_10__identityEEEvT0_T1_T2_T3_T4_T6_E12temp_storage+88];
	add.s64 	%rd252, %rd250, %rd251;
	ld.shared.u64 	%rd253, [_ZZN3cub18CUB_300001_SM_10006detail6reduce28DeviceReduceSingleTileKernelINS2_10policy_hubIlyN4cuda3std3__44plusIlEEE10Policy1000EPlSC_iS9_llNS7_10__identityEEEvT0_T1_T2_T3_T4_T6_E12temp_storage+96];
	add.s64 	%rd254, %rd252, %rd253;
	ld.shared.u64 	%rd255, [_ZZN3cub18CUB_300001_SM_10006detail6reduce28DeviceReduceSingleTileKernelINS2_10policy_hubIlyN4cuda3std3__44plusIlEEE10Policy1000EPlSC_iS9_llNS7_10__identityEEEvT0_T1_T2_T3_T4_T6_E12temp_storage+104];
	add.s64 	%rd256, %rd254, %rd255;
	ld.shared.u64 	%rd257, [_ZZN3cub18CUB_300001_SM_10006detail6reduce28DeviceReduceSingleTileKernelINS2_10policy_hubIlyN4cuda3std3__44plusIlEEE10Policy1000EPlSC_iS9_llNS7_10__identityEEEvT0_T1_T2_T3_T4_T6_E12temp_storage+112];
	add.s64 	%rd258, %rd256, %rd257;
	ld.shared.u64 	%rd259, [_ZZN3cub18CUB_300001_SM_10006detail6reduce28DeviceReduceSingleTileKernelINS2_10policy_hubIlyN4cuda3std3__44plusIlEEE10Policy1000EPlSC_iS9_llNS7_10__identityEEEvT0_T1_T2_T3_T4_T6_E12temp_storage+120];
	add.s64 	%rd260, %rd258, %rd259;
	ld.shared.u64 	%rd261, [_ZZN3cub18CUB_300001_SM_10006detail6reduce28DeviceReduceSingleTileKernelINS2_10policy_hubIlyN4cuda3std3__44plusIlEEE10Policy1000EPlSC_iS9_llNS7_10__identityEEEvT0_T1_T2_T3_T4_T6_E12temp_storage+128];
	add.s64 	%rd262, %rd260, %rd261;
	ld.shared.u64 	%rd263, [_ZZN3cub18CUB_300001_SM_10006detail6reduce28DeviceReduceSingleTileKernelINS2_10policy_hubIlyN4cuda3std3__44plusIlEEE10Policy1000EPlSC_iS9_llNS7_10__identityEEEvT0_T1_T2_T3_T4_T6_E12temp_storage+136];
	add.s64 	%rd280, %rd262, %rd263;
	bra.uni 	$L__BB20_37;
$L__BB20_17:
	// begin inline asm
	mov.u32 %r105, %laneid;
	// end inline asm
	and.b32  	%r156, %r1, 992;
	add.s32 	%r157, %r156, 32;
	setp.gt.s32 	%p26, %r157, %r34;
	not.b32 	%r158, %r156;
	add.s32 	%r159, %r34, %r158;
	selp.b32 	%r154, %r159, 31, %p26;
	mov.b64 	{%r107, %r112}, %rd271;
	mov.b32 	%r113, 1;
	mov.b32 	%r155, -1;
	// begin inline asm
	shfl.sync.down.b32 %r106, %r107, %r113, %r154, %r155;
	// end inline asm
	// begin inline asm
	shfl.sync.down.b32 %r111, %r112, %r113, %r154, %r155;
	// end inline asm
	mov.b64 	%rd163, {%r106, %r111};
	setp.lt.s32 	%p27, %r105, %r154;
	selp.b64 	%rd164, %rd163, 0, %p27;
	add.s64 	%rd165, %rd164, %rd271;
	mov.b64 	{%r117, %r122}, %rd165;
	mov.b32 	%r123, 2;
	// begin inline asm
	shfl.sync.down.b32 %r116, %r117, %r123, %r154, %r155;
	// end inline asm
	// begin inline asm
	shfl.sync.down.b32 %r121, %r122, %r123, %r154, %r155;
	// end inline asm
	mov.b64 	%rd166, {%r116, %r121};
	add.s32 	%r160, %r105, 2;
	setp.gt.s32 	%p28, %r160, %r154;
	selp.b64 	%rd167, 0, %rd166, %p28;
	add.s64 	%rd168, %rd167, %rd165;
	mov.b64 	{%r127, %r132}, %rd168;
	mov.b32 	%r133, 4;
	// begin inline asm
	shfl.sync.down.b32 %r126, %r127, %r133, %r154, %r155;
	// end inline asm
	// begin inline asm
	shfl.sync.down.b32 %r131, %r132, %r133, %r154, %r155;
	// end inline asm
	mov.b64 	%rd169, {%r126, %r131};
	add.s32 	%r161, %r105, 4;
	setp.gt.s32 	%p29, %r161, %r154;
	selp.b64 	%rd170, 0, %rd169, %p29;
	add.s64 	%rd171, %rd170, %rd168;
	mov.b64 	{%r137, %r142}, %rd171;
	mov.b32 	%r143, 8;
	// begin inline asm
	shfl.sync.down.b32 %r136, %r137, %r143, %r154, %r155;
	// end inline asm
	// begin inline asm
	shfl.sync.down.b32 %r141, %r142, %r143, %r154, %r155;
	// end inline asm
	mov.b64 	%rd172, {%r136, %r141};
	add.s32 	%r162, %r105, 8;
	setp.gt.s32 	%p30, %r162, %r154;
	selp.b64 	%rd173, 0, %rd172, %p30;
	add.s64 	%rd174, %rd173, %rd171;
	mov.b64 	{%r147, %r152}, %rd174;
	mov.b32 	%r153, 16;
	// begin inline asm
	shfl.sync.down.b32 %r146, %r147, %r153, %r154, %r155;
	// end inline asm
	// begin inline asm
	shfl.sync.down.b32 %r151, %r152, %r153, %r154, %r155;
	// end inline asm
	mov.b64 	%rd175, {%r146, %r151};
	add.s32 	%r163, %r105, 16;
	setp.gt.s32 	%p31, %r163, %r154;
	selp.b64 	%rd176, 0, %rd175, %p31;
	add.s64 	%rd280, %rd176, %rd174;
	setp.ne.s32 	%p32, %r105, 0;
	@%p32 bra 	$L__BB20_19;
	shr.u32 	%r164, %r1, 2;
	and.b32  	%r165, %r164, 248;
	mov.u32 	%r166, _ZZN3cub18CUB_300001_SM_10006detail6reduce28DeviceReduceSingleTileKernelINS2_10policy_hubIlyN4cuda3std3__44plusIlEEE10Policy1000EPlSC_iS9_llNS7_10__identityEEEvT0_T1_T2_T3_T4_T6_E12temp_storage;
	add.s32 	%r167, %r166, %r165;
	st.shared.u64 	[%r167+16], %rd280;
$L__BB20_19:
	bar.sync 	0;
	setp.ne.s32 	%p33, %r1, 0;
	@%p33 bra 	$L__BB20_37;
	setp.gt.s32 	%p34, %r34, 32;
	ld.shared.u64 	%rd177, [_ZZN3cub18CUB_300001_SM_10006detail6reduce28DeviceReduceSingleTileKernelINS2_10policy_hubIlyN4cuda3std3__44plusIlEEE10Policy1000EPlSC_iS9_llNS7_10__identityEEEvT0_T1_T2_T3_T4_T6_E12temp_storage+24];
	selp.b64 	%rd178, %rd177, 0, %p34;
	add.s64 	%rd179, %rd178, %rd280;
	setp.gt.s32 	%p35, %r34, 64;
	ld.shared.u64 	%rd180, [_ZZN3cub18CUB_300001_SM_10006detail6reduce28DeviceReduceSingleTileKernelINS2_10policy_hubIlyN4cuda3std3__44plusIlEEE10Policy1000EPlSC_iS9_llNS7_10__identityEEEvT0_T1_T2_T3_T4_T6_E12temp_storage+32];
	selp.b64 	%rd181, %rd180, 0, %p35;
	add.s64 	%rd182, %rd179, %rd181;
	setp.gt.s32 	%p36, %r34, 96;
	ld.shared.u64 	%rd183, [_ZZN3cub18CUB_300001_SM_10006detail6reduce28DeviceReduceSingleTileKernelINS2_10policy_hubIlyN4cuda3std3__44plusIlEEE10Policy1000EPlSC_iS9_llNS7_10__identityEEEvT0_T1_T2_T3_T4_T6_E12temp_storage+40];
	selp.b64 	%rd184, %rd183, 0, %p36;
	add.s64 	%rd185, %rd182, %rd184;
	setp.gt.s32 	%p37, %r34, 128;
	ld.shared.u64 	%rd186, [_ZZN3cub18CUB_300001_SM_10006detail6reduce28DeviceReduceSingleTileKernelINS2_10policy_hubIlyN4cuda3std3__44plusIlEEE10Policy1000EPlSC_iS9_llNS7_10__identityEEEvT0_T1_T2_T3_T4_T6_E12temp_storage+48];
	selp.b64 	%rd187, %rd186, 0, %p37;
	add.s64 	%rd188, %rd185, %rd187;
	setp.gt.s32 	%p38, %r34, 160;
	ld.shared.u64 	%rd189, [_ZZN3cub18CUB_300001_SM_10006detail6reduce28DeviceReduceSingleTileKernelINS2_10policy_hubIlyN4cuda3std3__44plusIlEEE10Policy1000EPlSC_iS9_llNS7_10__identityEEEvT0_T1_T2_T3_T4_T6_E12temp_storage+56];
	selp.b64 	%rd190, %rd189, 0, %p38;
	add.s64 	%rd191, %rd188, %rd190;
	setp.gt.s32 	%p39, %r34, 192;
	ld.shared.u64 	%rd192, [_ZZN3cub18CUB_300001_SM_10006detail6reduce28DeviceReduceSingleTileKernelINS2_10policy_hubIlyN4cuda3std3__44plusIlEEE10Policy1000EPlSC_iS9_llNS7_10__identityEEEvT0_T1_T2_T3_T4_T6_E12temp_storage+64];
	selp.b64 	%rd193, %rd192, 0, %p39;
	add.s64 	%rd194, %rd191, %rd193;
	setp.gt.s32 	%p40, %r34, 224;
	ld.shared.u64 	%rd195, [_ZZN3cub18CUB_300001_SM_10006detail6reduce28DeviceReduceSingleTileKernelINS2_10policy_hubIlyN4cuda3std3__44plusIlEEE10Policy1000EPlSC_iS9_llNS7_10__identityEEEvT0_T1_T2_T3_T4_T6_E12temp_storage+72];
	selp.b64 	%rd196, %rd195, 0, %p40;
	add.s64 	%rd197, %rd194, %rd196;
	setp.gt.s32 	%p41, %r34, 256;
	ld.shared.u64 	%rd198, [_ZZN3cub18CUB_300001_SM_10006detail6reduce28DeviceReduceSingleTileKernelINS2_10policy_hubIlyN4cuda3std3__44plusIlEEE10Policy1000EPlSC_iS9_llNS7_10__identityEEEvT0_T1_T2_T3_T4_T6_E12temp_storage+80];
	selp.b64 	%rd199, %rd198, 0, %p41;
	add.s64 	%rd200, %rd197, %rd199;
	setp.gt.s32 	%p42, %r34, 288;
	ld.shared.u64 	%rd201, [_ZZN3cub18CUB_300001_SM_10006detail6reduce28DeviceReduceSingleTileKernelINS2_10policy_hubIlyN4cuda3std3__44plusIlEEE10Policy1000EPlSC_iS9_llNS7_10__identityEEEvT0_T1_T2_T3_T4_T6_E12temp_storage+88];
	selp.b64 	%rd202, %rd201, 0, %p42;
	add.s64 	%rd203, %rd200, %rd202;
	setp.gt.s32 	%p43, %r34, 320;
	ld.shared.u64 	%rd204, [_ZZN3cub18CUB_300001_SM_10006detail6reduce28DeviceReduceSingleTileKernelINS2_10policy_hubIlyN4cuda3std3__44plusIlEEE10Policy1000EPlSC_iS9_llNS7_10__identityEEEvT0_T1_T2_T3_T4_T6_E12temp_storage+96];
	selp.b64 	%rd205, %rd204, 0, %p43;
	add.s64 	%rd206, %rd203, %rd205;
	setp.gt.s32 	%p44, %r34, 352;
	ld.shared.u64 	%rd207, [_ZZN3cub18CUB_300001_SM_10006detail6reduce28DeviceReduceSingleTileKernelINS2_10policy_hubIlyN4cuda3std3__44plusIlEEE10Policy1000EPlSC_iS9_llNS7_10__identityEEEvT0_T1_T2_T3_T4_T6_E12temp_storage+104];
	selp.b64 	%rd208, %rd207, 0, %p44;
	add.s64 	%rd209, %rd206, %rd208;
	setp.gt.s32 	%p45, %r34, 384;
	ld.shared.u64 	%rd210, [_ZZN3cub18CUB_300001_SM_10006detail6reduce28DeviceReduceSingleTileKernelINS2_10policy_hubIlyN4cuda3std3__44plusIlEEE10Policy1000EPlSC_iS9_llNS7_10__identityEEEvT0_T1_T2_T3_T4_T6_E12temp_storage+112];
	selp.b64 	%rd211, %rd210, 0, %p45;
	add.s64 	%rd212, %rd209, %rd211;
	setp.gt.s32 	%p46, %r34, 416;
	ld.shared.u64 	%rd213, [_ZZN3cub18CUB_300001_SM_10006detail6reduce28DeviceReduceSingleTileKernelINS2_10policy_hubIlyN4cuda3std3__44plusIlEEE10Policy1000EPlSC_iS9_llNS7_10__identityEEEvT0_T1_T2_T3_T4_T6_E12temp_storage+120];
	selp.b64 	%rd214, %rd213, 0, %p46;
	add.s64 	%rd215, %rd212, %rd214;
	setp.gt.s32 	%p47, %r34, 448;
	ld.shared.u64 	%rd216, [_ZZN3cub18CUB_300001_SM_10006detail6reduce28DeviceReduceSingleTileKernelINS2_10policy_hubIlyN4cuda3std3__44plusIlEEE10Policy1000EPlSC_iS9_llNS7_10__identityEEEvT0_T1_T2_T3_T4_T6_E12temp_storage+128];
	selp.b64 	%rd217, %rd216, 0, %p47;
	add.s64 	%rd218, %rd215, %rd217;
	setp.gt.s32 	%p48, %r34, 480;
	ld.shared.u64 	%rd219, [_ZZN3cub18CUB_300001_SM_10006detail6reduce28DeviceReduceSingleTileKernelINS2_10policy_hubIlyN4cuda3std3__44plusIlEEE10Policy1000EPlSC_iS9_llNS7_10__identityEEEvT0_T1_T2_T3_T4_T6_E12temp_storage+136];
	selp.b64 	%rd220, %rd219, 0, %p48;
	add.s64 	%rd280, %rd218, %rd220;
	bra.uni 	$L__BB20_37;
$L__BB20_21:
	mov.u32 	%r13, %tid.x;
	mul.wide.u32 	%rd52, %r13, 8;
	add.s64 	%rd39, %rd35, %rd52;
	// begin inline asm
	ld.global.nc.u64 %rd38, [%rd39];
	// end inline asm
	add.s64 	%rd41, %rd39, 4096;
	// begin inline asm
	ld.global.nc.u64 %rd40, [%rd41];
	// end inline asm
	add.s64 	%rd43, %rd39, 8192;
	// begin inline asm
	ld.global.nc.u64 %rd42, [%rd43];
	// end inline asm
	add.s64 	%rd45, %rd39, 12288;
	// begin inline asm
	ld.global.nc.u64 %rd44, [%rd45];
	// end inline asm
	add.s64 	%rd47, %rd39, 16384;
	// begin inline asm
	ld.global.nc.u64 %rd46, [%rd47];
	// end inline asm
	add.s64 	%rd49, %rd39, 20480;
	// begin inline asm
	ld.global.nc.u64 %rd48, [%rd49];
	// end inline asm
	add.s64 	%rd51, %rd39, 24576;
	// begin inline asm
	ld.global.nc.u64 %rd50, [%rd51];
	// end inline asm
	add.s64 	%rd53, %rd40, %rd38;
	add.s64 	%rd54, %rd42, %rd53;
	add.s64 	%rd55, %rd44, %rd54;
	add.s64 	%rd56, %rd46, %rd55;
	add.s64 	%rd57, %rd48, %rd56;
	add.s64 	%rd279, %rd50, %rd57;
	setp.lt.u32 	%p3, %r34, 7168;
	mov.b32 	%r231, 3584;
	@%p3 bra 	$L__BB20_25;
	add.s32 	%r14, %r34, -3584;
	mov.b32 	%r231, 3584;
$L__BB20_23:
	add.s32 	%r37, %r231, %r13;
	mul.wide.u32 	%rd72, %r37, 8;
	add.s64 	%rd59, %rd35, %rd72;
	// begin inline asm
	ld.global.nc.u64 %rd58, [%rd59];
	// end inline asm
	add.s64 	%rd61, %rd59, 4096;
	// begin inline asm
	ld.global.nc.u64 %rd60, [%rd61];
	// end inline asm
	add.s64 	%rd63, %rd59, 8192;
	// begin inline asm
	ld.global.nc.u64 %rd62, [%rd63];
	// end inline asm
	add.s64 	%rd65, %rd59, 12288;
	// begin inline asm
	ld.global.nc.u64 %rd64, [%rd65];
	// end inline asm
	add.s64 	%rd67, %rd59, 16384;
	// begin inline asm
	ld.global.nc.u64 %rd66, [%rd67];
	// end inline asm
	add.s64 	%rd69, %rd59, 20480;
	// begin inline asm
	ld.global.nc.u64 %rd68, [%rd69];
	// end inline asm
	add.s64 	%rd71, %rd59, 24576;
	// begin inline asm
	ld.global.nc.u64 %rd70, [%rd71];
	// end inline asm
	add.s64 	%rd73, %rd58, %rd279;
	add.s64 	%rd74, %rd60, %rd73;
	add.s64 	%rd75, %rd62, %rd74;
	add.s64 	%rd76, %rd64, %rd75;
	add.s64 	%rd77, %rd66, %rd76;
	add.s64 	%rd78, %rd68, %rd77;
	add.s64 	%rd279, %rd70, %rd78;
	sub.s32 	%r38, %r34, %r231;
	setp.lt.s32 	%p4, %r38, 3584;
	@%p4 bra 	$L__BB20_33;
	add.s32 	%r231, %r231, 3584;
	setp.le.s32 	%p5, %r231, %r14;
	@%p5 bra 	$L__BB20_23;
$L__BB20_25:
	setp.le.s32 	%p6, %r34, %r231;
	@%p6 bra 	$L__BB20_33;
	sub.s32 	%r18, %r34, %r231;
	setp.ge.s32 	%p7, %r13, %r18;
	@%p7 bra 	$L__BB20_33;
	not.b32 	%r39, %r13;
	add.s32 	%r40, %r34, %r39;
	sub.s32 	%r19, %r40, %r231;
	and.b32  	%r41, %r19, 1536;
	setp.eq.s32 	%p8, %r41, 1536;
	mov.u32 	%r235, %r13;
	@%p8 bra 	$L__BB20_30;
	add.s32 	%r233, %r13, %r231;
	shr.u32 	%r42, %r19, 9;
	add.s32 	%r43, %r42, 1;
	and.b32  	%r44, %r43, 3;
	neg.s32 	%r232, %r44;
	mov.u32 	%r235, %r13;
$L__BB20_29:
	.pragma "nounroll";
	mul.wide.u32 	%rd82, %r233, 8;
	add.s64 	%rd81, %rd35, %rd82;
	// begin inline asm
	ld.global.nc.u64 %rd80, [%rd81];
	// end inline asm
	add.s64 	%rd279, %rd80, %rd279;
	add.s32 	%r235, %r235, 512;
	add.s32 	%r233, %r233, 512;
	add.s32 	%r232, %r232, 1;
	setp.ne.s32 	%p9, %r232, 0;
	@%p9 bra 	$L__BB20_29;
$L__BB20_30:
	setp.lt.u32 	%p10, %r19, 1536;
	@%p10 bra 	$L__BB20_33;
	cvt.u64.u32 	%rd83, %r235;
	cvt.u64.u32 	%rd84, %r231;
	add.s64 	%rd85, %rd83, %rd84;
	shl.b64 	%rd86, %rd85, 3;
	add.s64 	%rd87, %rd86, %rd35;
	add.s64 	%rd277, %rd87, 8192;
	add.s32 	%r236, %r235, %r231;
$L__BB20_32:
	mul.wide.u32 	%rd96, %r236, 8;
	add.s64 	%rd89, %rd35, %rd96;
	// begin inline asm
	ld.global.nc.u64 %rd88, [%rd89];
	// end inline asm
	add.s64 	%rd97, %rd88, %rd279;
	add.s64 	%rd91, %rd277, -4096;
	// begin inline asm
	ld.global.nc.u64 %rd90, [%rd91];
	// end inline asm
	add.s64 	%rd98, %rd90, %rd97;
	// begin inline asm
	ld.global.nc.u64 %rd92, [%rd277];
	// end inline asm
	add.s64 	%rd99, %rd92, %rd98;
	add.s64 	%rd95, %rd277, 4096;
	// begin inline asm
	ld.global.nc.u64 %rd94, [%rd95];
	// end inline asm
	add.s64 	%rd279, %rd94, %rd99;
	add.s32 	%r235, %r235, 2048;
	add.s64 	%rd277, %rd277, 16384;
	add.s32 	%r236, %r236, 2048;
	setp.lt.s32 	%p11, %r235, %r18;
	@%p11 bra 	$L__BB20_32;
$L__BB20_33:
	// begin inline asm
	mov.u32 %r45, %laneid;
	// end inline asm
	mov.b64 	{%r47, %r52}, %rd279;
	mov.b32 	%r53, 1;
	mov.b32 	%r94, 31;
	mov.b32 	%r95, -1;
	// begin inline asm
	shfl.sync.down.b32 %r46, %r47, %r53, %r94, %r95;
	// end inline asm
	// begin inline asm
	shfl.sync.down.b32 %r51, %r52, %r53, %r94, %r95;
	// end inline asm
	mov.b64 	%rd100, {%r46, %r51};
	setp.gt.s32 	%p12, %r45, 30;
	selp.b64 	%rd101, 0, %rd100, %p12;
	add.s64 	%rd102, %rd101, %rd279;
	mov.b64 	{%r57, %r62}, %rd102;
	mov.b32 	%r63, 2;
	// begin inline asm
	shfl.sync.down.b32 %r56, %r57, %r63, %r94, %r95;
	// end inline asm
	// begin inline asm
	shfl.sync.down.b32 %r61, %r62, %r63, %r94, %r95;
	// end inline asm
	mov.b64 	%rd103, {%r56, %r61};
	setp.gt.s32 	%p13, %r45, 29;
	selp.b64 	%rd104, 0, %rd103, %p13;
	add.s64 	%rd105, %rd104, %rd102;
	mov.b64 	{%r67, %r72}, %rd105;
	mov.b32 	%r73, 4;
	// begin inline asm
	shfl.sync.down.b32 %r66, %r67, %r73, %r94, %r95;
	// end inline asm
	// begin inline asm
	shfl.sync.down.b32 %r71, %r72, %r73, %r94, %r95;
	// end inline asm
	mov.b64 	%rd106, {%r66, %r71};
	setp.gt.s32 	%p14, %r45, 27;
	selp.b64 	%rd107, 0, %rd106, %p14;
	add.s64 	%rd108, %rd107, %rd105;
	mov.b64 	{%r77, %r82}, %rd108;
	mov.b32 	%r83, 8;
	// begin inline asm
	shfl.sync.down.b32 %r76, %r77, %r83, %r94, %r95;
	// end inline asm
	// begin inline asm
	shfl.sync.down.b32 %r81, %r82, %r83, %r94, %r95;
	// end inline asm
	mov.b64 	%rd109, {%r76, %r81};
	setp.gt.s32 	%p15, %r45, 23;
	selp.b64 	%rd110, 0, %rd109, %p15;
	add.s64 	%rd111, %rd110, %rd108;
	mov.b64 	{%r87, %r92}, %rd111;
	mov.b32 	%r93, 16;
	// begin inline asm
	shfl.sync.down.b32 %r86, %r87, %r93, %r94, %r95;
	// end inline asm
	// begin inline asm
	shfl.sync.down.b32 %r91, %r92, %r93, %r94, %r95;
	// end inline asm
	mov.b64 	%rd112, {%r86, %r91};
	setp.gt.s32 	%p16, %r45, 15;
	selp.b64 	%rd113, 0, %rd112, %p16;
	add.s64 	%rd280, %rd113, %rd111;
	setp.ne.s32 	%p17, %r45, 0;
	@%p17 bra 	$L__BB20_35;
	shr.u32 	%r96, %r13, 2;
	and.b32  	%r97, %r96, 248;
	mov.u32 	%r98, _ZZN3cub18CUB_300001_SM_10006detail6reduce28DeviceReduceSingleTileKernelINS2_10policy_hubIlyN4cuda3std3__44plusIlEEE10Policy1000EPlSC_iS9_llNS7_10__identityEEEvT0_T1_T2_T3_T4_T6_E12temp_storage;
	add.s32 	%r99, %r98, %r97;
	st.shared.u64 	[%r99+16], %rd280;
$L__BB20_35:
	bar.sync 	0;
	setp.ne.s32 	%p18, %r13, 0;
	@%p18 bra 	$L__BB20_37;
	ld.shared.u64 	%rd114, [_ZZN3cub18CUB_300001_SM_10006detail6reduce28DeviceReduceSingleTileKernelINS2_10policy_hubIlyN4cuda3std3__44plusIlEEE10Policy1000EPlSC_iS9_llNS7_10__identityEEEvT0_T1_T2_T3_T4_T6_E12temp_storage+24];
	add.s64 	%rd115, %rd114, %rd280;
	ld.shared.u64 	%rd116, [_ZZN3cub18CUB_300001_SM_10006detail6reduce28DeviceReduceSingleTileKernelINS2_10policy_hubIlyN4cuda3std3__44plusIlEEE10Policy1000EPlSC_iS9_llNS7_10__identityEEEvT0_T1_T2_T3_T4_T6_E12temp_storage+32];
	add.s64 	%rd117, %rd115, %rd116;
	ld.shared.u64 	%rd118, [_ZZN3cub18CUB_300001_SM_10006detail6reduce28DeviceReduceSingleTileKernelINS2_10policy_hubIlyN4cuda3std3__44plusIlEEE10Policy1000EPlSC_iS9_llNS7_10__identityEEEvT0_T1_T2_T3_T4_T6_E12temp_storage+40];
	add.s64 	%rd119, %rd117, %rd118;
	ld.shared.u64 	%rd120, [_ZZN3cub18CUB_300001_SM_10006detail6reduce28DeviceReduceSingleTileKernelINS2_10policy_hubIlyN4cuda3std3__44plusIlEEE10Policy1000EPlSC_iS9_llNS7_10__identityEEEvT0_T1_T2_T3_T4_T6_E12temp_storage+48];
	add.s64 	%rd121, %rd119, %rd120;
	ld.shared.u64 	%rd122, [_ZZN3cub18CUB_300001_SM_10006detail6reduce28DeviceReduceSingleTileKernelINS2_10policy_hubIlyN4cuda3std3__44plusIlEEE10Policy1000EPlSC_iS9_llNS7_10__identityEEEvT0_T1_T2_T3_T4_T6_E12temp_storage+56];
	add.s64 	%rd123, %rd121, %rd122;
	ld.shared.u64 	%rd124, [_ZZN3cub18CUB_300001_SM_10006detail6reduce28DeviceReduceSingleTileKernelINS2_10policy_hubIlyN4cuda3std3__44plusIlEEE10Policy1000EPlSC_iS9_llNS7_10__identityEEEvT0_T1_T2_T3_T4_T6_E12temp_storage+64];
	add.s64 	%rd125, %rd123, %rd124;
	ld.shared.u64 	%rd126, [_ZZN3cub18CUB_300001_SM_10006detail6reduce28DeviceReduceSingleTileKernelINS2_10policy_hubIlyN4cuda3std3__44plusIlEEE10Policy1000EPlSC_iS9_llNS7_10__identityEEEvT0_T1_T2_T3_T4_T6_E12temp_storage+72];
	add.s64 	%rd127, %rd125, %rd126;
	ld.shared.u64 	%rd128, [_ZZN3cub18CUB_300001_SM_10006detail6reduce28DeviceReduceSingleTileKernelINS2_10policy_hubIlyN4cuda3std3__44plusIlEEE10Policy1000EPlSC_iS9_llNS7_10__identityEEEvT0_T1_T2_T3_T4_T6_E12temp_storage+80];
	add.s64 	%rd129, %rd127, %rd128;
	ld.shared.u64 	%rd130, [_ZZN3cub18CUB_300001_SM_10006detail6reduce28DeviceReduceSingleTileKernelINS2_10policy_hubIlyN4cuda3std3__44plusIlEEE10Policy1000EPlSC_iS9_llNS7_10__identityEEEvT0_T1_T2_T3_T4_T6_E12temp_storage+88];
	add.s64 	%rd131, %rd129, %rd130;
	ld.shared.u64 	%rd132, [_ZZN3cub18CUB_300001_SM_10006detail6reduce28DeviceReduceSingleTileKernelINS2_10policy_hubIlyN4cuda3std3__44plusIlEEE10Policy1000EPlSC_iS9_llNS7_10__identityEEEvT0_T1_T2_T3_T4_T6_E12temp_storage+96];
	add.s64 	%rd133, %rd131, %rd132;
	ld.shared.u64 	%rd134, [_ZZN3cub18CUB_300001_SM_10006detail6reduce28DeviceReduceSingleTileKernelINS2_10policy_hubIlyN4cuda3std3__44plusIlEEE10Policy1000EPlSC_iS9_llNS7_10__identityEEEvT0_T1_T2_T3_T4_T6_E12temp_storage+104];
	add.s64 	%rd135, %rd133, %rd134;
	ld.shared.u64 	%rd136, [_ZZN3cub18CUB_300001_SM_10006detail6reduce28DeviceReduceSingleTileKernelINS2_10policy_hubIlyN4cuda3std3__44plusIlEEE10Policy1000EPlSC_iS9_llNS7_10__identityEEEvT0_T1_T2_T3_T4_T6_E12temp_storage+112];
	add.s64 	%rd137, %rd135, %rd136;
	ld.shared.u64 	%rd138, [_ZZN3cub18CUB_300001_SM_10006detail6reduce28DeviceReduceSingleTileKernelINS2_10policy_hubIlyN4cuda3std3__44plusIlEEE10Policy1000EPlSC_iS9_llNS7_10__identityEEEvT0_T1_T2_T3_T4_T6_E12temp_storage+120];
	add.s64 	%rd139, %rd137, %rd138;
	ld.shared.u64 	%rd140, [_ZZN3cub18CUB_300001_SM_10006detail6reduce28DeviceReduceSingleTileKernelINS2_10policy_hubIlyN4cuda3std3__44plusIlEEE10Policy1000EPlSC_iS9_llNS7_10__identityEEEvT0_T1_T2_T3_T4_T6_E12temp_storage+128];
	add.s64 	%rd141, %rd139, %rd140;
	ld.shared.u64 	%rd142, [_ZZN3cub18CUB_300001_SM_10006detail6reduce28DeviceReduceSingleTileKernelINS2_10policy_hubIlyN4cuda3std3__44plusIlEEE10Policy1000EPlSC_iS9_llNS7_10__identityEEEvT0_T1_T2_T3_T4_T6_E12temp_storage+136];
	add.s64 	%rd280, %rd141, %rd142;
$L__BB20_37:
	mov.u32 	%r223, %tid.x;
	setp.ne.s32 	%p56, %r223, 0;
	@%p56 bra 	$L__BB20_39;
	add.s64 	%rd264, %rd280, %rd36;
	st.global.u64 	[%rd1], %rd264;
$L__BB20_39:
	ret;

}


// ===== COMPILED SASS (sm_100) =====

	.target	sm_100

	.elftype	@"ET_EXEC"


//--------------------- .note.nv.tkinfo           --------------------------
	.section	.note.nv.tkinfo,"",@"SHT_NOTE"
	.sectionflags	@"SHF_NOTE_NV_TKINFO"
	.tkinfo
        /*0018*/ 	.word	0x00000002
        /*0030*/ 	.string	""
        /*0030*/ 	.string	"ptxas"
        /*0030*/ 	.string	"Cuda compilation tools, release 13.0, V13.0.88"
        /*0030*/ 	.string	"Build cuda_13.0.r13.0/compiler.36424714_0"
        /*0030*/ 	.string	"-arch sm_100 -m 64 "



//--------------------- .note.nv.cuinfo           --------------------------
	.section	.note.nv.cuinfo,"",@"SHT_NOTE"
	.sectionflags	@"SHF_NOTE_NV_CUINFO"
        /*0018*/ 	.short	0x0002
        /*001a*/ 	.short	0x0064
        /*001c*/ 	.short	0x0082
	.zero		2


//--------------------- .nv.info                  --------------------------
	.section	.nv.info,"",@"SHT_CUDA_INFO"
	.align	4


	//----- nvinfo : EIATTR_REGCOUNT
	.align		4
        /*0000*/ 	.byte	0x04, 0x2f
        /*0002*/ 	.short	(.L_46 - .L_45)
	.align		4
.L_45:
        /*0004*/ 	.word	index@(_ZN6thrust24THRUST_300001_SM_1000_NS8cuda_cub4core6detail13_kernel_agentINS1_8__reduce11ReduceAgentINS0_12zip_iteratorIN4cuda3std3__45tupleIJNS0_6detail15normal_iteratorINS0_10device_ptrIfEEEENS0_17counting_iteratorIlNS0_11use_defaultESI_SI_EEEEEEEPNSB_IJflEEESM_iNS1_9__extrema9arg_max_fIflNSA_4lessIfEEEEEEJSL_SN_iSS_EEEvDpT0_)
        /*0008*/ 	.word	0x0000001c


	//----- nvinfo : EIATTR_FRAME_SIZE
	.align		4
.L_46:
        /*000c*/ 	.byte	0x04, 0x11
        /*000e*/ 	.short	(.L_48 - .L_47)
	.align		4
.L_47:
        /*0010*/ 	.word	index@(_ZN6thrust24THRUST_300001_SM_1000_NS8cuda_cub4core6detail13_kernel_agentINS1_8__reduce11ReduceAgentINS0_12zip_iteratorIN4cuda3std3__45tupleIJNS0_6detail15normal_iteratorINS0_10device_ptrIfEEEENS0_17counting_iteratorIlNS0_11use_defaultESI_SI_EEEEEEEPNSB_IJflEEESM_iNS1_9__extrema9arg_max_fIflNSA_4lessIfEEEEEEJSL_SN_iSS_EEEvDpT0_)
        /*0014*/ 	.word	0x00000000


	//----- nvinfo : EIATTR_REGCOUNT
	.align		4
.L_48:
        /*0018*/ 	.byte	0x04, 0x2f
        /*001a*/ 	.short	(.L_50 - .L_49)
	.align		4
.L_49:
        /*001c*/ 	.word	index@(_ZN6thrust24THRUST_300001_SM_1000_NS8cuda_cub4core6detail13_kernel_agentINS1_8__reduce11ReduceAgentINS0_12zip_iteratorIN4cuda3std3__45tupleIJNS0_6detail15normal_iteratorINS0_10device_ptrIfEEEENS0_17counting_iteratorIlNS0_11use_defaultESI_SI_EEEEEEEPNSB_IJflEEESM_iNS1_9__extrema9arg_max_fIflNSA_4lessIfEEEEEEJSL_SN_iN3cub18CUB_300001_SM_100013GridEvenShareIiEENSV_9GridQueueIjEESS_EEEvDpT0_)
        /*0020*/ 	.word	0x0000001d


	//----- nvinfo : EIATTR_FRAME_SIZE
	.align		4
.L_50:
        /*0024*/ 	.byte	0x04, 0x11
        /*0026*/ 	.short	(.L_52 - .L_51)
	.align		4
.L_51:
        /*0028*/ 	.word	index@(_ZN6thrust24THRUST_300001_SM_1000_NS8cuda_cub4core6detail13_kernel_agentINS1_8__reduce11ReduceAgentINS0_12zip_iteratorIN4cuda3std3__45tupleIJNS0_6detail15normal_iteratorINS0_10device_ptrIfEEEENS0_17counting_iteratorIlNS0_11use_defaultESI_SI_EEEEEEEPNSB_IJflEEESM_iNS1_9__extrema9arg_max_fIflNSA_4lessIfEEEEEEJSL_SN_iN3cub18CUB_300001_SM_100013GridEvenShareIiEENSV_9GridQueueIjEESS_EEEvDpT0_)
        /*002c*/ 	.word	0x00000000


	//----- nvinfo : EIATTR_REGCOUNT
	.align		4
.L_52:
        /*0030*/ 	.byte	0x04, 0x2f
        /*0032*/ 	.short	(.L_54 - .L_53)
	.align		4
.L_53:
        /*0034*/ 	.word	index@(_ZN6thrust24THRUST_300001_SM_1000_NS8cuda_cub4core6detail13_kernel_agentINS1_8__reduce10DrainAgentIiEEJN3cub18CUB_300001_SM_10009GridQueueIjEEiEEEvDpT0_)
        /*0038*/ 	.word	0x00000008


	//----- nvinfo : EIATTR_FRAME_SIZE
	.align		4
.L_54:
        /*003c*/ 	.byte	0x04, 0x11
        /*003e*/ 	.short	(.L_56 - .L_55)
	.align		4
.L_55:
        /*0040*/ 	.word	index@(_ZN6thrust24THRUST_300001_SM_1000_NS8cuda_cub4core6detail13_kernel_agentINS1_8__reduce10DrainAgentIiEEJN3cub18CUB_300001_SM_10009GridQueueIjEEiEEEvDpT0_)
        /*0044*/ 	.word	0x00000000


	//----- nvinfo : EIATTR_REGCOUNT
	.align		4
.L_56:
        /*0048*/ 	.byte	0x04, 0x2f
        /*004a*/ 	.short	(.L_58 - .L_57)
	.align		4
.L_57:
        /*004c*/ 	.word	index@(_ZN6thrust24THRUST_300001_SM_1000_NS8cuda_cub4core6detail13_kernel_agentINS1_8__reduce11ReduceAgentIPN4cuda3std3__45tupleIJflEEESC_SB_iNS1_9__extrema9arg_max_fIflNS9_4lessIfEEEEEEJSC_SC_iSH_EEEvDpT0_)
        /*0050*/ 	.word	0x00000020


	//----- nvinfo : EIATTR_FRAME_SIZE
	.align		4
.L_58:
        /*0054*/ 	.byte	0x04, 0x11
        /*0056*/ 	.short	(.L_60 - .L_59)
	.align		4
.L_59:
        /*0058*/ 	.word	index@(_ZN6thrust24THRUST_300001_SM_1000_NS8cuda_cub4core6detail13_kernel_agentINS1_8__reduce11ReduceAgentIPN4cuda3std3__45tupleIJflEEESC_SB_iNS1_9__extrema9arg_max_fIflNS9_4lessIfEEEEEEJSC_SC_iSH_EEEvDpT0_)
        /*005c*/ 	.word	0x00000000


	//----- nvinfo : EIATTR_REGCOUNT
	.align		4
.L_60:
        /*0060*/ 	.byte	0x04, 0x2f
        /*0062*/ 	.short	(.L_62 - .L_61)
	.align		4
.L_61:
        /*0064*/ 	.word	index@(_ZN6thrust24THRUST_300001_SM_1000_NS8cuda_cub4core6detail13_kernel_agentINS1_8__reduce11ReduceAgentINS0_12zip_iteratorIN4cuda3std3__45tupleIJNS0_6detail15normal_iteratorINS0_10device_ptrIfEEEENS0_17counting_iteratorIlNS0_11use_defaultESI_SI_EEEEEEEPNSB_IJflEEESM_lNS1_9__extrema9arg_max_fIflNSA_4lessIfEEEEEEJSL_SN_lSS_EEEvDpT0_)
        /*0068*/ 	.word	0x0000001c


	//----- nvinfo : EIATTR_FRAME_SIZE
	.align		4
.L_62:
        /*006c*/ 	.byte	0x04, 0x11
        /*006e*/ 	.short	(.L_64 - .L_63)
	.align		4
.L_63:
        /*0070*/ 	.word	index@(_ZN6thrust24THRUST_300001_SM_1000_NS8cuda_cub4core6detail13_kernel_agentINS1_8__reduce11ReduceAgentINS0_12zip_iteratorIN4cuda3std3__45tupleIJNS0_6detail15normal_iteratorINS0_10device_ptrIfEEEENS0_17counting_iteratorIlNS0_11use_defaultESI_SI_EEEEEEEPNSB_IJflEEESM_lNS1_9__extrema9arg_max_fIflNSA_4lessIfEEEEEEJSL_SN_lSS_EEEvDpT0_)
        /*0074*/ 	.word	0x00000000


	//----- nvinfo : EIATTR_REGCOUNT
	.align		4
.L_64:
        /*0078*/ 	.byte	0x04, 0x2f
        /*007a*/ 	.short	(.L_66 - .L_65)
	.align		4
.L_65:
        /*007c*/ 	.word	index@(_ZN6thrust24THRUST_300001_SM_1000_NS8cuda_cub4core6detail13_kernel_agentINS1_8__reduce11ReduceAgentINS0_12zip_iteratorIN4cuda3std3__45tupleIJNS0_6detail15normal_iteratorINS0_10device_ptrIfEEEENS0_17counting_iteratorIlNS0_11use_defaultESI_SI_EEEEEEEPNSB_IJflEEESM_lNS1_9__extrema9arg_max_fIflNSA_4lessIfEEEEEEJSL_SN_lN3cub18CUB_300001_SM_100013GridEvenShareIlEENSV_9GridQueueIyEESS_EEEvDpT0_)
        /*0080*/ 	.word	0x0000001e


	//----- nvinfo : EIATTR_FRAME_SIZE
	.align		4
.L_66:
        /*0084*/ 	.byte	0x04, 0x11
        /*0086*/ 	.short	(.L_68 - .L_67)
	.align		4
.L_67:
        /*0088*/ 	.word	index@(_ZN6thrust24THRUST_300001_SM_1000_NS8cuda_cub4core6detail13_kernel_agentINS1_8__reduce11ReduceAgentINS0_12zip_iteratorIN4cuda3std3__45tupleIJNS0_6detail15normal_iteratorINS0_10device_ptrIfEEEENS0_17counting_iteratorIlNS0_11use_defaultESI_SI_EEEEEEEPNSB_IJflEEESM_lNS1_9__extrema9arg_max_fIflNSA_4lessIfEEEEEEJSL_SN_lN3cub18CUB_300001_SM_100013GridEvenShareIlEENSV_9GridQueueIyEESS_EEEvDpT0_)
        /*008c*/ 	.word	0x00000000


	//----- nvinfo : EIATTR_REGCOUNT
	.align		4
.L_68:
        /*0090*/ 	.byte	0x04, 0x2f
        /*0092*/ 	.short	(.L_70 - .L_69)
	.align		4
.L_69:
        /*0094*/ 	.word	index@(_ZN6thrust24THRUST_300001_SM_1000_NS8cuda_cub4core6detail13_kernel_agentINS1_8__reduce10DrainAgentIlEEJN3cub18CUB_300001_SM_10009GridQueueIyEElEEEvDpT0_)
        /*0098*/ 	.word	0x00000008


	//----- nvinfo : EIATTR_FRAME_SIZE
	.align		4
.L_70:
        /*009c*/ 	.byte	0x04, 0x11
        /*009e*/ 	.short	(.L_72 - .L_71)
	.align		4
.L_71:
        /*00a0*/ 	.word	index@(_ZN6thrust24THRUST_300001_SM_1000_NS8cuda_cub4core6detail13_kernel_agentINS1_8__reduce10DrainAgentIlEEJN3cub18CUB_300001_SM_10009GridQueueIyEElEEEvDpT0_)
        /*00a4*/ 	.word	0x00000000


	//----- nvinfo : EIATTR_REGCOUNT
	.align		4
.L_72:
        /*00a8*/ 	.byte	0x04, 0x2f
        /*00aa*/ 	.short	(.L_74 - .L_73)
	.align		4
.L_73:
        /*00ac*/ 	.word	index@(_ZN6thrust24THRUST_300001_SM_1000_NS8cuda_cub4core6detail13_kernel_agentINS1_8__reduce11ReduceAgentIPN4cuda3std3__45tupleIJflEEESC_SB_lNS1_9__extrema9arg_max_fIflNS9_4lessIfEEEEEEJSC_SC_iSH_EEEvDpT0_)
        /*00b0*/ 	.word	0x00000020


	//----- nvinfo : EIATTR_FRAME_SIZE
	.align		4
.L_74:
        /*00b4*/ 	.byte	0x04, 0x11
        /*00b6*/ 	.short	(.L_76 - .L_75)
	.align		4
.L_75:
        /*00b8*/ 	.word	index@(_ZN6thrust24THRUST_300001_SM_1000_NS8cuda_cub4core6detail13_kernel_agentINS1_8__reduce11ReduceAgentIPN4cuda3std3__45tupleIJflEEESC_SB_lNS1_9__extrema9arg_max_fIflNS9_4lessIfEEEEEEJSC_SC_iSH_EEEvDpT0_)
        /*00bc*/ 	.word	0x00000000


	//----- nvinfo : EIATTR_REGCOUNT
	.align		4
.L_76:
        /*00c0*/ 	.byte	0x04, 0x2f
        /*00c2*/ 	.short	(.L_78 - .L_77)
	.align		4
.L_77:
        /*00c4*/ 	.word	index@(_ZN3cub18CUB_300001_SM_10006detail11EmptyKernelIvEEvv)
        /*00c8*/ 	.word	0x00000004


	//----- nvinfo : EIATTR_FRAME_SIZE
	.align		4
.L_78:
        /*00cc*/ 	.byte	0x04, 0x11
        /*00ce*/ 	.short	(.L_80 - .L_79)
	.align		4
.L_79:
        /*00d0*/ 	.word	index@(_ZN3cub18CUB_300001_SM_10006detail11EmptyKernelIvEEvv)
        /*00d4*/ 	.word	0x00000000


	//----- nvinfo : EIATTR_REGCOUNT
	.align		4
.L_80:
        /*00d8*/ 	.byte	0x04, 0x2f
        /*00da*/ 	.short	(.L_82 - .L_81)
	.align		4
.L_81:
        /*00dc*/ 	.word	index@(_ZN3cub18CUB_300001_SM_10006detail8for_each13static_kernelINS2_12policy_hub_t12policy_500_tEmN6thrust24THRUST_300001_SM_1000_NS8cuda_cub20__uninitialized_fill7functorINS7_10device_ptrIfEEfEEEEvT0_T1_)
        /*00e0*/ 	.word	0x00000008


	//----- nvinfo : EIATTR_FRAME_SIZE
	.align		4
.L_82:
        /*00e4*/ 	.byte	0x04, 0x11
        /*00e6*/ 	.short	(.L_84 - .L_83)
	.align		4
.L_83:
        /*00e8*/ 	.word	index@(_ZN3cub18CUB_300001_SM_10006detail8for_each13static_kernelINS2_12policy_hub_t12policy_500_tEmN6thrust24THRUST_300001_SM_1000_NS8cuda_cub20__uninitialized_fill7functorINS7_10device_ptrIfEEfEEEEvT0_T1_)
        /*00ec*/ 	.word	0x00000000


	//----- nvinfo : EIATTR_REGCOUNT
	.align		4
.L_84:
        /*00f0*/ 	.byte	0x04, 0x2f
        /*00f2*/ 	.short	(.L_86 - .L_85)
	.align		4
.L_85:
        /*00f4*/ 	.word	index@(_ZN3cub18CUB_300001_SM_10006detail8for_each13static_kernelINS2_12policy_hub_t12policy_500_tElN6thrust24THRUST_300001_SM_1000_NS8cuda_cub10__tabulate7functorINS7_6detail15normal_iteratorINS7_10device_ptrIfEEEENS7_6system6detail7generic6detail22compute_sequence_valueIfvEElEEEEvT0_T1_)
        /*00f8*/ 	.word	0x0000000e


	//----- nvinfo : EIATTR_FRAME_SIZE
	.align		4
.L_86:
        /*00fc*/ 	.byte	0x04, 0x11
        /*00fe*/ 	.short	(.L_88 - .L_87)
	.align		4
.L_87:
        /*0100*/ 	.word	index@(_ZN3cub18CUB_300001_SM_10006detail8for_each13static_kernelINS2_12policy_hub_t12policy_500_tElN6thrust24THRUST_300001_SM_1000_NS8cuda_cub10__tabulate7functorINS7_6detail15normal_iteratorINS7_10device_ptrIfEEEENS7_6system6detail7generic6detail22compute_sequence_valueIfvEElEEEEvT0_T1_)
        /*0104*/ 	.word	0x00000000


	//----- nvinfo : EIATTR_REGCOUNT
	.align		4
.L_88:
        /*0108*/ 	.byte	0x04, 0x2f
        /*010a*/ 	.short	(.L_90 - .L_89)
	.align		4
.L_89:
        /*010c*/ 	.word	index@(_ZN3cub18CUB_300001_SM_10006detail9transform16transform_kernelINS2_10policy_hubILb1EN4cuda3std3__45tupleIJN6thrust24THRUST_300001_SM_1000_NS6detail15normal_iteratorINSA_10device_ptrIfEEEEEEEE10policy1000Ei10fx_functorSF_JPfEEEvT0_iT1_T2_DpNS2_10kernel_argIT3_EE)
        /*0110*/ 	.word	0x00000020


	//----- nvinfo : EIATTR_FRAME_SIZE
	.align		4
.L_90:
        /*0114*/ 	.byte	0x04, 0x11
        /*0116*/ 	.short	(.L_92 - .L_91)
	.align		4
.L_91:
        /*0118*/ 	.word	index@($__internal_3_$__cuda_sm3x_div_rn_noftz_f32_slowpath)
        /*011c*/ 	.word	0x00000000


	//----- nvinfo : EIATTR_FRAME_SIZE
	.align		4
.L_92:
        /*0120*/ 	.byte	0x04, 0x11
        /*0122*/ 	.short	(.L_94 - .L_93)
	.align		4
.L_93:
        /*0124*/ 	.word	index@($__internal_2_$__cuda_sm20_rcp_rn_f32_slowpath)
        /*0128*/ 	.word	0x00000000


	//----- nvinfo : EIATTR_FRAME_SIZE
	.align		4
.L_94:
        /*012c*/ 	.byte	0x04, 0x11
        /*012e*/ 	.short	(.L_96 - .L_95)
	.align		4
.L_95:
        /*0130*/ 	.word	index@(_ZN3cub18CUB_300001_SM_10006detail9transform16transform_kernelINS2_10policy_hubILb1EN4cuda3std3__45tupleIJN6thrust24THRUST_300001_SM_1000_NS6detail15normal_iteratorINSA_10device_ptrIfEEEEEEEE10policy1000Ei10fx_functorSF_JPfEEEvT0_iT1_T2_DpNS2_10kernel_argIT3_EE)
        /*0134*/ 	.word	0x00000000


	//----- nvinfo : EIATTR_REGCOUNT
	.align		4
.L_96:
        /*0138*/ 	.byte	0x04, 0x2f
        /*013a*/ 	.short	(.L_98 - .L_97)
	.align		4
.L_97:
        /*013c*/ 	.word	index@(_ZN3cub18CUB_300001_SM_10006detail9transform16transform_kernelINS2_10policy_hubILb1EN4cuda3std3__45tupleIJN6thrust24THRUST_300001_SM_1000_NS6detail15normal_iteratorINSA_10device_ptrIfEEEEEEEE10policy1000El10fx_functorSF_JPfEEEvT0_iT1_T2_DpNS2_10kernel_argIT3_EE)
        /*0140*/ 	.word	0x00000020


	//----- nvinfo : EIATTR_FRAME_SIZE
	.align		4
.L_98:
        /*0144*/ 	.byte	0x04, 0x11
        /*0146*/ 	.short	(.L_100 - .L_99)
	.align		4
.L_99:
        /*0148*/ 	.word	index@($__internal_1_$__cuda_sm3x_div_rn_noftz_f32_slowpath)
        /*014c*/ 	.word	0x00000000


	//----- nvinfo : EIATTR_FRAME_SIZE
	.align		4
.L_100:
        /*0150*/ 	.byte	0x04, 0x11
        /*0152*/ 	.short	(.L_102 - .L_101)
	.align		4
.L_101:
        /*0154*/ 	.word	index@($__internal_0_$__cuda_sm20_rcp_rn_f32_slowpath)
        /*0158*/ 	.word	0x00000000


	//----- nvinfo : EIATTR_FRAME_SIZE
	.align		4
.L_102:
        /*015c*/ 	.byte	0x04, 0x11
        /*015e*/ 	.short	(.L_104 - .L_103)
	.align		4
.L_103:
        /*0160*/ 	.word	index@(_ZN3cub18CUB_300001_SM_10006detail9transform16transform_kernelINS2_10policy_hubILb1EN4cuda3std3__45tupleIJN6thrust24THRUST_300001_SM_1000_NS6detail15normal_iteratorINSA_10device_ptrIfEEEEEEEE10policy1000El10fx_functorSF_JPfEEEvT0_iT1_T2_DpNS2_10kernel_argIT3_EE)
        /*0164*/ 	.word	0x00000000


	//----- nvinfo : EIATTR_REGCOUNT
	.align		4
.L_104:
        /*0168*/ 	.byte	0x04, 0x2f
        /*016a*/ 	.short	(.L_106 - .L_105)
	.align		4
.L_105:
        /*016c*/ 	.word	index@(_ZN3cub18CUB_300001_SM_10006detail9transform16transform_kernelINS2_10policy_hubILb1EN4cuda3std3__45tupleIJN6thrust24THRUST_300001_SM_1000_NS6detail15normal_iteratorINSA_10device_ptrIfEEEEEEEE10policy1000Ei5scaleSF_JPfEEEvT0_iT1_T2_DpNS2_10kernel_argIT3_EE)
        /*0170*/ 	.word	0x00000020


	//----- nvinfo : EIATTR_FRAME_SIZE
	.align		4
.L_106:
        /*0174*/ 	.byte	0x04, 0x11
        /*0176*/ 	.short	(.L_108 - .L_107)
	.align		4
.L_107:
        /*0178*/ 	.word	index@(_ZN3cub18CUB_300001_SM_10006detail9transform16transform_kernelINS2_10policy_hubILb1EN4cuda3std3__45tupleIJN6thrust24THRUST_300001_SM_1000_NS6detail15normal_iteratorINSA_10device_ptrIfEEEEEEEE10policy1000Ei5scaleSF_JPfEEEvT0_iT1_T2_DpNS2_10kernel_argIT3_EE)
        /*017c*/ 	.word	0x00000000


	//----- nvinfo : EIATTR_REGCOUNT
	.align		4
.L_108:
        /*0180*/ 	.byte	0x04, 0x2f
        /*0182*/ 	.short	(.L_110 - .L_109)
	.align		4
.L_109:
        /*0184*/ 	.word	index@(_ZN3cub18CUB_300001_SM_10006detail9transform16transform_kernelINS2_10policy_hubILb1EN4cuda3std3__45tupleIJN6thrust24THRUST_300001_SM_1000_NS6detail15normal_iteratorINSA_10device_ptrIfEEEEEEEE10policy1000El5scaleSF_JPfEEEvT0_iT1_T2_DpNS2_10kernel_argIT3_EE)
        /*0188*/ 	.word	0x0000001e


	//----- nvinfo : EIATTR_FRAME_SIZE
	.align		4
.L_110:
        /*018c*/ 	.byte	0x04, 0x11
        /*018e*/ 	.short	(.L_112 - .L_111)
	.align		4
.L_111:
        /*0190*/ 	.word	index@(_ZN3cub18CUB_300001_SM_10006detail9transform16transform_kernelINS2_10policy_hubILb1EN4cuda3std3__45tupleIJN6thrust24THRUST_300001_SM_1000_NS6detail15normal_iteratorINSA_10device_ptrIfEEEEEEEE10policy1000El5scaleSF_JPfEEEvT0_iT1_T2_DpNS2_10kernel_argIT3_EE)
        /*0194*/ 	.word	0x00000000


	//----- nvinfo : EIATTR_REGCOUNT
	.align		4
.L_112:
        /*0198*/ 	.byte	0x04, 0x2f
        /*019a*/ 	.short	(.L_114 - .L_113)
	.align		4
.L_113:
        /*019c*/ 	.word	index@(_ZN3cub18CUB_300001_SM_10006detail6reduce28DeviceReduceSingleTileKernelINS2_10policy_hubIljN4cuda3std3__44plusIlEEE10Policy1000EN6thrust24THRUST_300001_SM_1000_NS18transform_iteratorI17count_under_curveNSD_12zip_iteratorINS7_5tupleIJNSD_6detail15normal_iteratorINSD_10device_ptrIfEEEESM_EEEEEllEEPljS9_llNS7_10__identityEEEvT0_T1_T2_T3_T4_T6_)
        /*01a0*/ 	.word	0x00000038


	//----- nvinfo : EIATTR_FRAME_SIZE
	.align		4
.L_114:
        /*01a4*/ 	.byte	0x04, 0x11
        /*01a6*/ 	.short	(.L_116 - .L_115)
	.align		4
.L_115:
        /*01a8*/ 	.word	index@(_ZN3cub18CUB_300001_SM_10006detail6reduce28DeviceReduceSingleTileKernelINS2_10policy_hubIljN4cuda3std3__44plusIlEEE10Policy1000EN6thrust24THRUST_300001_SM_1000_NS18transform_iteratorI17count_under_curveNSD_12zip_iteratorINS7_5tupleIJNSD_6detail15normal_iteratorINSD_10device_ptrIfEEEESM_EEEEEllEEPljS9_llNS7_10__identityEEEvT0_T1_T2_T3_T4_T6_)
        /*01ac*/ 	.word	0x00000000


	//----- nvinfo : EIATTR_REGCOUNT
	.align		4
.L_116:
        /*01b0*/ 	.byte	0x04, 0x2f
        /*01b2*/ 	.short	(.L_118 - .L_117)
	.align		4
.L_117:
        /*01b4*/ 	.word	index@(_ZN3cub18CUB_300001_SM_10006detail6reduce18DeviceReduceKernelINS2_10policy_hubIljN4cuda3std3__44plusIlEEE10Policy1000EN6thrust24THRUST_300001_SM_1000_NS18transform_iteratorI17count_under_curveNSD_12zip_iteratorINS7_5tupleIJNSD_6detail15normal_iteratorINSD_10device_ptrIfEEEESM_EEEEEllEEjS9_lNS7_10__identityEEEvT0_PT3_T1_NS0_13GridEvenShareISU_EET2_T4_)
        /*01b8*/ 	.word	0x00000020


	//----- nvinfo : EIATTR_FRAME_SIZE
	.align		4
.L_118:
        /*01bc*/ 	.byte	0x04, 0x11
        /*01be*/ 	.short	(.L_120 - .L_119)
	.align		4
.L_119:
        /*01c0*/ 	.word	index@(_ZN3cub18CUB_300001_SM_10006detail6reduce18DeviceReduceKernelINS2_10policy_hubIljN4cuda3std3__44plusIlEEE10Policy1000EN6thrust24THRUST_300001_SM_1000_NS18transform_iteratorI17count_under_curveNSD_12zip_iteratorINS7_5tupleIJNSD_6detail15normal_iteratorINSD_10device_ptrIfEEEESM_EEEEEllEEjS9_lNS7_10__identityEEEvT0_PT3_T1_NS0_13GridEvenShareISU_EET2_T4_)
        /*01c4*/ 	.word	0x00000000


	//----- nvinfo : EIATTR_REGCOUNT
	.align		4
.L_120:
        /*01c8*/ 	.byte	0x04, 0x2f
        /*01ca*/ 	.short	(.L_122 - .L_121)
	.align		4
.L_121:
        /*01cc*/ 	.word	index@(_ZN3cub18CUB_300001_SM_10006detail6reduce28DeviceReduceSingleTileKernelINS2_10policy_hubIljN4cuda3std3__44plusIlEEE10Policy1000EPlSC_iS9_llNS7_10__identityEEEvT0_T1_T2_T3_T4_T6_)
        /*01d0*/ 	.word	0x00000030


	//----- nvinfo : EIATTR_FRAME_SIZE
	.align		4
.L_122:
        /*01d4*/ 	.byte	0x04, 0x11
        /*01d6*/ 	.short	(.L_124 - .L_123)
	.align		4
.L_123:
        /*01d8*/ 	.word	index@(_ZN3cub18CUB_300001_SM_10006detail6reduce28DeviceReduceSingleTileKernelINS2_10policy_hubIljN4cuda3std3__44plusIlEEE10Policy1000EPlSC_iS9_llNS7_10__identityEEEvT0_T1_T2_T3_T4_T6_)
        /*01dc*/ 	.word	0x00000000


	//----- nvinfo : EIATTR_REGCOUNT
	.align		4
.L_124:
        /*01e0*/ 	.byte	0x04, 0x2f
        /*01e2*/ 	.short	(.L_126 - .L_125)
	.align		4
.L_125:
        /*01e4*/ 	.word	index@(_ZN3cub18CUB_300001_SM_10006detail6reduce28DeviceReduceSingleTileKernelINS2_10policy_hubIlyN4cuda3std3__44plusIlEEE10Policy1000EN6thrust24THRUST_300001_SM_1000_NS18transform_iteratorI17count_under_curveNSD_12zip_iteratorINS7_5tupleIJNSD_6detail15normal_iteratorINSD_10device_ptrIfEEEESM_EEEEEllEEPlyS9_llNS7_10__identityEEEvT0_T1_T2_T3_T4_T6_)
        /*01e8*/ 	.word	0x00000030


	//----- nvinfo : EIATTR_FRAME_SIZE
	.align		4
.L_126:
        /*01ec*/ 	.byte	0x04, 0x11
        /*01ee*/ 	.short	(.L_128 - .L_127)
	.align		4
.L_127:
        /*01f0*/ 	.word	index@(_ZN3cub18CUB_300001_SM_10006detail6reduce28DeviceReduceSingleTileKernelINS2_10policy_hubIlyN4cuda3std3__44plusIlEEE10Policy1000EN6thrust24THRUST_300001_SM_1000_NS18transform_iteratorI17count_under_curveNSD_12zip_iteratorINS7_5tupleIJNSD_6detail15normal_iteratorINSD_10device_ptrIfEEEESM_EEEEEllEEPlyS9_llNS7_10__identityEEEvT0_T1_T2_T3_T4_T6_)
        /*01f4*/ 	.word	0x00000000


	//----- nvinfo : EIATTR_REGCOUNT
	.align		4
.L_128:
        /*01f8*/ 	.byte	0x04, 0x2f
        /*01fa*/ 	.short	(.L_130 - .L_129)
	.align		4
.L_129:
        /*01fc*/ 	.word	index@(_ZN3cub18CUB_300001_SM_10006detail6reduce18DeviceReduceKernelINS2_10policy_hubIlyN4cuda3std3__44plusIlEEE10Policy1000EN6thrust24THRUST_300001_SM_1000_NS18transform_iteratorI17count_under_curveNSD_12zip_iteratorINS7_5tupleIJNSD_6detail15normal_iteratorINSD_10device_ptrIfEEEESM_EEEEEllEEyS9_lNS7_10__identityEEEvT0_PT3_T1_NS0_13GridEvenShareISU_EET2_T4_)
        /*0200*/ 	.word	0x0000001e


	//----- nvinfo : EIATTR_FRAME_SIZE
	.align		4
.L_130:
        /*0204*/ 	.byte	0x04, 0x11
        /*0206*/ 	.short	(.L_132 - .L_131)
	.align		4
.L_131:
        /*0208*/ 	.word	index@(_ZN3cub18CUB_300001_SM_10006detail6reduce18DeviceReduceKernelINS2_10policy_hubIlyN4cuda3std3__44plusIlEEE10Policy1000EN6thrust24THRUST_300001_SM_1000_NS18transform_iteratorI17count_under_curveNSD_12zip_iteratorINS7_5tupleIJNSD_6detail15normal_iteratorINSD_10device_ptrIfEEEESM_EEEEEllEEyS9_lNS7_10__identityEEEvT0_PT3_T1_NS0_13GridEvenShareISU_EET2_T4_)
        /*020c*/ 	.word	0x00000000


	//----- nvinfo : EIATTR_REGCOUNT
	.align		4
.L_132:
        /*0210*/ 	.byte	0x04, 0x2f
        /*0212*/ 	.short	(.L_134 - .L_133)
	.align		4
.L_133:
        /*0214*/ 	.word	index@(_ZN3cub18CUB_300001_SM_10006detail6reduce28DeviceReduceSingleTileKernelINS2_10policy_hubIlyN4cuda3std3__44plusIlEEE10Policy1000EPlSC_iS9_llNS7_10__identityEEEvT0_T1_T2_T3_T4_T6_)
        /*0218*/ 	.word	0x00000030


	//----- nvinfo : EIATTR_FRAME_SIZE
	.align		4
.L_134:
        /*021c*/ 	.byte	0x04, 0x11
        /*021e*/ 	.short	(.L_136 - .L_135)
	.align		4
.L_135:
        /*0220*/ 	.word	index@(_ZN3cub18CUB_300001_SM_10006detail6reduce28DeviceReduceSingleTileKernelINS2_10policy_hubIlyN4cuda3std3__44plusIlEEE10Policy1000EPlSC_iS9_llNS7_10__identityEEEvT0_T1_T2_T3_T4_T6_)
        /*0224*/ 	.word	0x00000000


	//----- nvinfo : EIATTR_MIN_STACK_SIZE
	.align		4
.L_136:
        /*0228*/ 	.byte	0x04, 0x12
        /*022a*/ 	.short	(.L_138 - .L_137)
	.align		4
.L_137:
        /*022c*/ 	.word	index@(_ZN3cub18CUB_300001_SM_10006detail6reduce28DeviceReduceSingleTileKernelINS2_10policy_hubIlyN4cuda3std3__44plusIlEEE10Policy1000EPlSC_iS9_llNS7_10__identityEEEvT0_T1_T2_T3_T4_T6_)
        /*0230*/ 	.word	0x00000000


	//----- nvinfo : EIATTR_MIN_STACK_SIZE
	.align		4
.L_138:
        /*0234*/ 	.byte	0x04, 0x12
        /*0236*/ 	.short	(.L_140 - .L_139)
	.align		4
.L_139:
        /*0238*/ 	.word	index@(_ZN3cub18CUB_300001_SM_10006detail6reduce18DeviceReduceKernelINS2_10policy_hubIlyN4cuda3std3__44plusIlEEE10Policy1000EN6thrust24THRUST_300001_SM_1000_NS18transform_iteratorI17count_under_curveNSD_12zip_iteratorINS7_5tupleIJNSD_6detail15normal_iteratorINSD_10device_ptrIfEEEESM_EEEEEllEEyS9_lNS7_10__identityEEEvT0_PT3_T1_NS0_13GridEvenShareISU_EET2_T4_)
        /*023c*/ 	.word	0x00000000


	//----- nvinfo : EIATTR_MIN_STACK_SIZE
	.align		4
.L_140:
        /*0240*/ 	.byte	0x04, 0x12
        /*0242*/ 	.short	(.L_142 - .L_141)
	.align		4
.L_141:
        /*0244*/ 	.word	index@(_ZN3cub18CUB_300001_SM_10006detail6reduce28DeviceReduceSingleTileKernelINS2_10policy_hubIlyN4cuda3std3__44plusIlEEE10Policy1000EN6thrust24THRUST_300001_SM_1000_NS18transform_iteratorI17count_under_curveNSD_12zip_iteratorINS7_5tupleIJNSD_6detail15normal_iteratorINSD_10device_ptrIfEEEESM_EEEEEllEEPlyS9_llNS7_10__identityEEEvT0_T1_T2_T3_T4_T6_)
        /*0248*/ 	.word	0x00000000


	//----- nvinfo : EIATTR_MIN_STACK_SIZE
	.align		4
.L_142:
        /*024c*/ 	.byte	0x04, 0x12
        /*024e*/ 	.short	(.L_144 - .L_143)
	.align		4
.L_143:
        /*0250*/ 	.word	index@(_ZN3cub18CUB_300001_SM_10006detail6reduce28DeviceReduceSingleTileKernelINS2_10policy_hubIljN4cuda3std3__44plusIlEEE10Policy1000EPlSC_iS9_llNS7_10__identityEEEvT0_T1_T2_T3_T4_T6_)
        /*0254*/ 	.word	0x00000000


	//----- nvinfo : EIATTR_MIN_STACK_SIZE
	.align		4
.L_144:
        /*0258*/ 	.byte	0x04, 0x12
        /*025a*/ 	.short	(.L_146 - .L_145)
	.align		4
.L_145:
        /*025c*/ 	.word	index@(_ZN3cub18CUB_300001_SM_10006detail6reduce18DeviceReduceKernelINS2_10policy_hubIljN4cuda3std3__44plusIlEEE10Policy1000EN6thrust24THRUST_300001_SM_1000_NS18transform_iteratorI17count_under_curveNSD_12zip_iteratorINS7_5tupleIJNSD_6detail15normal_iteratorINSD_10device_ptrIfEEEESM_EEEEEllEEjS9_lNS7_10__identityEEEvT0_PT3_T1_NS0_13GridEvenShareISU_EET2_T4_)
        /*0260*/ 	.word	0x00000000


	//----- nvinfo : EIATTR_MIN_STACK_SIZE
	.align		4
.L_146:
        /*0264*/ 	.byte	0x04, 0x12
        /*0266*/ 	.short	(.L_148 - .L_147)
	.align		4
.L_147:
        /*0268*/ 	.word	index@(_ZN3cub18CUB_300001_SM_10006detail6reduce28DeviceReduceSingleTileKernelINS2_10policy_hubIljN4cuda3std3__44plusIlEEE10Policy1000EN6thrust24THRUST_300001_SM_1000_NS18transform_iteratorI17count_under_curveNSD_12zip_iteratorINS7_5tupleIJNSD_6detail15normal_iteratorINSD_10device_ptrIfEEEESM_EEEEEllEEPljS9_llNS7_10__identityEEEvT0_T1_T2_T3_T4_T6_)
        /*026c*/ 	.word	0x00000000


	//----- nvinfo : EIATTR_MIN_STACK_SIZE
	.align		4
.L_148:
        /*0270*/ 	.byte	0x04, 0x12
        /*0272*/ 	.short	(.L_150 - .L_149)
	.align		4
.L_149:
        /*0274*/ 	.word	index@(_ZN3cub18CUB_300001_SM_10006detail9transform16transform_kernelINS2_10policy_hubILb1EN4cuda3std3__45tupleIJN6thrust24THRUST_300001_SM_1000_NS6detail15normal_iteratorINSA_10device_ptrIfEEEEEEEE10policy1000El5scaleSF_JPfEEEvT0_iT1_T2_DpNS2_10kernel_argIT3_EE)
        /*0278*/ 	.word	0x00000000


	//----- nvinfo : EIATTR_MIN_STACK_SIZE
	.align		4
.L_150:
        /*027c*/ 	.byte	0x04, 0x12
        /*027e*/ 	.short	(.L_152 - .L_151)
	.align		4
.L_151:
        /*0280*/ 	.word	index@(_ZN3cub18CUB_300001_SM_10006detail9transform16transform_kernelINS2_10policy_hubILb1EN4cuda3std3__45tupleIJN6thrust24THRUST_300001_SM_1000_NS6detail15normal_iteratorINSA_10device_ptrIfEEEEEEEE10policy1000Ei5scaleSF_JPfEEEvT0_iT1_T2_DpNS2_10kernel_argIT3_EE)
        /*0284*/ 	.word	0x00000000


	//----- nvinfo : EIATTR_MIN_STACK_SIZE
	.align		4
.L_152:
        /*0288*/ 	.byte	0x04, 0x12
        /*028a*/ 	.short	(.L_154 - .L_153)
	.align		4
.L_153:
        /*028c*/ 	.word	index@(_ZN3cub18CUB_300001_SM_10006detail9transform16transform_kernelINS2_10policy_hubILb1EN4cuda3std3__45tupleIJN6thrust24THRUST_300001_SM_1000_NS6detail15normal_iteratorINSA_10device_ptrIfEEEEEEEE10policy1000El10fx_functorSF_JPfEEEvT0_iT1_T2_DpNS2_10kernel_argIT3_EE)
        /*0290*/ 	.word	0x00000000


	//----- nvinfo : EIATTR_MIN_STACK_SIZE
	.align		4
.L_154:
        /*0294*/ 	.byte	0x04, 0x12
        /*0296*/ 	.short	(.L_156 - .L_155)
	.align		4
.L_155:
        /*0298*/ 	.word	index@(_ZN3cub18CUB_300001_SM_10006detail9transform16transform_kernelINS2_10policy_hubILb1EN4cuda3std3__45tupleIJN6thrust24THRUST_300001_SM_1000_NS6detail15normal_iteratorINSA_10device_ptrIfEEEEEEEE10policy1000Ei10fx_functorSF_JPfEEEvT0_iT1_T2_DpNS2_10kernel_argIT3_EE)
        /*029c*/ 	.word	0x00000000


	//----- nvinfo : EIATTR_MIN_STACK_SIZE
	.align		4
.L_156:
        /*02a0*/ 	.byte	0x04, 0x12
        /*02a2*/ 	.short	(.L_158 - .L_157)
	.align		4
.L_157:
        /*02a4*/ 	.word	index@(_ZN3cub18CUB_300001_SM_10006detail8for_each13static_kernelINS2_12policy_hub_t12policy_500_tElN6thrust24THRUST_300001_SM_1000_NS8cuda_cub10__tabulate7functorINS7_6detail15normal_iteratorINS7_10device_ptrIfEEEENS7_6system6detail7generic6detail22compute_sequence_valueIfvEElEEEEvT0_T1_)
        /*02a8*/ 	.word	0x00000000


	//----- nvinfo : EIATTR_MIN_STACK_SIZE
	.align		4
.L_158:
        /*02ac*/ 	.byte	0x04, 0x12
        /*02ae*/ 	.short	(.L_160 - .L_159)
	.align		4
.L_159:
        /*02b0*/ 	.word	index@(_ZN3cub18CUB_300001_SM_10006detail8for_each13static_kernelINS2_12policy_hub_t12policy_500_tEmN6thrust24THRUST_300001_SM_1000_NS8cuda_cub20__uninitialized_fill7functorINS7_10device_ptrIfEEfEEEEvT0_T1_)
        /*02b4*/ 	.word	0x00000000


	//----- nvinfo : EIATTR_MIN_STACK_SIZE
	.align		4
.L_160:
        /*02b8*/ 	.byte	0x04, 0x12
        /*02ba*/ 	.short	(.L_162 - .L_161)
	.align		4
.L_161:
        /*02bc*/ 	.word	index@(_ZN3cub18CUB_300001_SM_10006detail11EmptyKernelIvEEvv)
        /*02c0*/ 	.word	0x00000000


	//----- nvinfo : EIATTR_MIN_STACK_SIZE
	.align		4
.L_162:
        /*02c4*/ 	.byte	0x04, 0x12
        /*02c6*/ 	.short	(.L_164 - .L_163)
	.align		4
.L_163:
        /*02c8*/ 	.word	index@(_ZN6thrust24THRUST_300001_SM_1000_NS8cuda_cub4core6detail13_kernel_agentINS1_8__reduce11ReduceAgentIPN4cuda3std3__45tupleIJflEEESC_SB_lNS1_9__extrema9arg_max_fIflNS9_4lessIfEEEEEEJSC_SC_iSH_EEEvDpT0_)
        /*02cc*/ 	.word	0x00000000


	//----- nvinfo : EIATTR_MIN_STACK_SIZE
	.align		4
.L_164:
        /*02d0*/ 	.byte	0x04, 0x12
        /*02d2*/ 	.short	(.L_166 - .L_165)
	.align		4
.L_165:
        /*02d4*/ 	.word	index@(_ZN6thrust24THRUST_300001_SM_1000_NS8cuda_cub4core6detail13_kernel_agentINS1_8__reduce10DrainAgentIlEEJN3cub18CUB_300001_SM_10009GridQueueIyEElEEEvDpT0_)
        /*02d8*/ 	.word	0x00000000


	//----- nvinfo : EIATTR_MIN_STACK_SIZE
	.align		4
.L_166:
        /*02dc*/ 	.byte	0x04, 0x12
        /*02de*/ 	.short	(.L_168 - .L_167)
	.align		4
.L_167:
        /*02e0*/ 	.word	index@(_ZN6thrust24THRUST_300001_SM_1000_NS8cuda_cub4core6detail13_kernel_agentINS1_8__reduce11ReduceAgentINS0_12zip_iteratorIN4cuda3std3__45tupleIJNS0_6detail15normal_iteratorINS0_10device_ptrIfEEEENS0_17counting_iteratorIlNS0_11use_defaultESI_SI_EEEEEEEPNSB_IJflEEESM_lNS1_9__extrema9arg_max_fIflNSA_4lessIfEEEEEEJSL_SN_lN3cub18CUB_300001_SM_100013GridEvenShareIlEENSV_9GridQueueIyEESS_EEEvDpT0_)
        /*02e4*/ 	.word	0x00000000


	//----- nvinfo : EIATTR_MIN_STACK_SIZE
	.align		4
.L_168:
        /*02e8*/ 	.byte	0x04, 0x12
        /*02ea*/ 	.short	(.L_170 - .L_169)
	.align		4
.L_169:
        /*02ec*/ 	.word	index@(_ZN6thrust24THRUST_300001_SM_1000_NS8cuda_cub4core6detail13_kernel_agentINS1_8__reduce11ReduceAgentINS0_12zip_iteratorIN4cuda3std3__45tupleIJNS0_6detail15normal_iteratorINS0_10device_ptrIfEEEENS0_17counting_iteratorIlNS0_11use_defaultESI_SI_EEEEEEEPNSB_IJflEEESM_lNS1_9__extrema9arg_max_fIflNSA_4lessIfEEEEEEJSL_SN_lSS_EEEvDpT0_)
        /*02f0*/ 	.word	0x00000000


	//----- nvinfo : EIATTR_MIN_STACK_SIZE
	.align		4
.L_170:
        /*02f4*/ 	.byte	0x04, 0x12
        /*02f6*/ 	.short	(.L_172 - .L_171)
	.align		4
.L_171:
        /*02f8*/ 	.word	index@(_ZN6thrust24THRUST_300001_SM_1000_NS8cuda_cub4core6detail13_kernel_agentINS1_8__reduce11ReduceAgentIPN4cuda3std3__45tupleIJflEEESC_SB_iNS1_9__extrema9arg_max_fIflNS9_4lessIfEEEEEEJSC_SC_iSH_EEEvDpT0_)
        /*02fc*/ 	.word	0x00000000


	//----- nvinfo : EIATTR_MIN_STACK_SIZE
	.align		4
.L_172:
        /*0300*/ 	.byte	0x04, 0x12
        /*0302*/ 	.short	(.L_174 - .L_173)
	.align		4
.L_173:
        /*0304*/ 	.word	index@(_ZN6thrust24THRUST_300001_SM_1000_NS8cuda_cub4core6detail13_kernel_agentINS1_8__reduce10DrainAgentIiEEJN3cub18CUB_300001_SM_10009GridQueueIjEEiEEEvDpT0_)
        /*0308*/ 	.word	0x00000000


	//----- nvinfo : EIATTR_MIN_STACK_SIZE
	.align		4
.L_174:
        /*030c*/ 	.byte	0x04, 0x12
        /*030e*/ 	.short	(.L_176 - .L_175)
	.align		4
.L_175:
        /*0310*/ 	.word	index@(_ZN6thrust24THRUST_300001_SM_1000_NS8cuda_cub4core6detail13_kernel_agentINS1_8__reduce11ReduceAgentINS0_12zip_iteratorIN4cuda3std3__45tupleIJNS0_6detail15normal_iteratorINS0_10device_ptrIfEEEENS0_17counting_iteratorIlNS0_11use_defaultESI_SI_EEEEEEEPNSB_IJflEEESM_iNS1_9__extrema9arg_max_fIflNSA_4lessIfEEEEEEJSL_SN_iN3cub18CUB_300001_SM_100013GridEvenShareIiEENSV_9GridQueueIjEESS_EEEvDpT0_)
        /*0314*/ 	.word	0x00000000


	//----- nvinfo : EIATTR_MIN_STACK_SIZE
	.align		4
.L_176:
        /*0318*/ 	.byte	0x04, 0x12
        /*031a*/ 	.short	(.L_178 - .L_177)
	.align		4
.L_177:
        /*031c*/ 	.word	index@(_ZN6thrust24THRUST_300001_SM_1000_NS8cuda_cub4core6detail13_kernel_agentINS1_8__reduce11ReduceAgentINS0_12zip_iteratorIN4cuda3std3__45tupleIJNS0_6detail15normal_iteratorINS0_10device_ptrIfEEEENS0_17counting_iteratorIlNS0_11use_defaultESI_SI_EEEEEEEPNSB_IJflEEESM_iNS1_9__extrema9arg_max_fIflNSA_4lessIfEEEEEEJSL_SN_iSS_EEEvDpT0_)
        /*0320*/ 	.word	0x00000000
.L_178:


//--------------------- .nv.compat                --------------------------
	.section	.nv.compat,"",@"SHT_CUDA_COMPAT_INFO"
	.align	4
        /*0000*/ 	.byte	0x02, 0x09, 0x00, 0x00, 0x02, 0x02, 0x01, 0x00, 0x02, 0x05, 0x05, 0x00, 0x03, 0x07, 0x01, 0x01
        /*0010*/ 	.byte	0x02, 0x03, 0x00, 0x00, 0x02, 0x06, 0x01, 0x00, 0x04, 0x0b, 0x08, 0x00, 0x01, 0x00, 0x00, 0x00
        /*0020*/ 	.byte	0x00, 0x00, 0x00, 0x00


//--------------------- .nv.info._ZN3cub18CUB_300001_SM_10006detail6reduce28DeviceReduceSingleTileKernelINS2_10policy_hubIlyN4cuda3std3__44plusIlEEE10Policy1000EPlSC_iS9_llNS7_10__identityEEEvT0_T1_T2_T3_T4_T6_ --------------------------
	.section	.nv.info._ZN3cub18CUB_300001_SM_10006detail6reduce28DeviceReduceSingleTileKernelINS2_10policy_hubIlyN4cuda3std3__44plusIlEEE10Policy1000EPlSC_iS9_llNS7_10__identityEEEvT0_T1_T2_T3_T4_T6_,"",@"SHT_CUDA_INFO"
	.sectionflags	@""
	.align	4


	//----- nvinfo : EIATTR_CUDA_API_VERSION
	.align		4
        /*0000*/ 	.byte	0x04, 0x37
        /*0002*/ 	.short	(.L_180 - .L_179)
.L_179:
        /*0004*/ 	.word	0x00000082


	//----- nvinfo : EIATTR_KPARAM_INFO
	.align		4
.L_180:
        /*0008*/ 	.byte	0x04, 0x17
        /*000a*/ 	.short	(.L_182 - .L_181)
.L_181:
        /*000c*/ 	.word	0x00000000
        /*0010*/ 	.short	0x0005
        /*0012*/ 	.short	0x0020
        /*0014*/ 	.byte	0x00, 0xf0, 0x05, 0x00


	//----- nvinfo : EIATTR_KPARAM_INFO
	.align		4
.L_182:
        /*0018*/ 	.byte	0x04, 0x17
        /*001a*/ 	.short	(.L_184 - .L_183)
.L_183:
        /*001c*/ 	.word	0x00000000
        /*0020*/ 	.short	0x0004
        /*0022*/ 	.short	0x0018
        /*0024*/ 	.byte	0x00, 0xf0, 0x21, 0x00


	//----- nvinfo : EIATTR_KPARAM_INFO
	.align		4
.L_184:
        /*0028*/ 	.byte	0x04, 0x17
        /*002a*/ 	.short	(.L_186 - .L_185)
.L_185:
        /*002c*/ 	.word	0x00000000
        /*0030*/ 	.short	0x0003
        /*0032*/ 	.short	0x0014
        /*0034*/ 	.byte	0x00, 0xf0, 0x05, 0x00


	//----- nvinfo : EIATTR_KPARAM_INFO
	.align		4
.L_186:
        /*0038*/ 	.byte	0x04, 0x17
        /*003a*/ 	.short	(.L_188 - .L_187)
.L_187:
        /*003c*/ 	.word	0x00000000
        /*0040*/ 	.short	0x0002
        /*0042*/ 	.short	0x0010
        /*0044*/ 	.byte	0x00, 0xf0, 0x11, 0x00


	//----- nvinfo : EIATTR_KPARAM_INFO
	.align		4
.L_188:
        /*0048*/ 	.byte	0x04, 0x17
        /*004a*/ 	.short	(.L_190 - .L_189)
.L_189:
        /*004c*/ 	.word	0x00000000
        /*0050*/ 	.short	0x0001
        /*0052*/ 	.short	0x0008
        /*0054*/ 	.byte	0x00, 0xf5, 0x21, 0x00


	//----- nvinfo : EIATTR_KPARAM_INFO
	.align		4
.L_190:
        /*0058*/ 	.byte	0x04, 0x17
        /*005a*/ 	.short	(.L_192 - .L_191)
.L_191:
        /*005c*/ 	.word	0x00000000
        /*0060*/ 	.short	0x0000
        /*0062*/ 	.short	0x0000
        /*0064*/ 	.byte	0x00, 0xf5, 0x21, 0x00


	//----- nvinfo : EIATTR_SPARSE_MMA_MASK
	.align		4
.L_192:
        /*0068*/ 	.byte	0x03, 0x50
        /*006a*/ 	.short	0x0000


	//----- nvinfo : EIATTR_MAXREG_COUNT
	.align		4
        /*006c*/ 	.byte	0x03, 0x1b
        /*006e*/ 	.short	0x0080


	//----- nvinfo : EIATTR_NUM_BARRIERS
	.align		4
        /*0070*/ 	.byte	0x02, 0x4c
        /*0072*/ 	.byte	0x01
	.zero		1


	//----- nvinfo : EIATTR_MERCURY_ISA_VERSION
	.align		4
        /*0074*/ 	.byte	0x03, 0x5f
        /*0076*/ 	.short	0x0101


	//----- nvinfo : EIATTR_COOP_GROUP_MASK_REGIDS
	.align		4
        /*0078*/ 	.byte	0x04, 0x29
        /*007a*/ 	.short	(.L_194 - .L_193)


	//   ....[0]....
.L_193:
        /*007c*/ 	.word	0xffffffff


	//   ....[1]....
        /*0080*/ 	.word	0xffffffff


	//   ....[2]....
        /*0084*/ 	.word	0xffffffff


	//   ....[3]....
        /*0088*/ 	.word	0xffffffff


	//   ....[4]....
        /*008c*/ 	.word	0xffffffff


	//   ....[5]....
        /*0090*/ 	.word	0xffffffff


	//   ....[6]....
        /*0094*/ 	.word	0xffffffff


	//   ....[7]....
        /*0098*/ 	.word	0xffffffff


	//   ....[8]....
        /*009c*/ 	.word	0xffffffff


	//   ....[9]....
        /*00a0*/ 	.word	0xffffffff


	//   ....[10]....
        /*00a4*/ 	.word	0xffffffff


	//   ....[11]....
        /*00a8*/ 	.word	0xffffffff


	//   ....[12]....
        /*00ac*/ 	.word	0xffffffff


	//   ....[13]....
        /*00b0*/ 	.word	0xffffffff


	//   ....[14]....
        /*00b4*/ 	.word	0xffffffff


	//   ....[15]....
        /*00b8*/ 	.word	0xffffffff


	//   ....[16]....
        /*00bc*/ 	.word	0xffffffff


	//   ....[17]....
        /*00c0*/ 	.word	0xffffffff


	//   ....[18]....
        /*00c4*/ 	.word	0xffffffff


	//   ....[19]....
        /*00c8*/ 	.word	0xffffffff


	//   ....[20]....
        /*00cc*/ 	.word	0xffffffff


	//   ....[21]....
        /*00d0*/ 	.word	0xffffffff


	//   ....[22]....
        /*00d4*/ 	.word	0xffffffff


	//   ....[23]....
        /*00d8*/ 	.word	0xffffffff


	//   ....[24]....
        /*00dc*/ 	.word	0xffffffff


	//   ....[25]....
        /*00e0*/ 	.word	0xffffffff


	//   ....[26]....
        /*00e4*/ 	.word	0xffffffff


	//   ....[27]....
        /*00e8*/ 	.word	0xffffffff


	//   ....[28]....
        /*00ec*/ 	.word	0xffffffff


	//   ....[29]....
        /*00f0*/ 	.word	0xffffffff


	//----- nvinfo : EIATTR_COOP_GROUP_INSTR_OFFSETS
	.align		4
.L_194:
        /*00f4*/ 	.byte	0x04, 0x28
        /*00f6*/ 	.short	(.L_196 - .L_195)


	//   ....[0]....
.L_195:
        /*00f8*/ 	.word	0x00000970


	//   ....[1]....
        /*00fc*/ 	.word	0x00000980


	//   ....[2]....
        /*0100*/ 	.word	0x000009e0


	//   ....[3]....
        /*0104*/ 	.word	0x00000a00


	//   ....[4]....
        /*0108*/ 	.word	0x00000a50


	//   ....[5]....
        /*010c*/ 	.word	0x00000a70


	//   ....[6]....
        /*0110*/ 	.word	0x00000ab0


	//   ....[7]....
        /*0114*/ 	.word	0x00000af0


	//   ....[8]....
        /*0118*/ 	.word	0x00000b40


	//   ....[9]....
        /*011c*/ 	.word	0x00000b80


	//   ....[10]....
        /*0120*/ 	.word	0x00000e80


	//   ....[11]....
        /*0124*/ 	.word	0x00000e90


	//   ....[12]....
        /*0128*/ 	.word	0x00000f10


	//   ....[13]....
        /*012c*/ 	.word	0x00000f30


	//   ....[14]....
        /*0130*/ 	.word	0x00000f70


	//   ....[15]....
        /*0134*/ 	.word	0x00000fb0


	//   ....[16]....
        /*0138*/ 	.word	0x00001010


	//   ....[17]....
        /*013c*/ 	.word	0x00001040


	//   ....[18]....
        /*0140*/ 	.word	0x00001080


	//   ....[19]....
        /*0144*/ 	.word	0x000010c0


	//   ....[20]....
        /*0148*/ 	.word	0x000021b0


	//   ....[21]....
        /*014c*/ 	.word	0x000021c0


	//   ....[22]....
        /*0150*/ 	.word	0x00002240


	//   ....[23]....
        /*0154*/ 	.word	0x00002250


	//   ....[24]....
        /*0158*/ 	.word	0x000022b0


	//   ....[25]....
        /*015c*/ 	.word	0x000022d0


	//   ....[26]....
        /*0160*/ 	.word	0x00002310


	//   ....[27]....
        /*0164*/ 	.word	0x00002340


	//   ....[28]....
        /*0168*/ 	.word	0x00002380


	//   ....[29]....
        /*016c*/ 	.word	0x000023e0


	//----- nvinfo : EIATTR_VRC_CTA_INIT_COUNT
	.align		4
.L_196:
        /*0170*/ 	.byte	0x02, 0x4a
	.zero		1
	.zero		1


	//----- nvinfo : EIATTR_EXIT_INSTR_OFFSETS
	.align		4
        /*0174*/ 	.byte	0x04, 0x1c
        /*0176*/ 	.short	(.L_198 - .L_197)


	//   ....[0]....
.L_197:
        /*0178*/ 	.word	0x00000080


	//   ....[1]....
        /*017c*/ 	.word	0x000000c0


	//   ....[2]....
        /*0180*/ 	.word	0x00002650


	//   ....[3]....
        /*0184*/ 	.word	0x000026b0


	//----- nvinfo : EIATTR_MAX_THREADS
	.align		4
.L_198:
        /*0188*/ 	.byte	0x04, 0x05
        /*018a*/ 	.short	(.L_200 - .L_199)
.L_199:
        /*018c*/ 	.word	0x00000200
        /*0190*/ 	.word	0x00000001
        /*0194*/ 	.word	0x00000001


	//----- nvinfo : EIATTR_CRS_STACK_SIZE
	.align		4
.L_200:
        /*0198*/ 	.byte	0x04, 0x1e
        /*019a*/ 	.short	(.L_202 - .L_201)
.L_201:
        /*019c*/ 	.word	0x00000000


	//----- nvinfo : EIATTR_CBANK_PARAM_SIZE
	.align		4
.L_202:
        /*01a0*/ 	.byte	0x03, 0x19
        /*01a2*/ 	.short	0x0021


	//----- nvinfo : EIATTR_PARAM_CBANK
	.align		4
        /*01a4*/ 	.byte	0x04, 0x0a
        /*01a6*/ 	.short	(.L_204 - .L_203)
	.align		4
.L_203:
        /*01a8*/ 	.word	index@(.nv.constant0._ZN3cub18CUB_300001_SM_10006detail6reduce28DeviceReduceSingleTileKernelINS2_10policy_hubIlyN4cuda3std3__44plusIlEEE10Policy1000EPlSC_iS9_llNS7_10__identityEEEvT0_T1_T2_T3_T4_T6_)
        /*01ac*/ 	.short	0x0380
        /*01ae*/ 	.short	0x0021


	//----- nvinfo : EIATTR_SW_WAR
	.align		4
.L_204:
        /*01b0*/ 	.byte	0x04, 0x36
        /*01b2*/ 	.short	(.L_206 - .L_205)
.L_205:
        /*01b4*/ 	.word	0x00000008
.L_206:


//--------------------- .nv.info._ZN3cub18CUB_300001_SM_10006detail6reduce18DeviceReduceKernelINS2_10policy_hubIlyN4cuda3std3__44plusIlEEE10Policy1000EN6thrust24THRUST_300001_SM_1000_NS18transform_iteratorI17count_under_curveNSD_12zip_iteratorINS7_5tupleIJNSD_6detail15normal_iteratorINSD_10device_ptrIfEEEESM_EEEEEllEEyS9_lNS7_10__identityEEEvT0_PT3_T1_NS0_13GridEvenShareISU_EET2_T4_ --------------------------
	.section	.nv.info._ZN3cub18CUB_300001_SM_10006detail6reduce18DeviceReduceKernelINS2_10policy_hubIlyN4cuda3std3__44plusIlEEE10Policy1000EN6thrust24THRUST_300001_SM_1000_NS18transform_iteratorI17count_under_curveNSD_12zip_iteratorINS7_5tupleIJNSD_6detail15normal_iteratorINSD_10device_ptrIfEEEESM_EEEEEllEEyS9_lNS7_10__identityEEEvT0_PT3_T1_NS0_13GridEvenShareISU_EET2_T4_,"",@"SHT_CUDA_INFO"
	.sectionflags	@""
	.align	4


	//----- nvinfo : EIATTR_CUDA_API_VERSION
	.align		4
        /*0000*/ 	.byte	0x04, 0x37
        /*0002*/ 	.short	(.L_208 - .L_207)
.L_207:
        /*0004*/ 	.word	0x00000082


	//----- nvinfo : EIATTR_KPARAM_INFO
	.align		4
.L_208:
        /*0008*/ 	.byte	0x04, 0x17
        /*000a*/ 	.short	(.L_210 - .L_209)
.L_209:
        /*000c*/ 	.word	0x00000000
        /*0010*/ 	.short	0x0005
        /*0012*/ 	.short	0x0071
        /*0014*/ 	.byte	0x00, 0xf0, 0x05, 0x00


	//----- nvinfo : EIATTR_KPARAM_INFO
	.align		4
.L_210:
        /*0018*/ 	.byte	0x04, 0x17
        /*001a*/ 	.short	(.L_212 - .L_211)
.L_211:
        /*001c*/ 	.word	0x00000000
        /*0020*/ 	.short	0x0004
        /*0022*/ 	.short	0x0070
        /*0024*/ 	.byte	0x00, 0xf0, 0x05, 0x00


	//----- nvinfo : EIATTR_KPARAM_INFO
	.align		4
.L_212:
        /*0028*/ 	.byte	0x04, 0x17
        /*002a*/ 	.short	(.L_214 - .L_213)
.L_213:
        /*002c*/ 	.word	0x00000000
        /*0030*/ 	.short	0x0003
        /*0032*/ 	.short	0x0028
        /*0034*/ 	.byte	0x00, 0xf0, 0x21, 0x01


	//----- nvinfo : EIATTR_KPARAM_INFO
	.align		4
.L_214:
        /*0038*/ 	.byte	0x04, 0x17
        /*003a*/ 	.short	(.L_216 - .L_215)
.L_215:
        /*003c*/ 	.word	0x00000000
        /*0040*/ 	.short	0x0002
        /*0042*/ 	.short	0x0020
        /*0044*/ 	.byte	0x00, 0xf0, 0x21, 0x00


	//----- nvinfo : EIATTR_KPARAM_INFO
	.align		4
.L_216:
        /*0048*/ 	.byte	0x04, 0x17
        /*004a*/ 	.short	(.L_218 - .L_217)
.L_217:
        /*004c*/ 	.word	0x00000000
        /*0050*/ 	.short	0x0001
        /*0052*/ 	.short	0x0018
        /*0054*/ 	.byte	0x00, 0xf5, 0x21, 0x00


	//----- nvinfo : EIATTR_KPARAM_INFO
	.align		4
.L_218:
        /*0058*/ 	.byte	0x04, 0x17
        /*005a*/ 	.short	(.L_220 - .L_219)
.L_219:
        /*005c*/ 	.word	0x00000000
        /*0060*/ 	.short	0x0000
        /*0062*/ 	.short	0x0000
        /*0064*/ 	.byte	0x00, 0xf0, 0x61, 0x00


	//----- nvinfo : EIATTR_SPARSE_MMA_MASK
	.align		4
.L_220:
        /*0068*/ 	.byte	0x03, 0x50
        /*006a*/ 	.short	0x0000


	//----- nvinfo : EIATTR_MAXREG_COUNT
	.align		4
        /*006c*/ 	.byte	0x03, 0x1b
        /*006e*/ 	.short	0x0080


	//----- nvinfo : EIATTR_NUM_BARRIERS
	.align		4
        /*0070*/ 	.byte	0x02, 0x4c
        /*0072*/ 	.byte	0x01
	.zero		1


	//----- nvinfo : EIATTR_MERCURY_ISA_VERSION
	.align		4
        /*0074*/ 	.byte	0x03, 0x5f
        /*0076*/ 	.short	0x0101


	//----- nvinfo : EIATTR_COOP_GROUP_MASK_REGIDS
	.align		4
        /*0078*/ 	.byte	0x04, 0x29
        /*007a*/ 	.short	(.L_222 - .L_221)


	//   ....[0]....
.L_221:
        /*007c*/ 	.word	0xffffffff


	//   ....[1]....
        /*0080*/ 	.word	0xffffffff


	//   ....[2]....
        /*0084*/ 	.word	0xffffffff


	//   ....[3]....
        /*0088*/ 	.word	0xffffffff


	//   ....[4]....
        /*008c*/ 	.word	0xffffffff


	//   ....[5]....
        /*0090*/ 	.word	0xffffffff


	//   ....[6]....
        /*0094*/ 	.word	0xffffffff


	//   ....[7]....
        /*0098*/ 	.word	0xffffffff


	//   ....[8]....
        /*009c*/ 	.word	0xffffffff


	//   ....[9]....
        /*00a0*/ 	.word	0xffffffff


	//   ....[10]....
        /*00a4*/ 	.word	0xffffffff


	//   ....[11]....
        /*00a8*/ 	.word	0xffffffff


	//   ....[12]....
        /*00ac*/ 	.word	0xffffffff


	//   ....[13]....
        /*00b0*/ 	.word	0xffffffff


	//   ....[14]....
        /*00b4*/ 	.word	0xffffffff


	//   ....[15]....
        /*00b8*/ 	.word	0xffffffff


	//   ....[16]....
        /*00bc*/ 	.word	0xffffffff


	//   ....[17]....
        /*00c0*/ 	.word	0xffffffff


	//   ....[18]....
        /*00c4*/ 	.word	0xffffffff


	//   ....[19]....
        /*00c8*/ 	.word	0xffffffff


	//   ....[20]....
        /*00cc*/ 	.word	0xffffffff


	//   ....[21]....
        /*00d0*/ 	.word	0xffffffff


	//   ....[22]....
        /*00d4*/ 	.word	0xffffffff


	//   ....[23]....
        /*00d8*/ 	.word	0xffffffff


	//   ....[24]....
        /*00dc*/ 	.word	0xffffffff


	//   ....[25]....
        /*00e0*/ 	.word	0xffffffff


	//   ....[26]....
        /*00e4*/ 	.word	0xffffffff


	//   ....[27]....
        /*00e8*/ 	.word	0xffffffff


	//   ....[28]....
        /*00ec*/ 	.word	0xffffffff


	//   ....[29]....
        /*00f0*/ 	.word	0xffffffff


	//----- nvinfo : EIATTR_COOP_GROUP_INSTR_OFFSETS
	.align		4
.L_222:
        /*00f4*/ 	.byte	0x04, 0x28
        /*00f6*/ 	.short	(.L_224 - .L_223)


	//   ....[0]....
.L_223:
        /*00f8*/ 	.word	0x00000be0


	//   ....[1]....
        /*00fc*/ 	.word	0x00000bf0


	//   ....[2]....
        /*0100*/ 	.word	0x00000c50


	//   ....[3]....
        /*0104*/ 	.word	0x00000c70


	//   ....[4]....
        /*0108*/ 	.word	0x00000cc0


	//   ....[5]....
        /*010c*/ 	.word	0x00000ce0


	//   ....[6]....
        /*0110*/ 	.word	0x00000d20


	//   ....[7]....
        /*0114*/ 	.word	0x00000d60


	//   ....[8]....
        /*0118*/ 	.word	0x00000dd0


	//   ....[9]....
        /*011c*/ 	.word	0x00000e00


	//   ....[10]....
        /*0120*/ 	.word	0x00001100


	//   ....[11]....
        /*0124*/ 	.word	0x00001110


	//   ....[12]....
        /*0128*/ 	.word	0x00001190


	//   ....[13]....
        /*012c*/ 	.word	0x000011b0


	//   ....[14]....
        /*0130*/ 	.word	0x00001200


	//   ....[15]....
        /*0134*/ 	.word	0x00001250


	//   ....[16]....
        /*0138*/ 	.word	0x00001290


	//   ....[17]....
        /*013c*/ 	.word	0x000012d0


	//   ....[18]....
        /*0140*/ 	.word	0x00001320


	//   ....[19]....
        /*0144*/ 	.word	0x00001380


	//   ....[20]....
        /*0148*/ 	.word	0x00002b10


	//   ....[21]....
        /*014c*/ 	.word	0x00002b20


	//   ....[22]....
        /*0150*/ 	.word	0x00002bb0


	//   ....[23]....
        /*0154*/ 	.word	0x00002bc0


	//   ....[24]....
        /*0158*/ 	.word	0x00002c20


	//   ....[25]....
        /*015c*/ 	.word	0x00002c50


	//   ....[26]....
        /*0160*/ 	.word	0x00002ca0


	//   ....[27]....
        /*0164*/ 	.word	0x00002cd0


	//   ....[28]....
        /*0168*/ 	.word	0x00002d20


	//   ....[29]....
        /*016c*/ 	.word	0x00002d70


	//----- nvinfo : EIATTR_VRC_CTA_INIT_COUNT
	.align		4
.L_224:
        /*0170*/ 	.byte	0x02, 0x4a
	.zero		1
	.zero		1


	//----- nvinfo : EIATTR_EXIT_INSTR_OFFSETS
	.align		4
        /*0174*/ 	.byte	0x04, 0x1c
        /*0176*/ 	.short	(.L_226 - .L_225)


	//   ....[0]....
.L_225:
        /*0178*/ 	.word	0x00002fd0


	//   ....[1]....
        /*017c*/ 	.word	0x00003040


	//----- nvinfo : EIATTR_MAX_THREADS
	.align		4
.L_226:
        /*0180*/ 	.byte	0x04, 0x05
        /*0182*/ 	.short	(.L_228 - .L_227)
.L_227:
        /*0184*/ 	.word	0x00000200
        /*0188*/ 	.word	0x00000001
        /*018c*/ 	.word	0x00000001


	//----- nvinfo : EIATTR_CRS_STACK_SIZE
	.align		4
.L_228:
        /*0190*/ 	.byte	0x04, 0x1e
        /*0192*/ 	.short	(.L_230 - .L_229)
.L_229:
        /*0194*/ 	.word	0x00000000


	//----- nvinfo : EIATTR_CBANK_PARAM_SIZE
	.align		4
.L_230:
        /*0198*/ 	.byte	0x03, 0x19
        /*019a*/ 	.short	0x0072


	//----- nvinfo : EIATTR_PARAM_CBANK
	.align		4
        /*019c*/ 	.byte	0x04, 0x0a
        /*019e*/ 	.short	(.L_232 - .L_231)
	.align		4
.L_231:
        /*01a0*/ 	.word	index@(.nv.constant0._ZN3cub18CUB_300001_SM_10006detail6reduce18DeviceReduceKernelINS2_10policy_hubIlyN4cuda3std3__44plusIlEEE10Policy1000EN6thrust24THRUST_300001_SM_1000_NS18transform_iteratorI17count_under_curveNSD_12zip_iteratorINS7_5tupleIJNSD_6detail15normal_iteratorINSD_10device_ptrIfEEEESM_EEEEEllEEyS9_lNS7_10__identityEEEvT0_PT3_T1_NS0_13GridEvenShareISU_EET2_T4_)
        /*01a4*/ 	.short	0x0380
        /*01a6*/ 	.short	0x0072


	//----- nvinfo : EIATTR_SW_WAR
	.align		4
.L_232:
        /*01a8*/ 	.byte	0x04, 0x36
        /*01aa*/ 	.short	(.L_234 - .L_233)
.L_233:
        /*01ac*/ 	.word	0x00000008
.L_234:


//--------------------- .nv.info._ZN3cub18CUB_300001_SM_10006detail6reduce28DeviceReduceSingleTileKernelINS2_10policy_hubIlyN4cuda3std3__44plusIlEEE10Policy1000EN6thrust24THRUST_300001_SM_1000_NS18transform_iteratorI17count_under_curveNSD_12zip_iteratorINS7_5tupleIJNSD_6detail15normal_iteratorINSD_10device_ptrIfEEEESM_EEEEEllEEPlyS9_llNS7_10__identityEEEvT0_T1_T2_T3_T4_T6_ --------------------------
	.section	.nv.info._ZN3cub18CUB_300001_SM_10006detail6reduce28DeviceReduceSingleTileKernelINS2_10policy_hubIlyN4cuda3std3__44plusIlEEE10Policy1000EN6thrust24THRUST_300001_SM_1000_NS18transform_iteratorI17count_under_curveNSD_12zip_iteratorINS7_5tupleIJNSD_6detail15normal_iteratorINSD_10device_ptrIfEEEESM_EEEEEllEEPlyS9_llNS7_10__identityEEEvT0_T1_T2_T3_T4_T6_,"",@"SHT_CUDA_INFO"
	.sectionflags	@""
	.align	4


	//----- nvinfo : EIATTR_CUDA_API_VERSION
	.align		4
        /*0000*/ 	.byte	0x04, 0x37
        /*0002*/ 	.short	(.L_236 - .L_235)
.L_235:
        /*0004*/ 	.word	0x00000082


	//----- nvinfo : EIATTR_KPARAM_INFO
	.align		4
.L_236:
        /*0008*/ 	.byte	0x04, 0x17
        /*000a*/ 	.short	(.L_238 - .L_237)
.L_237:
        /*000c*/ 	.word	0x00000000
        /*0010*/ 	.short	0x0005
        /*0012*/ 	.short	0x0038
        /*0014*/ 	.byte	0x00, 0xf0, 0x05, 0x00


	//----- nvinfo : EIATTR_KPARAM_INFO
	.align		4
.L_238:
        /*0018*/ 	.byte	0x04, 0x17
        /*001a*/ 	.short	(.L_240 - .L_239)
.L_239:
        /*001c*/ 	.word	0x00000000
        /*0020*/ 	.short	0x0004
        /*0022*/ 	.short	0x0030
        /*0024*/ 	.byte	0x00, 0xf0, 0x21, 0x00


	//----- nvinfo : EIATTR_KPARAM_INFO
	.align		4
.L_240:
        /*0028*/ 	.byte	0x04, 0x17
        /*002a*/ 	.short	(.L_242 - .L_241)
.L_241:
        /*002c*/ 	.word	0x00000000
        /*0030*/ 	.short	0x0003
        /*0032*/ 	.short	0x0028
        /*0034*/ 	.byte	0x00, 0xf0, 0x05, 0x00


	//----- nvinfo : EIATTR_KPARAM_INFO
	.align		4
.L_242:
        /*0038*/ 	.byte	0x04, 0x17
        /*003a*/ 	.short	(.L_244 - .L_243)
.L_243:
        /*003c*/ 	.word	0x00000000
        /*0040*/ 	.short	0x0002
        /*0042*/ 	.short	0x0020
        /*0044*/ 	.byte	0x00, 0xf0, 0x21, 0x00


	//----- nvinfo : EIATTR_KPARAM_INFO
	.align		4
.L_244:
        /*0048*/ 	.byte	0x04, 0x17
        /*004a*/ 	.short	(.L_246 - .L_245)
.L_245:
        /*004c*/ 	.word	0x00000000
        /*0050*/ 	.short	0x0001
        /*0052*/ 	.short	0x0018
        /*0054*/ 	.byte	0x00, 0xf5, 0x21, 0x00


	//----- nvinfo : EIATTR_KPARAM_INFO
	.align		4
.L_246:
        /*0058*/ 	.byte	0x04, 0x17
        /*005a*/ 	.short	(.L_248 - .L_247)
.L_247:
        /*005c*/ 	.word	0x00000000
        /*0060*/ 	.short	0x0000
        /*0062*/ 	.short	0x0000
        /*0064*/ 	.byte	0x00, 0xf0, 0x61, 0x00


	//----- nvinfo : EIATTR_SPARSE_MMA_MASK
	.align		4
.L_248:
        /*0068*/ 	.byte	0x03, 0x50
        /*006a*/ 	.short	0x0000


	//----- nvinfo : EIATTR_MAXREG_COUNT
	.align		4
        /*006c*/ 	.byte	0x03, 0x1b
        /*006e*/ 	.short	0x0080


	//----- nvinfo : EIATTR_NUM_BARRIERS
	.align		4
        /*0070*/ 	.byte	0x02, 0x4c
        /*0072*/ 	.byte	0x01
	.zero		1


	//----- nvinfo : EIATTR_MERCURY_ISA_VERSION
	.align		4
        /*0074*/ 	.byte	0x03, 0x5f
        /*0076*/ 	.short	0x0101


	//----- nvinfo : EIATTR_COOP_GROUP_MASK_REGIDS
	.align		4
        /*0078*/ 	.byte	0x04, 0x29
        /*007a*/ 	.short	(.L_250 - .L_249)


	//   ....[0]....
.L_249:
        /*007c*/ 	.word	0xffffffff


	//   ....[1]....
        /*0080*/ 	.word	0xffffffff


	//   ....[2]....
        /*0084*/ 	.word	0xffffffff


	//   ....[3]....
        /*0088*/ 	.word	0xffffffff


	//   ....[4]....
        /*008c*/ 	.word	0xffffffff


	//   ....[5]....
        /*0090*/ 	.word	0xffffffff


	//   ....[6]....
        /*0094*/ 	.word	0xffffffff


	//   ....[7]....
        /*0098*/ 	.word	0xffffffff


	//   ....[8]....
        /*009c*/ 	.word	0xffffffff


	//   ....[9]....
        /*00a0*/ 	.word	0xffffffff


	//   ....[10]....
        /*00a4*/ 	.word	0xffffffff


	//   ....[11]....
        /*00a8*/ 	.word	0xffffffff


	//   ....[12]....
        /*00ac*/ 	.word	0xffffffff


	//   ....[13]....
        /*00b0*/ 	.word	0xffffffff


	//   ....[14]....
        /*00b4*/ 	.word	0xffffffff


	//   ....[15]....
        /*00b8*/ 	.word	0xffffffff


	//   ....[16]....
        /*00bc*/ 	.word	0xffffffff


	//   ....[17]....
        /*00c0*/ 	.word	0xffffffff


	//   ....[18]....
        /*00c4*/ 	.word	0xffffffff


	//   ....[19]....
        /*00c8*/ 	.word	0xffffffff


	//   ....[20]....
        /*00cc*/ 	.word	0xffffffff


	//   ....[21]....
        /*00d0*/ 	.word	0xffffffff


	//   ....[22]....
        /*00d4*/ 	.word	0xffffffff


	//   ....[23]....
        /*00d8*/ 	.word	0xffffffff


	//   ....[24]....
        /*00dc*/ 	.word	0xffffffff


	//   ....[25]....
        /*00e0*/ 	.word	0xffffffff


	//   ....[26]....
        /*00e4*/ 	.word	0xffffffff


	//   ....[27]....
        /*00e8*/ 	.word	0xffffffff


	//   ....[28]....
        /*00ec*/ 	.word	0xffffffff


	//   ....[29]....
        /*00f0*/ 	.word	0xffffffff


	//----- nvinfo : EIATTR_COOP_GROUP_INSTR_OFFSETS
	.align		4
.L_250:
        /*00f4*/ 	.byte	0x04, 0x28
        /*00f6*/ 	.short	(.L_252 - .L_251)


	//   ....[0]....
.L_251:
        /*00f8*/ 	.word	0x00000fb0


	//   ....[1]....
        /*00fc*/ 	.word	0x00000fc0


	//   ....[2]....
        /*0100*/ 	.word	0x00001020


	//   ....[3]....
        /*0104*/ 	.word	0x00001040


	//   ....[4]....
        /*0108*/ 	.word	0x00001090


	//   ....[5]....
        /*010c*/ 	.word	0x000010b0


	//   ....[6]....
        /*0110*/ 	.word	0x000010f0


	//   ....[7]....
        /*0114*/ 	.word	0x00001130


	//   ....[8]....
        /*0118*/ 	.word	0x00001180


	//   ....[9]....
        /*011c*/ 	.word	0x000011c0


	//   ....[10]....
        /*0120*/ 	.word	0x000014c0


	//   ....[11]....
        /*0124*/ 	.word	0x000014d0


	//   ....[12]....
        /*0128*/ 	.word	0x00001560


	//   ....[13]....
        /*012c*/ 	.word	0x00001590


	//   ....[14]....
        /*0130*/ 	.word	0x000015e0


	//   ....[15]....
        /*0134*/ 	.word	0x00001610


	//   ....[16]....
        /*0138*/ 	.word	0x00001650


	//   ....[17]....
        /*013c*/ 	.word	0x00001690


	//   ....[18]....
        /*0140*/ 	.word	0x000016e0


	//   ....[19]....
        /*0144*/ 	.word	0x00001740


	//   ....[20]....
        /*0148*/ 	.word	0x00002db0


	//   ....[21]....
        /*014c*/ 	.word	0x00002dc0


	//   ....[22]....
        /*0150*/ 	.word	0x00002e40


	//   ....[23]....
        /*0154*/ 	.word	0x00002e50


	//   ....[24]....
        /*0158*/ 	.word	0x00002ea0


	//   ....[25]....
        /*015c*/ 	.word	0x00002ed0


	//   ....[26]....
        /*0160*/ 	.word	0x00002f10


	//   ....[27]....
        /*0164*/ 	.word	0x00002f40


	//   ....[28]....
        /*0168*/ 	.word	0x00002f80


	//   ....[29]....
        /*016c*/ 	.word	0x00002fe0


	//----- nvinfo : EIATTR_VRC_CTA_INIT_COUNT
	.align		4
.L_252:
        /*0170*/ 	.byte	0x02, 0x4a
	.zero		1
	.zero		1


	//----- nvinfo : EIATTR_EXIT_INSTR_OFFSETS
	.align		4
        /*0174*/ 	.byte	0x04, 0x1c
        /*0176*/ 	.short	(.L_254 - .L_253)


	//   ....[0]....
.L_253:
        /*0178*/ 	.word	0x000000a0


	//   ....[1]....
        /*017c*/ 	.word	0x000000e0


	//   ....[2]....
        /*0180*/ 	.word	0x00003240


	//   ....[3]....
        /*0184*/ 	.word	0x000032a0


	//----- nvinfo : EIATTR_MAX_THREADS
	.align		4
.L_254:
        /*0188*/ 	.byte	0x04, 0x05
        /*018a*/ 	.short	(.L_256 - .L_255)
.L_255:
        /*018c*/ 	.word	0x00000200
        /*0190*/ 	.word	0x00000001
        /*0194*/ 	.word	0x00000001


	//----- nvinfo : EIATTR_CRS_STACK_SIZE
	.align		4
.L_256:
        /*0198*/ 	.byte	0x04, 0x1e
        /*019a*/ 	.short	(.L_258 - .L_257)
.L_257:
        /*019c*/ 	.word	0x00000000


	//----- nvinfo : EIATTR_CBANK_PARAM_SIZE
	.align		4
.L_258:
        /*01a0*/ 	.byte	0x03, 0x19
        /*01a2*/ 	.short	0x0039


	//----- nvinfo : EIATTR_PARAM_CBANK
	.align		4
        /*01a4*/ 	.byte	0x04, 0x0a
        /*01a6*/ 	.short	(.L_260 - .L_259)
	.align		4
.L_259:
        /*01a8*/ 	.word	index@(.nv.constant0._ZN3cub18CUB_300001_SM_10006detail6reduce28DeviceReduceSingleTileKernelINS2_10policy_hubIlyN4cuda3std3__44plusIlEEE10Policy1000EN6thrust24THRUST_300001_SM_1000_NS18transform_iteratorI17count_under_curveNSD_12zip_iteratorINS7_5tupleIJNSD_6detail15normal_iteratorINSD_10device_ptrIfEEEESM_EEEEEllEEPlyS9_llNS7_10__identityEEEvT0_T1_T2_T3_T4_T6_)
        /*01ac*/ 	.short	0x0380
        /*01ae*/ 	.short	0x0039


	//----- nvinfo : EIATTR_SW_WAR
	.align		4
.L_260:
        /*01b0*/ 	.byte	0x04, 0x36
        /*01b2*/ 	.short	(.L_262 - .L_261)
.L_261:
        /*01b4*/ 	.word	0x00000008
.L_262:


//--------------------- .nv.info._ZN3cub18CUB_300001_SM_10006detail6reduce28DeviceReduceSingleTileKernelINS2_10policy_hubIljN4cuda3std3__44plusIlEEE10Policy1000EPlSC_iS9_llNS7_10__identityEEEvT0_T1_T2_T3_T4_T6_ --------------------------
	.section	.nv.info._ZN3cub18CUB_300001_SM_10006detail6reduce28DeviceReduceSingleTileKernelINS2_10policy_hubIljN4cuda3std3__44plusIlEEE10Policy1000EPlSC_iS9_llNS7_10__identityEEEvT0_T1_T2_T3_T4_T6_,"",@"SHT_CUDA_INFO"
	.sectionflags	@""
	.align	4


	//----- nvinfo : EIATTR_CUDA_API_VERSION
	.align		4
        /*0000*/ 	.byte	0x04, 0x37
        /*0002*/ 	.short	(.L_264 - .L_263)
.L_263:
        /*0004*/ 	.word	0x00000082


	//----- nvinfo : EIATTR_KPARAM_INFO
	.align		4
.L_264:
        /*0008*/ 	.byte	0x04, 0x17
        /*000a*/ 	.short	(.L_266 - .L_265)
.L_265:
        /*000c*/ 	.word	0x00000000
        /*0010*/ 	.short	0x0005
        /*0012*/ 	.short	0x0020
        /*0014*/ 	.byte	0x00, 0xf0, 0x05, 0x00


	//----- nvinfo : EIATTR_KPARAM_INFO
	.align		4
.L_266:
        /*0018*/ 	.byte	0x04, 0x17
        /*001a*/ 	.short	(.L_268 - .L_267)
.L_267:
        /*001c*/ 	.word	0x00000000
        /*0020*/ 	.short	0x0004
        /*0022*/ 	.short	0x0018
        /*0024*/ 	.byte	0x00, 0xf0, 0x21, 0x00


	//----- nvinfo : EIATTR_KPARAM_INFO
	.align		4
.L_268:
        /*0028*/ 	.byte	0x04, 0x17
        /*002a*/ 	.short	(.L_270 - .L_269)
.L_269:
        /*002c*/ 	.word	0x00000000
        /*0030*/ 	.short	0x0003
        /*0032*/ 	.short	0x0014
        /*0034*/ 	.byte	0x00, 0xf0, 0x05, 0x00


	//----- nvinfo : EIATTR_KPARAM_INFO
	.align		4
.L_270:
        /*0038*/ 	.byte	0x04, 0x17
        /*003a*/ 	.short	(.L_272 - .L_271)
.L_271:
        /*003c*/ 	.word	0x00000000
        /*0040*/ 	.short	0x0002
        /*0042*/ 	.short	0x0010
        /*0044*/ 	.byte	0x00, 0xf0, 0x11, 0x00


	//----- nvinfo : EIATTR_KPARAM_INFO
	.align		4
.L_272:
        /*0048*/ 	.byte	0x04, 0x17
        /*004a*/ 	.short	(.L_274 - .L_273)
.L_273:
        /*004c*/ 	.word	0x00000000
        /*0050*/ 	.short	0x0001
        /*0052*/ 	.short	0x0008
        /*0054*/ 	.byte	0x00, 0xf5, 0x21, 0x00


	//----- nvinfo : EIATTR_KPARAM_INFO
	.align		4
.L_274:
        /*0058*/ 	.byte	0x04, 0x17
        /*005a*/ 	.short	(.L_276 - .L_275)
.L_275:
        /*005c*/ 	.word	0x00000000
        /*0060*/ 	.short	0x0000
        /*0062*/ 	.short	0x0000
        /*0064*/ 	.byte	0x00, 0xf5, 0x21, 0x00


	//----- nvinfo : EIATTR_SPARSE_MMA_MASK
	.align		4
.L_276:
        /*0068*/ 	.byte	0x03, 0x50
        /*006a*/ 	.short	0x0000


	//----- nvinfo : EIATTR_MAXREG_COUNT
	.align		4
        /*006c*/ 	.byte	0x03, 0x1b
        /*006e*/ 	.short	0x0080


	//----- nvinfo : EIATTR_NUM_BARRIERS
	.align		4
        /*0070*/ 	.byte	0x02, 0x4c
        /*0072*/ 	.byte	0x01
	.zero		1


	//----- nvinfo : EIATTR_MERCURY_ISA_VERSION
	.align		4
        /*0074*/ 	.byte	0x03, 0x5f
        /*0076*/ 	.short	0x0101


	//----- nvinfo : EIATTR_COOP_GROUP_MASK_REGIDS
	.align		4
        /*0078*/ 	.byte	0x04, 0x29
        /*007a*/ 	.short	(.L_278 - .L_277)


	//   ....[0]....
.L_277:
        /*007c*/ 	.word	0xffffffff


	//   ....[1]....
        /*0080*/ 	.word	0xffffffff


	//   ....[2]....
        /*0084*/ 	.word	0xffffffff


	//   ....[3]....
        /*0088*/ 	.word	0xffffffff


	//   ....[4]....
        /*008c*/ 	.word	0xffffffff


	//   ....[5]....
        /*0090*/ 	.word	0xffffffff


	//   ....[6]....
        /*0094*/ 	.word	0xffffffff


	//   ....[7]....
        /*0098*/ 	.word	0xffffffff


	//   ....[8]....
        /*009c*/ 	.word	0xffffffff


	//   ....[9]....
        /*00a0*/ 	.word	0xffffffff


	//   ....[10]....
        /*00a4*/ 	.word	0xffffffff


	//   ....[11]....
        /*00a8*/ 	.word	0xffffffff


	//   ....[12]....
        /*00ac*/ 	.word	0xffffffff


	//   ....[13]....
        /*00b0*/ 	.word	0xffffffff


	//   ....[14]....
        /*00b4*/ 	.word	0xffffffff


	//   ....[15]....
        /*00b8*/ 	.word	0xffffffff


	//   ....[16]....
        /*00bc*/ 	.word	0xffffffff


	//   ....[17]....
        /*00c0*/ 	.word	0xffffffff


	//   ....[18]....
        /*00c4*/ 	.word	0xffffffff


	//   ....[19]....
        /*00c8*/ 	.word	0xffffffff


	//   ....[20]....
        /*00cc*/ 	.word	0xffffffff


	//   ....[21]....
        /*00d0*/ 	.word	0xffffffff


	//   ....[22]....
        /*00d4*/ 	.word	0xffffffff


	//   ....[23]....
        /*00d8*/ 	.word	0xffffffff


	//   ....[24]....
        /*00dc*/ 	.word	0xffffffff


	//   ....[25]....
        /*00e0*/ 	.word	0xffffffff


	//   ....[26]....
        /*00e4*/ 	.word	0xffffffff


	//   ....[27]....
        /*00e8*/ 	.word	0xffffffff


	//   ....[28]....
        /*00ec*/ 	.word	0xffffffff


	//   ....[29]....
        /*00f0*/ 	.word	0xffffffff


	//----- nvinfo : EIATTR_COOP_GROUP_INSTR_OFFSETS
	.align		4
.L_278:
        /*00f4*/ 	.byte	0x04, 0x28
        /*00f6*/ 	.short	(.L_280 - .L_279)


	//   ....[0]....
.L_279:
        /*00f8*/ 	.word	0x00000970


	//   ....[1]....
        /*00fc*/ 	.word	0x00000980


	//   ....[2]....
        /*0100*/ 	.word	0x000009e0


	//   ....[3]....
        /*0104*/ 	.word	0x00000a00


	//   ....[4]....
        /*0108*/ 	.word	0x00000a50


	//   ....[5]....
        /*010c*/ 	.word	0x00000a70


	//   ....[6]....
        /*0110*/ 	.word	0x00000ab0


	//   ....[7]....
        /*0114*/ 	.word	0x00000af0


	//   ....[8]....
        /*0118*/ 	.word	0x00000b40


	//   ....[9]....
        /*011c*/ 	.word	0x00000b80


	//   ....[10]....
        /*0120*/ 	.word	0x00000e80


	//   ....[11]....
        /*0124*/ 	.word	0x00000e90


	//   ....[12]....
        /*0128*/ 	.word	0x00000f10


	//   ....[13]....
        /*012c*/ 	.word	0x00000f30


	//   ....[14]....
        /*0130*/ 	.word	0x00000f70


	//   ....[15]....
        /*0134*/ 	.word	0x00000fb0


	//   ....[16]....
        /*0138*/ 	.word	0x00001010


	//   ....[17]....
        /*013c*/ 	.word	0x00001040


	//   ....[18]....
        /*0140*/ 	.word	0x00001080


	//   ....[19]....
        /*0144*/ 	.word	0x000010c0


	//   ....[20]....
        /*0148*/ 	.word	0x000021b0


	//   ....[21]....
        /*014c*/ 	.word	0x000021c0


	//   ....[22]....
        /*0150*/ 	.word	0x00002240


	//   ....[23]....
        /*0154*/ 	.word	0x00002250


	//   ....[24]....
        /*0158*/ 	.word	0x000022b0


	//   ....[25]....
        /*015c*/ 	.word	0x000022d0


	//   ....[26]....
        /*0160*/ 	.word	0x00002310


	//   ....[27]....
        /*0164*/ 	.word	0x00002340


	//   ....[28]....
        /*0168*/ 	.word	0x00002380


	//   ....[29]....
        /*016c*/ 	.word	0x000023e0


	//----- nvinfo : EIATTR_VRC_CTA_INIT_COUNT
	.align		4
.L_280:
        /*0170*/ 	.byte	0x02, 0x4a
	.zero		1
	.zero		1


	//----- nvinfo : EIATTR_EXIT_INSTR_OFFSETS
	.align		4
        /*0174*/ 	.byte	0x04, 0x1c
        /*0176*/ 	.short	(.L_282 - .L_281)


	//   ....[0]....
.L_281:
        /*0178*/ 	.word	0x00000080


	//   ....[1]....
        /*017c*/ 	.word	0x000000c0


	//   ....[2]....
        /*0180*/ 	.word	0x00002650


	//   ....[3]....
        /*0184*/ 	.word	0x000026b0


	//----- nvinfo : EIATTR_MAX_THREADS
	.align		4
.L_282:
        /*0188*/ 	.byte	0x04, 0x05
        /*018a*/ 	.short	(.L_284 - .L_283)
.L_283:
        /*018c*/ 	.word	0x00000200
        /*0190*/ 	.word	0x00000001
        /*0194*/ 	.word	0x00000001


	//----- nvinfo : EIATTR_CRS_STACK_SIZE
	.align		4
.L_284:
        /*0198*/ 	.byte	0x04, 0x1e
        /*019a*/ 	.short	(.L_286 - .L_285)
.L_285:
        /*019c*/ 	.word	0x00000000


	//----- nvinfo : EIATTR_CBANK_PARAM_SIZE
	.align		4
.L_286:
        /*01a0*/ 	.byte	0x03, 0x19
        /*01a2*/ 	.short	0x0021


	//----- nvinfo : EIATTR_PARAM_CBANK
	.align		4
        /*01a4*/ 	.byte	0x04, 0x0a
        /*01a6*/ 	.short	(.L_288 - .L_287)
	.align		4
.L_287:
        /*01a8*/ 	.word	index@(.nv.constant0._ZN3cub18CUB_300001_SM_10006detail6reduce28DeviceReduceSingleTileKernelINS2_10policy_hubIljN4cuda3std3__44plusIlEEE10Policy1000EPlSC_iS9_llNS7_10__identityEEEvT0_T1_T2_T3_T4_T6_)
        /*01ac*/ 	.short	0x0380
        /*01ae*/ 	.short	0x0021


	//----- nvinfo : EIATTR_SW_WAR
	.align		4
.L_288:
        /*01b0*/ 	.byte	0x04, 0x36
        /*01b2*/ 	.short	(.L_290 - .L_289)
.L_289:
        /*01b4*/ 	.word	0x00000008
.L_290:


//--------------------- .nv.info._ZN3cub18CUB_300001_SM_10006detail6reduce18DeviceReduceKernelINS2_10policy_hubIljN4cuda3std3__44plusIlEEE10Policy1000EN6thrust24THRUST_300001_SM_1000_NS18transform_iteratorI17count_under_curveNSD_12zip_iteratorINS7_5tupleIJNSD_6detail15normal_iteratorINSD_10device_ptrIfEEEESM_EEEEEllEEjS9_lNS7_10__identityEEEvT0_PT3_T1_NS0_13GridEvenShareISU_EET2_T4_ --------------------------
	.section	.nv.info._ZN3cub18CUB_300001_SM_10006detail6reduce18DeviceReduceKernelINS2_10policy_hubIljN4cuda3std3__44plusIlEEE10Policy1000EN6thrust24THRUST_300001_SM_1000_NS18transform_iteratorI17count_under_curveNSD_12zip_iteratorINS7_5tupleIJNSD_6detail15normal_iteratorINSD_10device_ptrIfEEEESM_EEEEEllEEjS9_lNS7_10__identityEEEvT0_PT3_T1_NS0_13GridEvenShareISU_EET2_T4_,"",@"SHT_CUDA_INFO"
	.sectionflags	@""
	.align	4


	//----- nvinfo : EIATTR_CUDA_API_VERSION
	.align		4
        /*0000*/ 	.byte	0x04, 0x37
        /*0002*/ 	.short	(.L_292 - .L_291)
.L_291:
        /*0004*/ 	.word	0x00000082


	//----- nvinfo : EIATTR_KPARAM_INFO
	.align		4
.L_292:
        /*0008*/ 	.byte	0x04, 0x17
        /*000a*/ 	.short	(.L_294 - .L_293)
.L_293:
        /*000c*/ 	.word	0x00000000
        /*0010*/ 	.short	0x0005
        /*0012*/ 	.short	0x004d
        /*0014*/ 	.byte	0x00, 0xf0, 0x05, 0x00


	//----- nvinfo : EIATTR_KPARAM_INFO
	.align		4
.L_294:
        /*0018*/ 	.byte	0x04, 0x17
        /*001a*/ 	.short	(.L_296 - .L_295)
.L_295:
        /*001c*/ 	.word	0x00000000
        /*0020*/ 	.short	0x0004
        /*0022*/ 	.short	0x004c
        /*0024*/ 	.byte	0x00, 0xf0, 0x05, 0x00


	//----- nvinfo : EIATTR_KPARAM_INFO
	.align		4
.L_296:
        /*0028*/ 	.byte	0x04, 0x17
        /*002a*/ 	.short	(.L_298 - .L_297)
.L_297:
        /*002c*/ 	.word	0x00000000
        /*0030*/ 	.short	0x0003
        /*0032*/ 	.short	0x0024
        /*0034*/ 	.byte	0x00, 0xf0, 0xa1, 0x00


	//----- nvinfo : EIATTR_KPARAM_INFO
	.align		4
.L_298:
        /*0038*/ 	.byte	0x04, 0x17
        /*003a*/ 	.short	(.L_300 - .L_299)
.L_299:
        /*003c*/ 	.word	0x00000000
        /*0040*/ 	.short	0x0002
        /*0042*/ 	.short	0x0020
        /*0044*/ 	.byte	0x00, 0xf0, 0x11, 0x00


	//----- nvinfo : EIATTR_KPARAM_INFO
	.align		4
.L_300:
        /*0048*/ 	.byte	0x04, 0x17
        /*004a*/ 	.short	(.L_302 - .L_301)
.L_301:
        /*004c*/ 	.word	0x00000000
        /*0050*/ 	.short	0x0001
        /*0052*/ 	.short	0x0018
        /*0054*/ 	.byte	0x00, 0xf5, 0x21, 0x00


	//----- nvinfo : EIATTR_KPARAM_INFO
	.align		4
.L_302:
        /*0058*/ 	.byte	0x04, 0x17
        /*005a*/ 	.short	(.L_304 - .L_303)
.L_303:
        /*005c*/ 	.word	0x00000000
        /*0060*/ 	.short	0x0000
        /*0062*/ 	.short	0x0000
        /*0064*/ 	.byte	0x00, 0xf0, 0x61, 0x00


	//----- nvinfo : EIATTR_SPARSE_MMA_MASK
	.align		4
.L_304:
        /*0068*/ 	.byte	0x03, 0x50
        /*006a*/ 	.short	0x0000


	//----- nvinfo : EIATTR_MAXREG_COUNT
	.align		4
        /*006c*/ 	.byte	0x03, 0x1b
        /*006e*/ 	.short	0x0080


	//----- nvinfo : EIATTR_NUM_BARRIERS
	.align		4
        /*0070*/ 	.byte	0x02, 0x4c
        /*0072*/ 	.byte	0x01
	.zero		1


	//----- nvinfo : EIATTR_MERCURY_ISA_VERSION
	.align		4
        /*0074*/ 	.byte	0x03, 0x5f
        /*0076*/ 	.short	0x0101


	//----- nvinfo : EIATTR_COOP_GROUP_MASK_REGIDS
	.align		4
        /*0078*/ 	.byte	0x04, 0x29
        /*007a*/ 	.short	(.L_306 - .L_305)


	//   ....[0]....
.L_305:
        /*007c*/ 	.word	0xffffffff


	//   ....[1]....
        /*0080*/ 	.word	0xffffffff


	//   ....[2]....
        /*0084*/ 	.word	0xffffffff


	//   ....[3]....
        /*0088*/ 	.word	0xffffffff


	//   ....[4]....
        /*008c*/ 	.word	0xffffffff


	//   ....[5]....
        /*0090*/ 	.word	0xffffffff


	//   ....[6]....
        /*0094*/ 	.word	0xffffffff


	//   ....[7]....
        /*0098*/ 	.word	0xffffffff


	//   ....[8]....
        /*009c*/ 	.word	0xffffffff


	//   ....[9]....
        /*00a0*/ 	.word	0xffffffff


	//   ....[10]....
        /*00a4*/ 	.word	0xffffffff


	//   ....[11]....
        /*00a8*/ 	.word	0xffffffff


	//   ....[12]....
        /*00ac*/ 	.word	0xffffffff


	//   ....[13]....
        /*00b0*/ 	.word	0xffffffff


	//   ....[14]....
        /*00b4*/ 	.word	0xffffffff


	//   ....[15]....
        /*00b8*/ 	.word	0xffffffff


	//   ....[16]....
        /*00bc*/ 	.word	0xffffffff


	//   ....[17]....
        /*00c0*/ 	.word	0xffffffff


	//   ....[18]....
        /*00c4*/ 	.word	0xffffffff


	//   ....[19]....
        /*00c8*/ 	.word	0xffffffff


	//   ....[20]....
        /*00cc*/ 	.word	0xffffffff


	//   ....[21]....
        /*00d0*/ 	.word	0xffffffff


	//   ....[22]....
        /*00d4*/ 	.word	0xffffffff


	//   ....[23]....
        /*00d8*/ 	.word	0xffffffff


	//   ....[24]....
        /*00dc*/ 	.word	0xffffffff


	//   ....[25]....
        /*00e0*/ 	.word	0xffffffff


	//   ....[26]....
        /*00e4*/ 	.word	0xffffffff


	//   ....[27]....
        /*00e8*/ 	.word	0xffffffff


	//   ....[28]....
        /*00ec*/ 	.word	0xffffffff


	//   ....[29]....
        /*00f0*/ 	.word	0xffffffff


	//----- nvinfo : EIATTR_COOP_GROUP_INSTR_OFFSETS
	.align		4
.L_306:
        /*00f4*/ 	.byte	0x04, 0x28
        /*00f6*/ 	.short	(.L_308 - .L_307)


	//   ....[0]....
.L_307:
        /*00f8*/ 	.word	0x000013e0


	//   ....[1]....
        /*00fc*/ 	.word	0x000013f0


	//   ....[2]....
        /*0100*/ 	.word	0x00001450


	//   ....[3]....
        /*0104*/ 	.word	0x00001470


	//   ....[4]....
        /*0108*/ 	.word	0x000014c0


	//   ....[5]....
        /*010c*/ 	.word	0x000014e0


	//   ....[6]....
        /*0110*/ 	.word	0x00001520


	//   ....[7]....
        /*0114*/ 	.word	0x00001560


	//   ....[8]....
        /*0118*/ 	.word	0x000015c0


	//   ....[9]....
        /*011c*/ 	.word	0x00001600


	//   ....[10]....
        /*0120*/ 	.word	0x000018f0


	//   ....[11]....
        /*0124*/ 	.word	0x00001900


	//   ....[12]....
        /*0128*/ 	.word	0x00001980


	//   ....[13]....
        /*012c*/ 	.word	0x000019b0


	//   ....[14]....
        /*0130*/ 	.word	0x00001a00


	//   ....[15]....
        /*0134*/ 	.word	0x00001a40


	//   ....[16]....
        /*0138*/ 	.word	0x00001a80


	//   ....[17]....
        /*013c*/ 	.word	0x00001ac0


	//   ....[18]....
        /*0140*/ 	.word	0x00001af0


	//   ....[19]....
        /*0144*/ 	.word	0x00001b60


	//   ....[20]....
        /*0148*/ 	.word	0x00003a40


	//   ....[21]....
        /*014c*/ 	.word	0x00003a50


	//   ....[22]....
        /*0150*/ 	.word	0x00003ad0


	//   ....[23]....
        /*0154*/ 	.word	0x00003ae0


	//   ....[24]....
        /*0158*/ 	.word	0x00003b30


	//   ....[25]....
        /*015c*/ 	.word	0x00003b60


	//   ....[26]....
        /*0160*/ 	.word	0x00003ba0


	//   ....[27]....
        /*0164*/ 	.word	0x00003bd0


	//   ....[28]....
        /*0168*/ 	.word	0x00003c10


	//   ....[29]....
        /*016c*/ 	.word	0x00003c70


	//----- nvinfo : EIATTR_VRC_CTA_INIT_COUNT
	.align		4
.L_308:
        /*0170*/ 	.byte	0x02, 0x4a
	.zero		1
	.zero		1


	//----- nvinfo : EIATTR_EXIT_INSTR_OFFSETS
	.align		4
        /*0174*/ 	.byte	0x04, 0x1c
        /*0176*/ 	.short	(.L_310 - .L_309)


	//   ....[0]....
.L_309:
        /*0178*/ 	.word	0x00003ee0


	//   ....[1]....
        /*017c*/ 	.word	0x00003f20


	//----- nvinfo : EIATTR_MAX_THREADS
	.align		4
.L_310:
        /*0180*/ 	.byte	0x04, 0x05
        /*0182*/ 	.short	(.L_312 - .L_311)
.L_311:
        /*0184*/ 	.word	0x00000200
        /*0188*/ 	.word	0x00000001
        /*018c*/ 	.word	0x00000001


	//----- nvinfo : EIATTR_CRS_STACK_SIZE
	.align		4
.L_312:
        /*0190*/ 	.byte	0x04, 0x1e
        /*0192*/ 	.short	(.L_314 - .L_313)
.L_313:
        /*0194*/ 	.word	0x00000000


	//----- nvinfo : EIATTR_CBANK_PARAM_SIZE
	.align		4
.L_314:
        /*0198*/ 	.byte	0x03, 0x19
        /*019a*/ 	.short	0x004e


	//----- nvinfo : EIATTR_PARAM_CBANK
	.align		4
        /*019c*/ 	.byte	0x04, 0x0a
        /*019e*/ 	.short	(.L_316 - .L_315)
	.align		4
.L_315:
        /*01a0*/ 	.word	index@(.nv.constant0._ZN3cub18CUB_300001_SM_10006detail6reduce18DeviceReduceKernelINS2_10policy_hubIljN4cuda3std3__44plusIlEEE10Policy1000EN6thrust24THRUST_300001_SM_1000_NS18transform_iteratorI17count_under_curveNSD_12zip_iteratorINS7_5tupleIJNSD_6detail15normal_iteratorINSD_10device_ptrIfEEEESM_EEEEEllEEjS9_lNS7_10__identityEEEvT0_PT3_T1_NS0_13GridEvenShareISU_EET2_T4_)
        /*01a4*/ 	.short	0x0380
        /*01a6*/ 	.short	0x004e


	//----- nvinfo : EIATTR_SW_WAR
	.align		4
.L_316:
        /*01a8*/ 	.byte	0x04, 0x36
        /*01aa*/ 	.short	(.L_318 - .L_317)
.L_317:
        /*01ac*/ 	.word	0x00000008
.L_318:


//--------------------- .nv.info._ZN3cub18CUB_300001_SM_10006detail6reduce28DeviceReduceSingleTileKernelINS2_10policy_hubIljN4cuda3std3__44plusIlEEE10Policy1000EN6thrust24THRUST_300001_SM_1000_NS18transform_iteratorI17count_under_curveNSD_12zip_iteratorINS7_5tupleIJNSD_6detail15normal_iteratorINSD_10device_ptrIfEEEESM_EEEEEllEEPljS9_llNS7_10__identityEEEvT0_T1_T2_T3_T4_T6_ --------------------------
	.section	.nv.info._ZN3cub18CUB_300001_SM_10006detail6reduce28DeviceReduceSingleTileKernelINS2_10policy_hubIljN4cuda3std3__44plusIlEEE10Policy1000EN6thrust24THRUST_300001_SM_1000_NS18transform_iteratorI17count_under_curveNSD_12zip_iteratorINS7_5tupleIJNSD_6detail15normal_iteratorINSD_10device_ptrIfEEEESM_EEEEEllEEPljS9_llNS7_10__identityEEEvT0_T1_T2_T3_T4_T6_,"",@"SHT_CUDA_INFO"
	.sectionflags	@""
	.align	4


	//----- nvinfo : EIATTR_CUDA_API_VERSION
	.align		4
        /*0000*/ 	.byte	0x04, 0x37
        /*0002*/ 	.short	(.L_320 - .L_319)
.L_319:
        /*0004*/ 	.word	0x00000082


	//----- nvinfo : EIATTR_KPARAM_INFO
	.align		4
.L_320:
        /*0008*/ 	.byte	0x04, 0x17
        /*000a*/ 	.short	(.L_322 - .L_321)
.L_321:
        /*000c*/ 	.word	0x00000000
        /*0010*/ 	.short	0x0005
        /*0012*/ 	.short	0x0030
        /*0014*/ 	.byte	0x00, 0xf0, 0x05, 0x00


	//----- nvinfo : EIATTR_KPARAM_INFO
	.align		4
.L_322:
        /*0018*/ 	.byte	0x04, 0x17
        /*001a*/ 	.short	(.L_324 - .L_323)
.L_323:
        /*001c*/ 	.word	0x00000000
        /*0020*/ 	.short	0x0004
        /*0022*/ 	.short	0x0028
        /*0024*/ 	.byte	0x00, 0xf0, 0x21, 0x00


	//----- nvinfo : EIATTR_KPARAM_INFO
	.align		4
.L_324:
        /*0028*/ 	.byte	0x04, 0x17
        /*002a*/ 	.short	(.L_326 - .L_325)
.L_325:
        /*002c*/ 	.word	0x00000000
        /*0030*/ 	.short	0x0003
        /*0032*/ 	.short	0x0024
        /*0034*/ 	.byte	0x00, 0xf0, 0x05, 0x00


	//----- nvinfo : EIATTR_KPARAM_INFO
	.align		4
.L_326:
        /*0038*/ 	.byte	0x04, 0x17
        /*003a*/ 	.short	(.L_328 - .L_327)
.L_327:
        /*003c*/ 	.word	0x00000000
        /*0040*/ 	.short	0x0002
        /*0042*/ 	.short	0x0020
        /*0044*/ 	.byte	0x00, 0xf0, 0x11, 0x00


	//----- nvinfo : EIATTR_KPARAM_INFO
	.align		4
.L_328:
        /*0048*/ 	.byte	0x04, 0x17
        /*004a*/ 	.short	(.L_330 - .L_329)
.L_329:
        /*004c*/ 	.word	0x00000000
        /*0050*/ 	.short	0x0001
        /*0052*/ 	.short	0x0018
        /*0054*/ 	.byte	0x00, 0xf5, 0x21, 0x00


	//----- nvinfo : EIATTR_KPARAM_INFO
	.align		4
.L_330:
        /*0058*/ 	.byte	0x04, 0x17
        /*005a*/ 	.short	(.L_332 - .L_331)
.L_331:
        /*005c*/ 	.word	0x00000000
        /*0060*/ 	.short	0x0000
        /*0062*/ 	.short	0x0000
        /*0064*/ 	.byte	0x00, 0xf0, 0x61, 0x00


	//----- nvinfo : EIATTR_SPARSE_MMA_MASK
	.align		4
.L_332:
        /*0068*/ 	.byte	0x03, 0x50
        /*006a*/ 	.short	0x0000


	//----- nvinfo : EIATTR_MAXREG_COUNT
	.align		4
        /*006c*/ 	.byte	0x03, 0x1b
        /*006e*/ 	.short	0x0080


	//----- nvinfo : EIATTR_NUM_BARRIERS
	.align		4
        /*0070*/ 	.byte	0x02, 0x4c
        /*0072*/ 	.byte	0x01
	.zero		1


	//----- nvinfo : EIATTR_MERCURY_ISA_VERSION
	.align		4
        /*0074*/ 	.byte	0x03, 0x5f
        /*0076*/ 	.short	0x0101


	//----- nvinfo : EIATTR_COOP_GROUP_MASK_REGIDS
	.align		4
        /*0078*/ 	.byte	0x04, 0x29
        /*007a*/ 	.short	(.L_334 - .L_333)


	//   ....[0]....
.L_333:
        /*007c*/ 	.word	0xffffffff


	//   ....[1]....
        /*0080*/ 	.word	0xffffffff


	//   ....[2]....
        /*0084*/ 	.word	0xffffffff


	//   ....[3]....
        /*0088*/ 	.word	0xffffffff


	//   ....[4]....
        /*008c*/ 	.word	0xffffffff


	//   ....[5]....
        /*0090*/ 	.word	0xffffffff


	//   ....[6]....
        /*0094*/ 	.word	0xffffffff


	//   ....[7]....
        /*0098*/ 	.word	0xffffffff


	//   ....[8]....
        /*009c*/ 	.word	0xffffffff


	//   ....[9]....
        /*00a0*/ 	.word	0xffffffff


	//   ....[10]....
        /*00a4*/ 	.word	0xffffffff


	//   ....[11]....
        /*00a8*/ 	.word	0xffffffff


	//   ....[12]....
        /*00ac*/ 	.word	0xffffffff


	//   ....[13]....
        /*00b0*/ 	.word	0xffffffff


	//   ....[14]....
        /*00b4*/ 	.word	0xffffffff


	//   ....[15]....
        /*00b8*/ 	.word	0xffffffff


	//   ....[16]....
        /*00bc*/ 	.word	0xffffffff


	//   ....[17]....
        /*00c0*/ 	.word	0xffffffff


	//   ....[18]....
        /*00c4*/ 	.word	0xffffffff


	//   ....[19]....
        /*00c8*/ 	.word	0xffffffff


	//   ....[20]....
        /*00cc*/ 	.word	0xffffffff


	//   ....[21]....
        /*00d0*/ 	.word	0xffffffff


	//   ....[22]....
        /*00d4*/ 	.word	0xffffffff


	//   ....[23]....
        /*00d8*/ 	.word	0xffffffff


	//   ....[24]....
        /*00dc*/ 	.word	0xffffffff


	//   ....[25]....
        /*00e0*/ 	.word	0xffffffff


	//   ....[26]....
        /*00e4*/ 	.word	0xffffffff


	//   ....[27]....
        /*00e8*/ 	.word	0xffffffff


	//   ....[28]....
        /*00ec*/ 	.word	0xffffffff


	//   ....[29]....
        /*00f0*/ 	.word	0xffffffff


	//----- nvinfo : EIATTR_COOP_GROUP_INSTR_OFFSETS
	.align		4
.L_334:
        /*00f4*/ 	.byte	0x04, 0x28
        /*00f6*/ 	.short	(.L_336 - .L_335)


	//   ....[0]....
.L_335:
        /*00f8*/ 	.word	0x00001010


	//   ....[1]....
        /*00fc*/ 	.word	0x00001020


	//   ....[2]....
        /*0100*/ 	.word	0x00001080


	//   ....[3]....
        /*0104*/ 	.word	0x000010a0


	//   ....[4]....
        /*0108*/ 	.word	0x000010f0


	//   ....[5]....
        /*010c*/ 	.word	0x00001110


	//   ....[6]....
        /*0110*/ 	.word	0x00001150


	//   ....[7]....
        /*0114*/ 	.word	0x00001190


	//   ....[8]....
        /*0118*/ 	.word	0x000011e0


	//   ....[9]....
        /*011c*/ 	.word	0x00001220


	//   ....[10]....
        /*0120*/ 	.word	0x00001520


	//   ....[11]....
        /*0124*/ 	.word	0x00001530


	//   ....[12]....
        /*0128*/ 	.word	0x000015c0


	//   ....[13]....
        /*012c*/ 	.word	0x000015e0


	//   ....[14]....
        /*0130*/ 	.word	0x00001620


	//   ....[15]....
        /*0134*/ 	.word	0x00001650


	//   ....[16]....
        /*0138*/ 	.word	0x000016b0


	//   ....[17]....
        /*013c*/ 	.word	0x000016e0


	//   ....[18]....
        /*0140*/ 	.word	0x00001720


	//   ....[19]....
        /*0144*/ 	.word	0x00001760


	//   ....[20]....
        /*0148*/ 	.word	0x000034a0


	//   ....[21]....
        /*014c*/ 	.word	0x000034b0


	//   ....[22]....
        /*0150*/ 	.word	0x00003530


	//   ....[23]....
        /*0154*/ 	.word	0x00003540


	//   ....[24]....
        /*0158*/ 	.word	0x000035a0


	//   ....[25]....
        /*015c*/ 	.word	0x000035c0


	//   ....[26]....
        /*0160*/ 	.word	0x00003600


	//   ....[27]....
        /*0164*/ 	.word	0x00003630


	//   ....[28]....
        /*0168*/ 	.word	0x00003680


	//   ....[29]....
        /*016c*/ 	.word	0x000036d0


	//----- nvinfo : EIATTR_VRC_CTA_INIT_COUNT
	.align		4
.L_336:
        /*0170*/ 	.byte	0x02, 0x4a
	.zero		1
	.zero		1


	//----- nvinfo : EIATTR_EXIT_INSTR_OFFSETS
	.align		4
        /*0174*/ 	.byte	0x04, 0x1c
        /*0176*/ 	.short	(.L_338 - .L_337)


	//   ....[0]....
.L_337:
        /*0178*/ 	.word	0x00000080


	//   ....[1]....
        /*017c*/ 	.word	0x000000c0


	//   ....[2]....
        /*0180*/ 	.word	0x00003940


	//   ....[3]....
        /*0184*/ 	.word	0x000039a0


	//----- nvinfo : EIATTR_MAX_THREADS
	.align		4
.L_338:
        /*0188*/ 	.byte	0x04, 0x05
        /*018a*/ 	.short	(.L_340 - .L_339)
.L_339:
        /*018c*/ 	.word	0x00000200
        /*0190*/ 	.word	0x00000001
        /*0194*/ 	.word	0x00000001


	//----- nvinfo : EIATTR_CRS_STACK_SIZE
	.align		4
.L_340:
        /*0198*/ 	.byte	0x04, 0x1e
        /*019a*/ 	.short	(.L_342 - .L_341)
.L_341:
        /*019c*/ 	.word	0x00000000


	//----- nvinfo : EIATTR_CBANK_PARAM_SIZE
	.align		4
.L_342:
        /*01a0*/ 	.byte	0x03, 0x19
        /*01a2*/ 	.short	0x0031


	//----- nvinfo : EIATTR_PARAM_CBANK
	.align		4
        /*01a4*/ 	.byte	0x04, 0x0a
        /*01a6*/ 	.short	(.L_344 - .L_343)
	.align		4
.L_343:
        /*01a8*/ 	.word	index@(.nv.constant0._ZN3cub18CUB_300001_SM_10006detail6reduce28DeviceReduceSingleTileKernelINS2_10policy_hubIljN4cuda3std3__44plusIlEEE10Policy1000EN6thrust24THRUST_300001_SM_1000_NS18transform_iteratorI17count_under_curveNSD_12zip_iteratorINS7_5tupleIJNSD_6detail15normal_iteratorINSD_10device_ptrIfEEEESM_EEEEEllEEPljS9_llNS7_10__identityEEEvT0_T1_T2_T3_T4_T6_)
        /*01ac*/ 	.short	0x0380
        /*01ae*/ 	.short	0x0031


	//----- nvinfo : EIATTR_SW_WAR
	.align		4
.L_344:
        /*01b0*/ 	.byte	0x04, 0x36
        /*01b2*/ 	.short	(.L_346 - .L_345)
.L_345:
        /*01b4*/ 	.word	0x00000008
.L_346:


//--------------------- .nv.info._ZN3cub18CUB_300001_SM_10006detail9transform16transform_kernelINS2_10policy_hubILb1EN4cuda3std3__45tupleIJN6thrust24THRUST_300001_SM_1000_NS6detail15normal_iteratorINSA_10device_ptrIfEEEEEEEE10policy1000El5scaleSF_JPfEEEvT0_iT1_T2_DpNS2_10kernel_argIT3_EE --------------------------
	.section	.nv.info._ZN3cub18CUB_300001_SM_10006detail9transform16transform_kernelINS2_10policy_hubILb1EN4cuda3std3__45tupleIJN6thrust24THRUST_300001_SM_1000_NS6detail15normal_iteratorINSA_10device_ptrIfEEEEEEEE10policy1000El5scaleSF_JPfEEEvT0_iT1_T2_DpNS2_10kernel_argIT3_EE,"",@"SHT_CUDA_INFO"
	.sectionflags	@""
	.align	4


	//----- nvinfo : EIATTR_CUDA_API_VERSION
	.align		4
        /*0000*/ 	.byte	0x04, 0x37
        /*0002*/ 	.short	(.L_348 - .L_347)
.L_347:
        /*0004*/ 	.word	0x00000082


	//----- nvinfo : EIATTR_KPARAM_INFO
	.align		4
.L_348:
        /*0008*/ 	.byte	0x04, 0x17
        /*000a*/ 	.short	(.L_350 - .L_349)
.L_349:
        /*000c*/ 	.word	0x00000000
        /*0010*/ 	.short	0x0004
        /*0012*/ 	.short	0x0020
        /*0014*/ 	.byte	0x00, 0xf0, 0x41, 0x00


	//----- nvinfo : EIATTR_KPARAM_INFO
	.align		4
.L_350:
        /*0018*/ 	.byte	0x04, 0x17
        /*001a*/ 	.short	(.L_352 - .L_351)
.L_351:
        /*001c*/ 	.word	0x00000000
        /*0020*/ 	.short	0x0003
        /*0022*/ 	.short	0x0018
        /*0024*/ 	.byte	0x00, 0xf0, 0x21, 0x00


	//----- nvinfo : EIATTR_KPARAM_INFO
	.align		4
.L_352:
        /*0028*/ 	.byte	0x04, 0x17
        /*002a*/ 	.short	(.L_354 - .L_353)
.L_353:
        /*002c*/ 	.word	0x00000000
        /*0030*/ 	.short	0x0002
        /*0032*/ 	.short	0x000c
        /*0034*/ 	.byte	0x00, 0xf0, 0x21, 0x00


	//----- nvinfo : EIATTR_KPARAM_INFO
	.align		4
.L_354:
        /*0038*/ 	.byte	0x04, 0x17
        /*003a*/ 	.short	(.L_356 - .L_355)
.L_355:
        /*003c*/ 	.word	0x00000000
        /*0040*/ 	.short	0x0001
        /*0042*/ 	.short	0x0008
        /*0044*/ 	.byte	0x00, 0xf0, 0x11, 0x00


	//----- nvinfo : EIATTR_KPARAM_INFO
	.align		4
.L_356:
        /*0048*/ 	.byte	0x04, 0x17
        /*004a*/ 	.short	(.L_358 - .L_357)
.L_357:
        /*004c*/ 	.word	0x00000000
        /*0050*/ 	.short	0x0000
        /*0052*/ 	.short	0x0000
        /*0054*/ 	.byte	0x00, 0xf0, 0x21, 0x00


	//----- nvinfo : EIATTR_SPARSE_MMA_MASK
	.align		4
.L_358:
        /*0058*/ 	.byte	0x03, 0x50
        /*005a*/ 	.short	0x0000


	//----- nvinfo : EIATTR_MAXREG_COUNT
	.align		4
        /*005c*/ 	.byte	0x03, 0x1b
        /*005e*/ 	.short	0x00ff


	//----- nvinfo : EIATTR_MERCURY_ISA_VERSION
	.align		4
        /*0060*/ 	.byte	0x03, 0x5f
        /*0062*/ 	.short	0x0101


	//----- nvinfo : EIATTR_VRC_CTA_INIT_COUNT
	.align		4
        /*0064*/ 	.byte	0x02, 0x4a
	.zero		1
	.zero		1


	//----- nvinfo : EIATTR_EXIT_INSTR_OFFSETS
	.align		4
        /*0068*/ 	.byte	0x04, 0x1c
        /*006a*/ 	.short	(.L_360 - .L_359)


	//   ....[0]....
.L_359:
        /*006c*/ 	.word	0x000002b0


	//   ....[1]....
        /*0070*/ 	.word	0x00000af0


	//   ....[2]....
        /*0074*/ 	.word	0x00000d60


	//   ....[3]....
        /*0078*/ 	.word	0x00000ec0


	//   ....[4]....
        /*007c*/ 	.word	0x00000ef0


	//   ....[5]....
        /*0080*/ 	.word	0x00000f60


	//   ....[6]....
        /*0084*/ 	.word	0x00000f80


	//   ....[7]....
        /*0088*/ 	.word	0x00001470


	//   ....[8]....
        /*008c*/ 	.word	0x00001680


	//   ....[9]....
        /*0090*/ 	.word	0x000017d0


	//   ....[10]....
        /*0094*/ 	.word	0x00001880


	//----- nvinfo : EIATTR_MAX_THREADS
	.align		4
.L_360:
        /*0098*/ 	.byte	0x04, 0x05
        /*009a*/ 	.short	(.L_362 - .L_361)
.L_361:
        /*009c*/ 	.word	0x00000080
        /*00a0*/ 	.word	0x00000001
        /*00a4*/ 	.word	0x00000001


	//----- nvinfo : EIATTR_CRS_STACK_SIZE
	.align		4
.L_362:
        /*00a8*/ 	.byte	0x04, 0x1e
        /*00aa*/ 	.short	(.L_364 - .L_363)
.L_363:
        /*00ac*/ 	.word	0x00000000


	//----- nvinfo : EIATTR_CBANK_PARAM_SIZE
	.align		4
.L_364:
        /*00b0*/ 	.byte	0x03, 0x19
        /*00b2*/ 	.short	0x0030


	//----- nvinfo : EIATTR_PARAM_CBANK
	.align		4
        /*00b4*/ 	.byte	0x04, 0x0a
        /*00b6*/ 	.short	(.L_366 - .L_365)
	.align		4
.L_365:
        /*00b8*/ 	.word	index@(.nv.constant0._ZN3cub18CUB_300001_SM_10006detail9transform16transform_kernelINS2_10policy_hubILb1EN4cuda3std3__45tupleIJN6thrust24THRUST_300001_SM_1000_NS6detail15normal_iteratorINSA_10device_ptrIfEEEEEEEE10policy1000El5scaleSF_JPfEEEvT0_iT1_T2_DpNS2_10kernel_argIT3_EE)
        /*00bc*/ 	.short	0x0380
        /*00be*/ 	.short	0x0030


	//----- nvinfo : EIATTR_SW_WAR
	.align		4
.L_366:
        /*00c0*/ 	.byte	0x04, 0x36
        /*00c2*/ 	.short	(.L_368 - .L_367)
.L_367:
        /*00c4*/ 	.word	0x00000008
.L_368:


//--------------------- .nv.info._ZN3cub18CUB_300001_SM_10006detail9transform16transform_kernelINS2_10policy_hubILb1EN4cuda3std3__45tupleIJN6thrust24THRUST_300001_SM_1000_NS6detail15normal_iteratorINSA_10device_ptrIfEEEEEEEE10policy1000Ei5scaleSF_JPfEEEvT0_iT1_T2_DpNS2_10kernel_argIT3_EE --------------------------
	.section	.nv.info._ZN3cub18CUB_300001_SM_10006detail9transform16transform_kernelINS2_10policy_hubILb1EN4cuda3std3__45tupleIJN6thrust24THRUST_300001_SM_1000_NS6detail15normal_iteratorINSA_10device_ptrIfEEEEEEEE10policy1000Ei5scaleSF_JPfEEEvT0_iT1_T2_DpNS2_10kernel_argIT3_EE,"",@"SHT_CUDA_INFO"
	.sectionflags	@""
	.align	4


	//----- nvinfo : EIATTR_CUDA_API_VERSION
	.align		4
        /*0000*/ 	.byte	0x04, 0x37
        /*0002*/ 	.short	(.L_370 - .L_369)
.L_369:
        /*0004*/ 	.word	0x00000082


	//----- nvinfo : EIATTR_KPARAM_INFO
	.align		4
.L_370:
        /*0008*/ 	.byte	0x04, 0x17
        /*000a*/ 	.short	(.L_372 - .L_371)
.L_371:
        /*000c*/ 	.word	0x00000000
        /*0010*/ 	.short	0x0004
        /*0012*/ 	.short	0x0018
        /*0014*/ 	.byte	0x00, 0xf0, 0x41, 0x00


	//----- nvinfo : EIATTR_KPARAM_INFO
	.align		4
.L_372:
        /*0018*/ 	.byte	0x04, 0x17
        /*001a*/ 	.short	(.L_374 - .L_373)
.L_373:
        /*001c*/ 	.word	0x00000000
        /*0020*/ 	.short	0x0003
        /*0022*/ 	.short	0x0010
        /*0024*/ 	.byte	0x00, 0xf0, 0x21, 0x00


	//----- nvinfo : EIATTR_KPARAM_INFO
	.align		4
.L_374:
        /*0028*/ 	.byte	0x04, 0x17
        /*002a*/ 	.short	(.L_376 - .L_375)
.L_375:
        /*002c*/ 	.word	0x00000000
        /*0030*/ 	.short	0x0002
        /*0032*/ 	.short	0x0008
        /*0034*/ 	.byte	0x00, 0xf0, 0x21, 0x00


	//----- nvinfo : EIATTR_KPARAM_INFO
	.align		4
.L_376:
        /*0038*/ 	.byte	0x04, 0x17
        /*003a*/ 	.short	(.L_378 - .L_377)
.L_377:
        /*003c*/ 	.word	0x00000000
        /*0040*/ 	.short	0x0001
        /*0042*/ 	.short	0x0004
        /*0044*/ 	.byte	0x00, 0xf0, 0x11, 0x00


	//----- nvinfo : EIATTR_KPARAM_INFO
	.align		4
.L_378:
        /*0048*/ 	.byte	0x04, 0x17
        /*004a*/ 	.short	(.L_380 - .L_379)
.L_379:
        /*004c*/ 	.word	0x00000000
        /*0050*/ 	.short	0x0000
        /*0052*/ 	.short	0x0000
        /*0054*/ 	.byte	0x00, 0xf0, 0x11, 0x00


	//----- nvinfo : EIATTR_SPARSE_MMA_MASK
	.align		4
.L_380:
        /*0058*/ 	.byte	0x03, 0x50
        /*005a*/ 	.short	0x0000


	//----- nvinfo : EIATTR_MAXREG_COUNT
	.align		4
        /*005c*/ 	.byte	0x03, 0x1b
        /*005e*/ 	.short	0x00ff


	//----- nvinfo : EIATTR_MERCURY_ISA_VERSION
	.align		4
        /*0060*/ 	.byte	0x03, 0x5f
        /*0062*/ 	.short	0x0101


	//----- nvinfo : EIATTR_VRC_CTA_INIT_COUNT
	.align		4
        /*0064*/ 	.byte	0x02, 0x4a
	.zero		1
	.zero		1


	//----- nvinfo : EIATTR_EXIT_INSTR_OFFSETS
	.align		4
        /*0068*/ 	.byte	0x04, 0x1c
        /*006a*/ 	.short	(.L_382 - .L_381)


	//   ....[0]....
.L_381:
        /*006c*/ 	.word	0x000001f0


	//   ....[1]....
        /*0070*/ 	.word	0x000006f0


	//   ....[2]....
        /*0074*/ 	.word	0x00000910


	//   ....[3]....
        /*0078*/ 	.word	0x00000a60


	//   ....[4]....
        /*007c*/ 	.word	0x00000b20


	//   ....[5]....
        /*0080*/ 	.word	0x00000b40


	//   ....[6]....
        /*0084*/ 	.word	0x00000f80


	//   ....[7]....
        /*0088*/ 	.word	0x000011f0


	//   ....[8]....
        /*008c*/ 	.word	0x00001350


	//   ....[9]....
        /*0090*/ 	.word	0x00001380


	//   ....[10]....
        /*0094*/ 	.word	0x000013f0


	//----- nvinfo : EIATTR_MAX_THREADS
	.align		4
.L_382:
        /*0098*/ 	.byte	0x04, 0x05
        /*009a*/ 	.short	(.L_384 - .L_383)
.L_383:
        /*009c*/ 	.word	0x00000080
        /*00a0*/ 	.word	0x00000001
        /*00a4*/ 	.word	0x00000001


	//----- nvinfo : EIATTR_CRS_STACK_SIZE
	.align		4
.L_384:
        /*00a8*/ 	.byte	0x04, 0x1e
        /*00aa*/ 	.short	(.L_386 - .L_385)
.L_385:
        /*00ac*/ 	.word	0x00000000


	//----- nvinfo : EIATTR_CBANK_PARAM_SIZE
	.align		4
.L_386:
        /*00b0*/ 	.byte	0x03, 0x19
        /*00b2*/ 	.short	0x0028


	//----- nvinfo : EIATTR_PARAM_CBANK
	.align		4
        /*00b4*/ 	.byte	0x04, 0x0a
        /*00b6*/ 	.short	(.L_388 - .L_387)
	.align		4
.L_387:
        /*00b8*/ 	.word	index@(.nv.constant0._ZN3cub18CUB_300001_SM_10006detail9transform16transform_kernelINS2_10policy_hubILb1EN4cuda3std3__45tupleIJN6thrust24THRUST_300001_SM_1000_NS6detail15normal_iteratorINSA_10device_ptrIfEEEEEEEE10policy1000Ei5scaleSF_JPfEEEvT0_iT1_T2_DpNS2_10kernel_argIT3_EE)
        /*00bc*/ 	.short	0x0380
        /*00be*/ 	.short	0x0028


	//----- nvinfo : EIATTR_SW_WAR
	.align		4
.L_388:
        /*00c0*/ 	.byte	0x04, 0x36
        /*00c2*/ 	.short	(.L_390 - .L_389)
.L_389:
        /*00c4*/ 	.word	0x00000008
.L_390:


//--------------------- .nv.info._ZN3cub18CUB_300001_SM_10006detail9transform16transform_kernelINS2_10policy_hubILb1EN4cuda3std3__45tupleIJN6thrust24THRUST_300001_SM_1000_NS6detail15normal_iteratorINSA_10device_ptrIfEEEEEEEE10policy1000El10fx_functorSF_JPfEEEvT0_iT1_T2_DpNS2_10kernel_argIT3_EE --------------------------
	.section	.nv.info._ZN3cub18CUB_300001_SM_10006detail9transform16transform_kernelINS2_10policy_hubILb1EN4cuda3std3__45tupleIJN6thrust24THRUST_300001_SM_1000_NS6detail15normal_iteratorINSA_10device_ptrIfEEEEEEEE10policy1000El10fx_functorSF_JPfEEEvT0_iT1_T2_DpNS2_10kernel_argIT3_EE,"",@"SHT_CUDA_INFO"
	.sectionflags	@""
	.align	4


	//----- nvinfo : EIATTR_CUDA_API_VERSION
	.align		4
        /*0000*/ 	.byte	0x04, 0x37
        /*0002*/ 	.short	(.L_392 - .L_391)
.L_391:
        /*0004*/ 	.word	0x00000082


	//----- nvinfo : EIATTR_KPARAM_INFO
	.align		4
.L_392:
        /*0008*/ 	.byte	0x04, 0x17
        /*000a*/ 	.short	(.L_394 - .L_393)
.L_393:
        /*000c*/ 	.word	0x00000000
        /*0010*/ 	.short	0x0004
        /*0012*/ 	.short	0x0018
        /*0014*/ 	.byte	0x00, 0xf0, 0x41, 0x00


	//----- nvinfo : EIATTR_KPARAM_INFO
	.align		4
.L_394:
        /*0018*/ 	.byte	0x04, 0x17
        /*001a*/ 	.short	(.L_396 - .L_395)
.L_395:
        /*001c*/ 	.word	0x00000000
        /*0020*/ 	.short	0x0003
        /*0022*/ 	.short	0x0010
        /*0024*/ 	.byte	0x00, 0xf0, 0x21, 0x00


	//----- nvinfo : EIATTR_KPARAM_INFO
	.align		4
.L_396:
        /*0028*/ 	.byte	0x04, 0x17
        /*002a*/ 	.short	(.L_398 - .L_397)
.L_397:
        /*002c*/ 	.word	0x00000000
        /*0030*/ 	.short	0x0002
        /*0032*/ 	.short	0x000c
        /*0034*/ 	.byte	0x00, 0xf0, 0x05, 0x00


	//----- nvinfo : EIATTR_KPARAM_INFO
	.align		4
.L_398:
        /*0038*/ 	.byte	0x04, 0x17
        /*003a*/ 	.short	(.L_400 - .L_399)
.L_399:
        /*003c*/ 	.word	0x00000000
        /*0040*/ 	.short	0x0001
        /*0042*/ 	.short	0x0008
        /*0044*/ 	.byte	0x00, 0xf0, 0x11, 0x00


	//----- nvinfo : EIATTR_KPARAM_INFO
	.align		4
.L_400:
        /*0048*/ 	.byte	0x04, 0x17
        /*004a*/ 	.short	(.L_402 - .L_401)
.L_401:
        /*004c*/ 	.word	0x00000000
        /*0050*/ 	.short	0x0000
        /*0052*/ 	.short	0x0000
        /*0054*/ 	.byte	0x00, 0xf0, 0x21, 0x00


	//----- nvinfo : EIATTR_SPARSE_MMA_MASK
	.align		4
.L_402:
        /*0058*/ 	.byte	0x03, 0x50
        /*005a*/ 	.short	0x0000


	//----- nvinfo : EIATTR_MAXREG_COUNT
	.align		4
        /*005c*/ 	.byte	0x03, 0x1b
        /*005e*/ 	.short	0x00ff


	//----- nvinfo : EIATTR_MERCURY_ISA_VERSION
	.align		4
        /*0060*/ 	.byte	0x03, 0x5f
        /*0062*/ 	.short	0x0101


	//----- nvinfo : EIATTR_VRC_CTA_INIT_COUNT
	.align		4
        /*0064*/ 	.byte	0x02, 0x4a
	.zero		1
	.zero		1


	//----- nvinfo : EIATTR_EXIT_INSTR_OFFSETS
	.align		4
        /*0068*/ 	.byte	0x04, 0x1c
        /*006a*/ 	.short	(.L_404 - .L_403)


	//   ....[0]....
.L_403:
        /*006c*/ 	.word	0x000002a0


	//   ....[1]....
        /*0070*/ 	.word	0x00001610


	//   ....[2]....
        /*0074*/ 	.word	0x00002040


	//   ....[3]....
        /*0078*/ 	.word	0x00002590


	//   ....[4]....
        /*007c*/ 	.word	0x000025c0


	//   ....[5]....
        /*0080*/ 	.word	0x000027f0


	//   ....[6]....
        /*0084*/ 	.word	0x00002810


	//   ....[7]....
        /*0088*/ 	.word	0x00003a70


	//   ....[8]....
        /*008c*/ 	.word	0x00004310


	//   ....[9]....
        /*0090*/ 	.word	0x000047b0


	//   ....[10]....
        /*0094*/ 	.word	0x000049f0


	//----- nvinfo : EIATTR_MAX_THREADS
	.align		4
.L_404:
        /*0098*/ 	.byte	0x04, 0x05
        /*009a*/ 	.short	(.L_406 - .L_405)
.L_405:
        /*009c*/ 	.word	0x00000080
        /*00a0*/ 	.word	0x00000001
        /*00a4*/ 	.word	0x00000001


	//----- nvinfo : EIATTR_CRS_STACK_SIZE
	.align		4
.L_406:
        /*00a8*/ 	.byte	0x04, 0x1e
        /*00aa*/ 	.short	(.L_408 - .L_407)
.L_407:
        /*00ac*/ 	.word	0x00000000


	//----- nvinfo : EIATTR_CBANK_PARAM_SIZE
	.align		4
.L_408:
        /*00b0*/ 	.byte	0x03, 0x19
        /*00b2*/ 	.short	0x0028


	//----- nvinfo : EIATTR_PARAM_CBANK
	.align		4
        /*00b4*/ 	.byte	0x04, 0x0a
        /*00b6*/ 	.short	(.L_410 - .L_409)
	.align		4
.L_409:
        /*00b8*/ 	.word	index@(.nv.constant0._ZN3cub18CUB_300001_SM_10006detail9transform16transform_kernelINS2_10policy_hubILb1EN4cuda3std3__45tupleIJN6thrust24THRUST_300001_SM_1000_NS6detail15normal_iteratorINSA_10device_ptrIfEEEEEEEE10policy1000El10fx_functorSF_JPfEEEvT0_iT1_T2_DpNS2_10kernel_argIT3_EE)
        /*00bc*/ 	.short	0x0380
        /*00be*/ 	.short	0x0028


	//----- nvinfo : EIATTR_SW_WAR
	.align		4
.L_410:
        /*00c0*/ 	.byte	0x04, 0x36
        /*00c2*/ 	.short	(.L_412 - .L_411)
.L_411:
        /*00c4*/ 	.word	0x00000008
.L_412:


//--------------------- .nv.info._ZN3cub18CUB_300001_SM_10006detail9transform16transform_kernelINS2_10policy_hubILb1EN4cuda3std3__45tupleIJN6thrust24THRUST_300001_SM_1000_NS6detail15normal_iteratorINSA_10device_ptrIfEEEEEEEE10policy1000Ei10fx_functorSF_JPfEEEvT0_iT1_T2_DpNS2_10kernel_argIT3_EE --------------------------
	.section	.nv.info._ZN3cub18CUB_300001_SM_10006detail9transform16transform_kernelINS2_10policy_hubILb1EN4cuda3std3__45tupleIJN6thrust24THRUST_300001_SM_1000_NS6detail15normal_iteratorINSA_10device_ptrIfEEEEEEEE10policy1000Ei10fx_functorSF_JPfEEEvT0_iT1_T2_DpNS2_10kernel_argIT3_EE,"",@"SHT_CUDA_INFO"
	.sectionflags	@""
	.align	4


	//----- nvinfo : EIATTR_CUDA_API_VERSION
	.align		4
        /*0000*/ 	.byte	0x04, 0x37
        /*0002*/ 	.short	(.L_414 - .L_413)
.L_413:
        /*0004*/ 	.word	0x00000082


	//----- nvinfo : EIATTR_KPARAM_INFO
	.align		4
.L_414:
        /*0008*/ 	.byte	0x04, 0x17
        /*000a*/ 	.short	(.L_416 - .L_415)
.L_415:
        /*000c*/ 	.word	0x00000000
        /*0010*/ 	.short	0x0004
        /*0012*/ 	.short	0x0018
        /*0014*/ 	.byte	0x00, 0xf0, 0x41, 0x00


	//----- nvinfo : EIATTR_KPARAM_INFO
	.align		4
.L_416:
        /*0018*/ 	.byte	0x04, 0x17
        /*001a*/ 	.short	(.L_418 - .L_417)
.L_417:
        /*001c*/ 	.word	0x00000000
        /*0020*/ 	.short	0x0003
        /*0022*/ 	.short	0x0010
        /*0024*/ 	.byte	0x00, 0xf0, 0x21, 0x00


	//----- nvinfo : EIATTR_KPARAM_INFO
	.align		4
.L_418:
        /*0028*/ 	.byte	0x04, 0x17
        /*002a*/ 	.short	(.L_420 - .L_419)
.L_419:
        /*002c*/ 	.word	0x00000000
        /*0030*/ 	.short	0x0002
        /*0032*/ 	.short	0x0008
        /*0034*/ 	.byte	0x00, 0xf0, 0x05, 0x00


	//----- nvinfo : EIATTR_KPARAM_INFO
	.align		4
.L_420:
        /*0038*/ 	.byte	0x04, 0x17
        /*003a*/ 	.short	(.L_422 - .L_421)
.L_421:
        /*003c*/ 	.word	0x00000000
        /*0040*/ 	.short	0x0001
        /*0042*/ 	.short	0x0004
        /*0044*/ 	.byte	0x00, 0xf0, 0x11, 0x00


	//----- nvinfo : EIATTR_KPARAM_INFO
	.align		4
.L_422:
        /*0048*/ 	.byte	0x04, 0x17
        /*004a*/ 	.short	(.L_424 - .L_423)
.L_423:
        /*004c*/ 	.word	0x00000000
        /*0050*/ 	.short	0x0000
        /*0052*/ 	.short	0x0000
        /*0054*/ 	.byte	0x00, 0xf0, 0x11, 0x00


	//----- nvinfo : EIATTR_SPARSE_MMA_MASK
	.align		4
.L_424:
        /*0058*/ 	.byte	0x03, 0x50
        /*005a*/ 	.short	0x0000


	//----- nvinfo : EIATTR_MAXREG_COUNT
	.align		4
        /*005c*/ 	.byte	0x03, 0x1b
        /*005e*/ 	.short	0x00ff


	//----- nvinfo : EIATTR_MERCURY_ISA_VERSION
	.align		4
        /*0060*/ 	.byte	0x03, 0x5f
        /*0062*/ 	.short	0x0101


	//----- nvinfo : EIATTR_VRC_CTA_INIT_COUNT
	.align		4
        /*0064*/ 	.byte	0x02, 0x4a
	.zero		1
	.zero		1


	//----- nvinfo : EIATTR_EXIT_INSTR_OFFSETS
	.align		4
        /*0068*/ 	.byte	0x04, 0x1c
        /*006a*/ 	.short	(.L_426 - .L_425)


	//   ....[0]....
.L_425:
        /*006c*/ 	.word	0x00000210


	//   ....[1]....
        /*0070*/ 	.word	0x00001460


	//   ....[2]....
        /*0074*/ 	.word	0x00001d00


	//   ....[3]....
        /*0078*/ 	.word	0x000021a0


	//   ....[4]....
        /*007c*/ 	.word	0x000023e0


	//   ....[5]....
        /*0080*/ 	.word	0x00002400


	//   ....[6]....
        /*0084*/ 	.word	0x00003770


	//   ....[7]....
        /*0088*/ 	.word	0x000041a0


	//   ....[8]....
        /*008c*/ 	.word	0x000046f0


	//   ....[9]....
        /*0090*/ 	.word	0x00004720


	//   ....[10]....
        /*0094*/ 	.word	0x00004950


	//----- nvinfo : EIATTR_MAX_THREADS
	.align		4
.L_426:
        /*0098*/ 	.byte	0x04, 0x05
        /*009a*/ 	.short	(.L_428 - .L_427)
.L_427:
        /*009c*/ 	.word	0x00000080
        /*00a0*/ 	.word	0x00000001
        /*00a4*/ 	.word	0x00000001


	//----- nvinfo : EIATTR_CRS_STACK_SIZE
	.align		4
.L_428:
        /*00a8*/ 	.byte	0x04, 0x1e
        /*00aa*/ 	.short	(.L_430 - .L_429)
.L_429:
        /*00ac*/ 	.word	0x00000000


	//----- nvinfo : EIATTR_CBANK_PARAM_SIZE
	.align		4
.L_430:
        /*00b0*/ 	.byte	0x03, 0x19
        /*00b2*/ 	.short	0x0028


	//----- nvinfo : EIATTR_PARAM_CBANK
	.align		4
        /*00b4*/ 	.byte	0x04, 0x0a
        /*00b6*/ 	.short	(.L_432 - .L_431)
	.align		4
.L_431:
        /*00b8*/ 	.word	index@(.nv.constant0._ZN3cub18CUB_300001_SM_10006detail9transform16transform_kernelINS2_10policy_hubILb1EN4cuda3std3__45tupleIJN6thrust24THRUST_300001_SM_1000_NS6detail15normal_iteratorINSA_10device_ptrIfEEEEEEEE10policy1000Ei10fx_functorSF_JPfEEEvT0_iT1_T2_DpNS2_10kernel_argIT3_EE)
        /*00bc*/ 	.short	0x0380
        /*00be*/ 	.short	0x0028


	//----- nvinfo : EIATTR_SW_WAR
	.align		4
.L_432:
        /*00c0*/ 	.byte	0x04, 0x36
        /*00c2*/ 	.short	(.L_434 - .L_433)
.L_433:
        /*00c4*/ 	.word	0x00000008
.L_434:


//--------------------- .nv.info._ZN3cub18CUB_300001_SM_10006detail8for_each13static_kernelINS2_12policy_hub_t12policy_500_tElN6thrust24THRUST_300001_SM_1000_NS8cuda_cub10__tabulate7functorINS7_6detail15normal_iteratorINS7_10device_ptrIfEEEENS7_6system6detail7generic6detail22compute_sequence_valueIfvEElEEEEvT0_T1_ --------------------------
	.section	.nv.info._ZN3cub18CUB_300001_SM_10006detail8for_each13static_kernelINS2_12policy_hub_t12policy_500_tElN6thrust24THRUST_300001_SM_1000_NS8cuda_cub10__tabulate7functorINS7_6detail15normal_iteratorINS7_10device_ptrIfEEEENS7_6system6detail7generic6detail22compute_sequence_valueIfvEElEEEEvT0_T1_,"",@"SHT_CUDA_INFO"
	.sectionflags	@""
	.align	4


	//----- nvinfo : EIATTR_CUDA_API_VERSION
	.align		4
        /*0000*/ 	.byte	0x04, 0x37
        /*0002*/ 	.short	(.L_436 - .L_435)
.L_435:
        /*0004*/ 	.word	0x00000082


	//----- nvinfo : EIATTR_KPARAM_INFO
	.align		4
.L_436:
        /*0008*/ 	.byte	0x04, 0x17
        /*000a*/ 	.short	(.L_438 - .L_437)
.L_437:
        /*000c*/ 	.word	0x00000000
        /*0010*/ 	.short	0x0001
        /*0012*/ 	.short	0x0008
        /*0014*/ 	.byte	0x00, 0xf0, 0x41, 0x00


	//----- nvinfo : EIATTR_KPARAM_INFO
	.align		4
.L_438:
        /*0018*/ 	.byte	0x04, 0x17
        /*001a*/ 	.short	(.L_440 - .L_439)
.L_439:
        /*001c*/ 	.word	0x00000000
        /*0020*/ 	.short	0x0000
        /*0022*/ 	.short	0x0000
        /*0024*/ 	.byte	0x00, 0xf0, 0x21, 0x00


	//----- nvinfo : EIATTR_SPARSE_MMA_MASK
	.align		4
.L_440:
        /*0028*/ 	.byte	0x03, 0x50
        /*002a*/ 	.short	0x0000


	//----- nvinfo : EIATTR_MAXREG_COUNT
	.align		4
        /*002c*/ 	.byte	0x03, 0x1b
        /*002e*/ 	.short	0x00ff


	//----- nvinfo : EIATTR_MERCURY_ISA_VERSION
	.align		4
        /*0030*/ 	.byte	0x03, 0x5f
        /*0032*/ 	.short	0x0101


	//----- nvinfo : EIATTR_VRC_CTA_INIT_COUNT
	.align		4
        /*0034*/ 	.byte	0x02, 0x4a
	.zero		1
	.zero		1


	//----- nvinfo : EIATTR_EXIT_INSTR_OFFSETS
	.align		4
        /*0038*/ 	.byte	0x04, 0x1c
        /*003a*/ 	.short	(.L_442 - .L_441)


	//   ....[0]....
.L_441:
        /*003c*/ 	.word	0x00000190


	//   ....[1]....
        /*0040*/ 	.word	0x000002f0


	//   ....[2]....
        /*0044*/ 	.word	0x00000390


	//----- nvinfo : EIATTR_MAX_THREADS
	.align		4
.L_442:
        /*0048*/ 	.byte	0x04, 0x05
        /*004a*/ 	.short	(.L_444 - .L_443)
.L_443:
        /*004c*/ 	.word	0x00000100
        /*0050*/ 	.word	0x00000001
        /*0054*/ 	.word	0x00000001


	//----- nvinfo : EIATTR_CRS_STACK_SIZE
	.align		4
.L_444:
        /*0058*/ 	.byte	0x04, 0x1e
        /*005a*/ 	.short	(.L_446 - .L_445)
.L_445:
        /*005c*/ 	.word	0x00000000


	//----- nvinfo : EIATTR_CBANK_PARAM_SIZE
	.align		4
.L_446:
        /*0060*/ 	.byte	0x03, 0x19
        /*0062*/ 	.short	0x0018


	//----- nvinfo : EIATTR_PARAM_CBANK
	.align		4
        /*0064*/ 	.byte	0x04, 0x0a
        /*0066*/ 	.short	(.L_448 - .L_447)
	.align		4
.L_447:
        /*0068*/ 	.word	index@(.nv.constant0._ZN3cub18CUB_300001_SM_10006detail8for_each13static_kernelINS2_12policy_hub_t12policy_500_tElN6thrust24THRUST_300001_SM_1000_NS8cuda_cub10__tabulate7functorINS7_6detail15normal_iteratorINS7_10device_ptrIfEEEENS7_6system6detail7generic6detail22compute_sequence_valueIfvEElEEEEvT0_T1_)
        /*006c*/ 	.short	0x0380
        /*006e*/ 	.short	0x0018


	//----- nvinfo : EIATTR_SW_WAR
	.align		4
.L_448:
        /*0070*/ 	.byte	0x04, 0x36
        /*0072*/ 	.short	(.L_450 - .L_449)
.L_449:
        /*0074*/ 	.word	0x00000008
.L_450:


//--------------------- .nv.info._ZN3cub18CUB_300001_SM_10006detail8for_each13static_kernelINS2_12policy_hub_t12policy_500_tEmN6thrust24THRUST_300001_SM_1000_NS8cuda_cub20__uninitialized_fill7functorINS7_10device_ptrIfEEfEEEEvT0_T1_ --------------------------
	.section	.nv.info._ZN3cub18CUB_300001_SM_10006detail8for_each13static_kernelINS2_12policy_hub_t12policy_500_tEmN6thrust24THRUST_300001_SM_1000_NS8cuda_cub20__uninitialized_fill7functorINS7_10device_ptrIfEEfEEEEvT0_T1_,"",@"SHT_CUDA_INFO"
	.sectionflags	@""
	.align	4


	//----- nvinfo : EIATTR_CUDA_API_VERSION
	.align		4
        /*0000*/ 	.byte	0x04, 0x37
        /*0002*/ 	.short	(.L_452 - .L_451)
.L_451:
        /*0004*/ 	.word	0x00000082


	//----- nvinfo : EIATTR_KPARAM_INFO
	.align		4
.L_452:
        /*0008*/ 	.byte	0x04, 0x17
        /*000a*/ 	.short	(.L_454 - .L_453)
.L_453:
        /*000c*/ 	.word	0x00000000
        /*0010*/ 	.short	0x0001
        /*0012*/ 	.short	0x0008
        /*0014*/ 	.byte	0x00, 0xf0, 0x41, 0x00


	//----- nvinfo : EIATTR_KPARAM_INFO
	.align		4
.L_454:
        /*0018*/ 	.byte	0x04, 0x17
        /*001a*/ 	.short	(.L_456 - .L_455)
.L_455:
        /*001c*/ 	.word	0x00000000
        /*0020*/ 	.short	0x0000
        /*0022*/ 	.short	0x0000
        /*0024*/ 	.byte	0x00, 0xf0, 0x21, 0x00


	//----- nvinfo : EIATTR_SPARSE_MMA_MASK
	.align		4
.L_456:
        /*0028*/ 	.byte	0x03, 0x50
        /*002a*/ 	.short	0x0000


	//----- nvinfo : EIATTR_MAXREG_COUNT
	.align		4
        /*002c*/ 	.byte	0x03, 0x1b
        /*002e*/ 	.short	0x00ff


	//----- nvinfo : EIATTR_MERCURY_ISA_VERSION
	.align		4
        /*0030*/ 	.byte	0x03, 0x5f
        /*0032*/ 	.short	0x0101


	//----- nvinfo : EIATTR_VRC_CTA_INIT_COUNT
	.align		4
        /*0034*/ 	.byte	0x02, 0x4a
	.zero		1
	.zero		1


	//----- nvinfo : EIATTR_EXIT_INSTR_OFFSETS
	.align		4
        /*0038*/ 	.byte	0x04, 0x1c
        /*003a*/ 	.short	(.L_458 - .L_457)


	//   ....[0]....
.L_457:
        /*003c*/ 	.word	0x00000130


	//   ....[1]....
        /*0040*/ 	.word	0x00000230


	//   ....[2]....
        /*0044*/ 	.word	0x00000260


	//----- nvinfo : EIATTR_MAX_THREADS
	.align		4
.L_458:
        /*0048*/ 	.byte	0x04, 0x05
        /*004a*/ 	.short	(.L_460 - .L_459)
.L_459:
        /*004c*/ 	.word	0x00000100
        /*0050*/ 	.word	0x00000001
        /*0054*/ 	.word	0x00000001


	//----- nvinfo : EIATTR_CBANK_PARAM_SIZE
	.align		4
.L_460:
        /*0058*/ 	.byte	0x03, 0x19
        /*005a*/ 	.short	0x0018


	//----- nvinfo : EIATTR_PARAM_CBANK
	.align		4
        /*005c*/ 	.byte	0x04, 0x0a
        /*005e*/ 	.short	(.L_462 - .L_461)
	.align		4
.L_461:
        /*0060*/ 	.word	index@(.nv.constant0._ZN3cub18CUB_300001_SM_10006detail8for_each13static_kernelINS2_12policy_hub_t12policy_500_tEmN6thrust24THRUST_300001_SM_1000_NS8cuda_cub20__uninitialized_fill7functorINS7_10device_ptrIfEEfEEEEvT0_T1_)
        /*0064*/ 	.short	0x0380
        /*0066*/ 	.short	0x0018


	//----- nvinfo : EIATTR_SW_WAR
	.align		4
.L_462:
        /*0068*/ 	.byte	0x04, 0x36
        /*006a*/ 	.short	(.L_464 - .L_463)
.L_463:
        /*006c*/ 	.word	0x00000008
.L_464:


//--------------------- .nv.info._ZN3cub18CUB_300001_SM_10006detail11EmptyKernelIvEEvv --------------------------
	.section	.nv.info._ZN3cub18CUB_300001_SM_10006detail11EmptyKernelIvEEvv,"",@"SHT_CUDA_INFO"
	.sectionflags	@""
	.align	4


	//----- nvinfo : EIATTR_CUDA_API_VERSION
	.align		4
        /*0000*/ 	.byte	0x04, 0x37
        /*0002*/ 	.short	(.L_466 - .L_465)
.L_465:
        /*0004*/ 	.word	0x00000082


	//----- nvinfo : EIATTR_SPARSE_MMA_MASK
	.align		4
.L_466:
        /*0008*/ 	.byte	0x03, 0x50
        /*000a*/ 	.short	0x0000


	//----- nvinfo : EIATTR_MAXREG_COUNT
	.align		4
        /*000c*/ 	.byte	0x03, 0x1b
        /*000e*/ 	.short	0x00ff


	//----- nvinfo : EIATTR_MERCURY_ISA_VERSION
	.align		4
        /*0010*/ 	.byte	0x03, 0x5f
        /*0012*/ 	.short	0x0101


	//----- nvinfo : EIATTR_VRC_CTA_INIT_COUNT
	.align		4
        /*0014*/ 	.byte	0x02, 0x4a
	.zero		1
	.zero		1


	//----- nvinfo : EIATTR_EXIT_INSTR_OFFSETS
	.align		4
        /*0018*/ 	.byte	0x04, 0x1c
        /*001a*/ 	.short	(.L_468 - .L_467)


	//   ....[0]....
.L_467:
        /*001c*/ 	.word	0x00000010


	//----- nvinfo : EIATTR_SW_WAR
	.align		4
.L_468:
        /*0020*/ 	.byte	0x04, 0x36
        /*0022*/ 	.short	(.L_470 - .L_469)
.L_469:
        /*0024*/ 	.word	0x00000008
.L_470:


//--------------------- .nv.info._ZN6thrust24THRUST_300001_SM_1000_NS8cuda_cub4core6detail13_kernel_agentINS1_8__reduce11ReduceAgentIPN4cuda3std3__45tupleIJflEEESC_SB_lNS1_9__extrema9arg_max_fIflNS9_4lessIfEEEEEEJSC_SC_iSH_EEEvDpT0_ --------------------------
	.section	.nv.info._ZN6thrust24THRUST_300001_SM_1000_NS8cuda_cub4core6detail13_kernel_agentINS1_8__reduce11ReduceAgentIPN4cuda3std3__45tupleIJflEEESC_SB_lNS1_9__extrema9arg_max_fIflNS9_4lessIfEEEEEEJSC_SC_iSH_EEEvDpT0_,"",@"SHT_CUDA_INFO"
	.sectionflags	@""
	.align	4


	//----- nvinfo : EIATTR_CUDA_API_VERSION
	.align		4
        /*0000*/ 	.byte	0x04, 0x37
        /*0002*/ 	.short	(.L_472 - .L_471)
.L_471:
        /*0004*/ 	.word	0x00000082


	//----- nvinfo : EIATTR_KPARAM_INFO
	.align		4
.L_472:
        /*0008*/ 	.byte	0x04, 0x17
        /*000a*/ 	.short	(.L_474 - .L_473)
.L_473:
        /*000c*/ 	.word	0x00000000
        /*0010*/ 	.short	0x0003
        /*0012*/ 	.short	0x0014
        /*0014*/ 	.byte	0x00, 0xf0, 0x05, 0x00


	//----- nvinfo : EIATTR_KPARAM_INFO
	.align		4
.L_474:
        /*0018*/ 	.byte	0x04, 0x17
        /*001a*/ 	.short	(.L_476 - .L_475)
.L_475:
        /*001c*/ 	.word	0x00000000
        /*0020*/ 	.short	0x0002
        /*0022*/ 	.short	0x0010
        /*0024*/ 	.byte	0x00, 0xf0, 0x11, 0x00


	//----- nvinfo : EIATTR_KPARAM_INFO
	.align		4
.L_476:
        /*0028*/ 	.byte	0x04, 0x17
        /*002a*/ 	.short	(.L_478 - .L_477)
.L_477:
        /*002c*/ 	.word	0x00000000
        /*0030*/ 	.short	0x0001
        /*0032*/ 	.short	0x0008
        /*0034*/ 	.byte	0x00, 0xf5, 0x21, 0x00


	//----- nvinfo : EIATTR_KPARAM_INFO
	.align		4
.L_478:
        /*0038*/ 	.byte	0x04, 0x17
        /*003a*/ 	.short	(.L_480 - .L_479)
.L_479:
        /*003c*/ 	.word	0x00000000
        /*0040*/ 	.short	0x0000
        /*0042*/ 	.short	0x0000
        /*0044*/ 	.byte	0x00, 0xf5, 0x21, 0x00


	//----- nvinfo : EIATTR_SPARSE_MMA_MASK
	.align		4
.L_480:
        /*0048*/ 	.byte	0x03, 0x50
        /*004a*/ 	.short	0x0000


	//----- nvinfo : EIATTR_MAXREG_COUNT
	.align		4
        /*004c*/ 	.byte	0x03, 0x1b
        /*004e*/ 	.short	0x00ff


	//----- nvinfo : EIATTR_NUM_BARRIERS
	.align		4
        /*0050*/ 	.byte	0x02, 0x4c
        /*0052*/ 	.byte	0x01
	.zero		1


	//----- nvinfo : EIATTR_MERCURY_ISA_VERSION
	.align		4
        /*0054*/ 	.byte	0x03, 0x5f
        /*0056*/ 	.short	0x0101


	//----- nvinfo : EIATTR_COOP_GROUP_MASK_REGIDS
	.align		4
        /*0058*/ 	.byte	0x04, 0x29
        /*005a*/ 	.short	(.L_482 - .L_481)


	//   ....[0]....
.L_481:
        /*005c*/ 	.word	0xffffffff


	//   ....[1]....
        /*0060*/ 	.word	0xffffffff


	//   ....[2]....
        /*0064*/ 	.word	0xffffffff


	//   ....[3]....
        /*0068*/ 	.word	0xffffffff


	//   ....[4]....
        /*006c*/ 	.word	0xffffffff


	//   ....[5]....
        /*0070*/ 	.word	0xffffffff


	//   ....[6]....
        /*0074*/ 	.word	0xffffffff


	//   ....[7]....
        /*0078*/ 	.word	0xffffffff


	//   ....[8]....
        /*007c*/ 	.word	0xffffffff


	//   ....[9]....
        /*0080*/ 	.word	0xffffffff


	//   ....[10]....
        /*0084*/ 	.word	0xffffffff


	//   ....[11]....
        /*0088*/ 	.word	0xffffffff


	//   ....[12]....
        /*008c*/ 	.word	0xffffffff


	//   ....[13]....
        /*0090*/ 	.word	0xffffffff


	//   ....[14]....
        /*0094*/ 	.word	0xffffffff


	//   ....[15]....
        /*0098*/ 	.word	0xffffffff


	//   ....[16]....
        /*009c*/ 	.word	0xffffffff


	//   ....[17]....
        /*00a0*/ 	.word	0xffffffff


	//   ....[18]....
        /*00a4*/ 	.word	0xffffffff


	//   ....[19]....
        /*00a8*/ 	.word	0xffffffff


	//   ....[20]....
        /*00ac*/ 	.word	0xffffffff


	//   ....[21]....
        /*00b0*/ 	.word	0xffffffff


	//   ....[22]....
        /*00b4*/ 	.word	0xffffffff


	//   ....[23]....
        /*00b8*/ 	.word	0xffffffff


	//   ....[24]....
        /*00bc*/ 	.word	0xffffffff


	//   ....[25]....
        /*00c0*/ 	.word	0xffffffff


	//   ....[26]....
        /*00c4*/ 	.word	0xffffffff


	//   ....[27]....
        /*00c8*/ 	.word	0xffffffff


	//   ....[28]....
        /*00cc*/ 	.word	0xffffffff


	//   ....[29]....
        /*00d0*/ 	.word	0xffffffff


	//   ....[30]....
        /*00d4*/ 	.word	0xffffffff


	//   ....[31]....
        /*00d8*/ 	.word	0xffffffff


	//   ....[32]....
        /*00dc*/ 	.word	0xffffffff


	//   ....[33]....
        /*00e0*/ 	.word	0xffffffff


	//   ....[34]....
        /*00e4*/ 	.word	0xffffffff


	//   ....[35]....
        /*00e8*/ 	.word	0xffffffff


	//   ....[36]....
        /*00ec*/ 	.word	0xffffffff


	//   ....[37]....
        /*00f0*/ 	.word	0xffffffff


	//   ....[38]....
        /*00f4*/ 	.word	0xffffffff


	//   ....[39]....
        /*00f8*/ 	.word	0xffffffff


	//   ....[40]....
        /*00fc*/ 	.word	0xffffffff


	//   ....[41]....
        /*0100*/ 	.word	0xffffffff


	//   ....[42]....
        /*0104*/ 	.word	0xffffffff


	//   ....[43]....
        /*0108*/ 	.word	0xffffffff


	//   ....[44]....
        /*010c*/ 	.word	0xffffffff


	//----- nvinfo : EIATTR_COOP_GROUP_INSTR_OFFSETS
	.align		4
.L_482:
        /*0110*/ 	.byte	0x04, 0x28
        /*0112*/ 	.short	(.L_484 - .L_483)


	//   ....[0]....
.L_483:
        /*0114*/ 	.word	0x00000a60


	//   ....[1]....
        /*0118*/ 	.word	0x00000a90


	//   ....[2]....
        /*011c*/ 	.word	0x00000aa0


	//   ....[3]....
        /*0120*/ 	.word	0x00000c00


	//   ....[4]....
        /*0124*/ 	.word	0x00000c40


	//   ....[5]....
        /*0128*/ 	.word	0x00000c80


	//   ....[6]....
        /*012c*/ 	.word	0x00000dc0


	//   ....[7]....
        /*0130*/ 	.word	0x00000df0


	//   ....[8]....
        /*0134*/ 	.word	0x00000e20


	//   ....[9]....
        /*0138*/ 	.word	0x00000f50


	//   ....[10]....
        /*013c*/ 	.word	0x00000f80


	//   ....[11]....
        /*0140*/ 	.word	0x00000fb0


	//   ....[12]....
        /*0144*/ 	.word	0x000010e0


	//   ....[13]....
        /*0148*/ 	.word	0x00001110


	//   ....[14]....
        /*014c*/ 	.word	0x00001140


	//   ....[15]....
        /*0150*/ 	.word	0x00001d00


	//   ....[16]....
        /*0154*/ 	.word	0x00001d10


	//   ....[17]....
        /*0158*/ 	.word	0x00001d20


	//   ....[18]....
        /*015c*/ 	.word	0x00001ef0


	//   ....[19]....
        /*0160*/ 	.word	0x00001f30


	//   ....[20]....
        /*0164*/ 	.word	0x00001f60


	//   ....[21]....
        /*0168*/ 	.word	0x00002090


	//   ....[22]....
        /*016c*/ 	.word	0x000020c0


	//   ....[23]....
        /*0170*/ 	.word	0x000020f0


	//   ....[24]....
        /*0174*/ 	.word	0x00002220


	//   ....[25]....
        /*0178*/ 	.word	0x00002250


	//   ....[26]....
        /*017c*/ 	.word	0x00002280


	//   ....[27]....
        /*0180*/ 	.word	0x000023b0


	//   ....[28]....
        /*0184*/ 	.word	0x000023e0


	//   ....[29]....
        /*0188*/ 	.word	0x00002410


	//   ....[30]....
        /*018c*/ 	.word	0x00004a60


	//   ....[31]....
        /*0190*/ 	.word	0x00004a80


	//   ....[32]....
        /*0194*/ 	.word	0x00004a90


	//   ....[33]....
        /*0198*/ 	.word	0x00004c30


	//   ....[34]....
        /*019c*/ 	.word	0x00004c60


	//   ....[35]....
        /*01a0*/ 	.word	0x00004c90


	//   ....[36]....
        /*01a4*/ 	.word	0x00004dc0


	//   ....[37]....
        /*01a8*/ 	.word	0x00004df0


	//   ....[38]....
        /*01ac*/ 	.word	0x00004e20


	//   ....[39]....
        /*01b0*/ 	.word	0x00004f50


	//   ....[40]....
        /*01b4*/ 	.word	0x00004f80


	//   ....[41]....
        /*01b8*/ 	.word	0x00004fb0


	//   ....[42]....
        /*01bc*/ 	.word	0x000050e0


	//   ....[43]....
        /*01c0*/ 	.word	0x00005110


	//   ....[44]....
        /*01c4*/ 	.word	0x00005140


	//----- nvinfo : EIATTR_VRC_CTA_INIT_COUNT
	.align		4
.L_484:
        /*01c8*/ 	.byte	0x02, 0x4a
	.zero		1
	.zero		1


	//----- nvinfo : EIATTR_EXIT_INSTR_OFFSETS
	.align		4
        /*01cc*/ 	.byte	0x04, 0x1c
        /*01ce*/ 	.short	(.L_486 - .L_485)


	//   ....[0]....
.L_485:
        /*01d0*/ 	.word	0x00000030


	//   ....[1]....
        /*01d4*/ 	.word	0x00005c50


	//   ....[2]....
        /*01d8*/ 	.word	0x00005cc0


	//----- nvinfo : EIATTR_MAX_THREADS
	.align		4
.L_486:
        /*01dc*/ 	.byte	0x04, 0x05
        /*01de*/ 	.short	(.L_488 - .L_487)
.L_487:
        /*01e0*/ 	.word	0x00000100
        /*01e4*/ 	.word	0x00000001
        /*01e8*/ 	.word	0x00000001


	//----- nvinfo : EIATTR_CRS_STACK_SIZE
	.align		4
.L_488:
        /*01ec*/ 	.byte	0x04, 0x1e
        /*01ee*/ 	.short	(.L_490 - .L_489)
.L_489:
        /*01f0*/ 	.word	0x00000000


	//----- nvinfo : EIATTR_CBANK_PARAM_SIZE
	.align		4
.L_490:
        /*01f4*/ 	.byte	0x03, 0x19
        /*01f6*/ 	.short	0x0015


	//----- nvinfo : EIATTR_PARAM_CBANK
	.align		4
        /*01f8*/ 	.byte	0x04, 0x0a
        /*01fa*/ 	.short	(.L_492 - .L_491)
	.align		4
.L_491:
        /*01fc*/ 	.word	index@(.nv.constant0._ZN6thrust24THRUST_300001_SM_1000_NS8cuda_cub4core6detail13_kernel_agentINS1_8__reduce11ReduceAgentIPN4cuda3std3__45tupleIJflEEESC_SB_lNS1_9__extrema9arg_max_fIflNS9_4lessIfEEEEEEJSC_SC_iSH_EEEvDpT0_)
        /*0200*/ 	.short	0x0380
        /*0202*/ 	.short	0x0015


	//----- nvinfo : EIATTR_SW_WAR
	.align		4
.L_492:
        /*0204*/ 	.byte	0x04, 0x36
        /*0206*/ 	.short	(.L_494 - .L_493)
.L_493:
        /*0208*/ 	.word	0x00000008
.L_494:


//--------------------- .nv.info._ZN6thrust24THRUST_300001_SM_1000_NS8cuda_cub4core6detail13_kernel_agentINS1_8__reduce10DrainAgentIlEEJN3cub18CUB_300001_SM_10009GridQueueIyEElEEEvDpT0_ --------------------------
	.section	.nv.info._ZN6thrust24THRUST_300001_SM_1000_NS8cuda_cub4core6detail13_kernel_agentINS1_8__reduce10DrainAgentIlEEJN3cub18CUB_300001_SM_10009GridQueueIyEElEEEvDpT0_,"",@"SHT_CUDA_INFO"
	.sectionflags	@""
	.align	4


	//----- nvinfo : EIATTR_CUDA_API_VERSION
	.align		4
        /*0000*/ 	.byte	0x04, 0x37
        /*0002*/ 	.short	(.L_496 - .L_495)
.L_495:
        /*0004*/ 	.word	0x00000082


	//----- nvinfo : EIATTR_KPARAM_INFO
	.align		4
.L_496:
        /*0008*/ 	.byte	0x04, 0x17
        /*000a*/ 	.short	(.L_498 - .L_497)
.L_497:
        /*000c*/ 	.word	0x00000000
        /*0010*/ 	.short	0x0001
        /*0012*/ 	.short	0x0008
        /*0014*/ 	.byte	0x00, 0xf0, 0x21, 0x00


	//----- nvinfo : EIATTR_KPARAM_INFO
	.align		4
.L_498:
        /*0018*/ 	.byte	0x04, 0x17
        /*001a*/ 	.short	(.L_500 - .L_499)
.L_499:
        /*001c*/ 	.word	0x00000000
        /*0020*/ 	.short	0x0000
        /*0022*/ 	.short	0x0000
        /*0024*/ 	.byte	0x00, 0xf0, 0x21, 0x00


	//----- nvinfo : EIATTR_SPARSE_MMA_MASK
	.align		4
.L_500:
        /*0028*/ 	.byte	0x03, 0x50
        /*002a*/ 	.short	0x0000


	//----- nvinfo : EIATTR_MAXREG_COUNT
	.align		4
        /*002c*/ 	.byte	0x03, 0x1b
        /*002e*/ 	.short	0x00ff


	//----- nvinfo : EIATTR_MERCURY_ISA_VERSION
	.align		4
        /*0030*/ 	.byte	0x03, 0x5f
        /*0032*/ 	.short	0x0101


	//----- nvinfo : EIATTR_VRC_CTA_INIT_COUNT
	.align		4
        /*0034*/ 	.byte	0x02, 0x4a
	.zero		1
	.zero		1


	//----- nvinfo : EIATTR_EXIT_INSTR_OFFSETS
	.align		4
        /*0038*/ 	.byte	0x04, 0x1c
        /*003a*/ 	.short	(.L_502 - .L_501)


	//   ....[0]....
.L_501:
        /*003c*/ 	.word	0x00000060


	//----- nvinfo : EIATTR_MAX_THREADS
	.align		4
.L_502:
        /*0040*/ 	.byte	0x04, 0x05
        /*0042*/ 	.short	(.L_504 - .L_503)
.L_503:
        /*0044*/ 	.word	0x00000001
        /*0048*/ 	.word	0x00000001
        /*004c*/ 	.word	0x00000001


	//----- nvinfo : EIATTR_CBANK_PARAM_SIZE
	.align		4
.L_504:
        /*0050*/ 	.byte	0x03, 0x19
        /*0052*/ 	.short	0x0010


	//----- nvinfo : EIATTR_PARAM_CBANK
	.align		4
        /*0054*/ 	.byte	0x04, 0x0a
        /*0056*/ 	.short	(.L_506 - .L_505)
	.align		4
.L_505:
        /*0058*/ 	.word	index@(.nv.constant0._ZN6thrust24THRUST_300001_SM_1000_NS8cuda_cub4core6detail13_kernel_agentINS1_8__reduce10DrainAgentIlEEJN3cub18CUB_300001_SM_10009GridQueueIyEElEEEvDpT0_)
        /*005c*/ 	.short	0x0380
        /*005e*/ 	.short	0x0010


	//----- nvinfo : EIATTR_SW_WAR
	.align		4
.L_506:
        /*0060*/ 	.byte	0x04, 0x36
        /*0062*/ 	.short	(.L_508 - .L_507)
.L_507:
        /*0064*/ 	.word	0x00000008
.L_508:


//--------------------- .nv.info._ZN6thrust24THRUST_300001_SM_1000_NS8cuda_cub4core6detail13_kernel_agentINS1_8__reduce11ReduceAgentINS0_12zip_iteratorIN4cuda3std3__45tupleIJNS0_6detail15normal_iteratorINS0_10device_ptrIfEEEENS0_17counting_iteratorIlNS0_11use_defaultESI_SI_EEEEEEEPNSB_IJflEEESM_lNS1_9__extrema9arg_max_fIflNSA_4lessIfEEEEEEJSL_SN_lN3cub18CUB_300001_SM_100013GridEvenShareIlEENSV_9GridQueueIyEESS_EEEvDpT0_ --------------------------
	.section	.nv.info._ZN6thrust24THRUST_300001_SM_1000_NS8cuda_cub4core6detail13_kernel_agentINS1_8__reduce11ReduceAgentINS0_12zip_iteratorIN4cuda3std3__45tupleIJNS0_6detail15normal_iteratorINS0_10device_ptrIfEEEENS0_17counting_iteratorIlNS0_11use_defaultESI_SI_EEEEEEEPNSB_IJflEEESM_lNS1_9__extrema9arg_max_fIflNSA_4lessIfEEEEEEJSL_SN_lN3cub18CUB_300001_SM_100013GridEvenShareIlEENSV_9GridQueueIyEESS_EEEvDpT0_,"",@"SHT_CUDA_INFO"
	.sectionflags	@""
	.align	4


	//----- nvinfo : EIATTR_CUDA_API_VERSION
	.align		4
        /*0000*/ 	.byte	0x04, 0x37
        /*0002*/ 	.short	(.L_510 - .L_509)
.L_509:
        /*0004*/ 	.word	0x00000082


	//----- nvinfo : EIATTR_KPARAM_INFO
	.align		4
.L_510:
        /*0008*/ 	.byte	0x04, 0x17
        /*000a*/ 	.short	(.L_512 - .L_511)
.L_511:
        /*000c*/ 	.word	0x00000000
        /*0010*/ 	.short	0x0005
        /*0012*/ 	.short	0x0070
        /*0014*/ 	.byte	0x00, 0xf0, 0x05, 0x00


	//----- nvinfo : EIATTR_KPARAM_INFO
	.align		4
.L_512:
        /*0018*/ 	.byte	0x04, 0x17
        /*001a*/ 	.short	(.L_514 - .L_513)
.L_513:
        /*001c*/ 	.word	0x00000000
        /*0020*/ 	.short	0x0004
        /*0022*/ 	.short	0x0068
        /*0024*/ 	.byte	0x00, 0xf0, 0x21, 0x00


	//----- nvinfo : EIATTR_KPARAM_INFO
	.align		4
.L_514:
        /*0028*/ 	.byte	0x04, 0x17
        /*002a*/ 	.short	(.L_516 - .L_515)
.L_515:
        /*002c*/ 	.word	0x00000000
        /*0030*/ 	.short	0x0003
        /*0032*/ 	.short	0x0020
        /*0034*/ 	.byte	0x00, 0xf0, 0x21, 0x01


	//----- nvinfo : EIATTR_KPARAM_INFO
	.align		4
.L_516:
        /*0038*/ 	.byte	0x04, 0x17
        /*003a*/ 	.short	(.L_518 - .L_517)
.L_517:
        /*003c*/ 	.word	0x00000000
        /*0040*/ 	.short	0x0002
        /*0042*/ 	.short	0x0018
        /*0044*/ 	.byte	0x00, 0xf0, 0x21, 0x00


	//----- nvinfo : EIATTR_KPARAM_INFO
	.align		4
.L_518:
        /*0048*/ 	.byte	0x04, 0x17
        /*004a*/ 	.short	(.L_520 - .L_519)
.L_519:
        /*004c*/ 	.word	0x00000000
        /*0050*/ 	.short	0x0001
        /*0052*/ 	.short	0x0010
        /*0054*/ 	.byte	0x00, 0xf5, 0x21, 0x00


	//----- nvinfo : EIATTR_KPARAM_INFO
	.align		4
.L_520:
        /*0058*/ 	.byte	0x04, 0x17
        /*005a*/ 	.short	(.L_522 - .L_521)
.L_521:
        /*005c*/ 	.word	0x00000000
        /*0060*/ 	.short	0x0000
        /*0062*/ 	.short	0x0000
        /*0064*/ 	.byte	0x00, 0xf0, 0x41, 0x00


	//----- nvinfo : EIATTR_SPARSE_MMA_MASK
	.align		4
.L_522:
        /*0068*/ 	.byte	0x03, 0x50
        /*006a*/ 	.short	0x0000


	//----- nvinfo : EIATTR_MAXREG_COUNT
	.align		4
        /*006c*/ 	.byte	0x03, 0x1b
        /*006e*/ 	.short	0x00ff


	//----- nvinfo : EIATTR_NUM_BARRIERS
	.align		4
        /*0070*/ 	.byte	0x02, 0x4c
        /*0072*/ 	.byte	0x01
	.zero		1


	//----- nvinfo : EIATTR_MERCURY_ISA_VERSION
	.align		4
        /*0074*/ 	.byte	0x03, 0x5f
        /*0076*/ 	.short	0x0101


	//----- nvinfo : EIATTR_COOP_GROUP_MASK_REGIDS
	.align		4
        /*0078*/ 	.byte	0x04, 0x29
        /*007a*/ 	.short	(.L_524 - .L_523)


	//   ....[0]....
.L_523:
        /*007c*/ 	.word	0xffffffff


	//   ....[1]....
        /*0080*/ 	.word	0xffffffff


	//   ....[2]....
        /*0084*/ 	.word	0xffffffff


	//   ....[3]....
        /*0088*/ 	.word	0xffffffff


	//   ....[4]....
        /*008c*/ 	.word	0xffffffff


	//   ....[5]....
        /*0090*/ 	.word	0xffffffff


	//   ....[6]....
        /*0094*/ 	.word	0xffffffff


	//   ....[7]....
        /*0098*/ 	.word	0xffffffff


	//   ....[8]....
        /*009c*/ 	.word	0xffffffff


	//   ....[9]....
        /*00a0*/ 	.word	0xffffffff


	//   ....[10]....
        /*00a4*/ 	.word	0xffffffff


	//   ....[11]....
        /*00a8*/ 	.word	0xffffffff


	//   ....[12]....
        /*00ac*/ 	.word	0xffffffff


	//   ....[13]....
        /*00b0*/ 	.word	0xffffffff


	//   ....[14]....
        /*00b4*/ 	.word	0xffffffff


	//   ....[15]....
        /*00b8*/ 	.word	0xffffffff


	//   ....[16]....
        /*00bc*/ 	.word	0xffffffff


	//   ....[17]....
        /*00c0*/ 	.word	0xffffffff


	//   ....[18]....
        /*00c4*/ 	.word	0xffffffff


	//   ....[19]....
        /*00c8*/ 	.word	0xffffffff


	//   ....[20]....
        /*00cc*/ 	.word	0xffffffff


	//   ....[21]....
        /*00d0*/ 	.word	0xffffffff


	//   ....[22]....
        /*00d4*/ 	.word	0xffffffff


	//   ....[23]....
        /*00d8*/ 	.word	0xffffffff


	//   ....[24]....
        /*00dc*/ 	.word	0xffffffff


	//   ....[25]....
        /*00e0*/ 	.word	0xffffffff


	//   ....[26]....
        /*00e4*/ 	.word	0xffffffff


	//   ....[27]....
        /*00e8*/ 	.word	0xffffffff


	//   ....[28]....
        /*00ec*/ 	.word	0xffffffff


	//   ....[29]....
        /*00f0*/ 	.word	0xffffffff


	//   ....[30]....
        /*00f4*/ 	.word	0xffffffff


	//   ....[31]....
        /*00f8*/ 	.word	0xffffffff


	//   ....[32]....
        /*00fc*/ 	.word	0xffffffff


	//   ....[33]....
        /*0100*/ 	.word	0xffffffff


	//   ....[34]....
        /*0104*/ 	.word	0xffffffff


	//   ....[35]....
        /*0108*/ 	.word	0xffffffff


	//   ....[36]....
        /*010c*/ 	.word	0xffffffff


	//   ....[37]....
        /*0110*/ 	.word	0xffffffff


	//   ....[38]....
        /*0114*/ 	.word	0xffffffff


	//   ....[39]....
        /*0118*/ 	.word	0xffffffff


	//   ....[40]....
        /*011c*/ 	.word	0xffffffff


	//   ....[41]....
        /*0120*/ 	.word	0xffffffff


	//   ....[42]....
        /*0124*/ 	.word	0xffffffff


	//   ....[43]....
        /*0128*/ 	.word	0xffffffff


	//   ....[44]....
        /*012c*/ 	.word	0xffffffff


	//----- nvinfo : EIATTR_COOP_GROUP_INSTR_OFFSETS
	.align		4
.L_524:
        /*0130*/ 	.byte	0x04, 0x28
        /*0132*/ 	.short	(.L_526 - .L_525)


	//   ....[0]....
.L_525:
        /*0134*/ 	.word	0x00000c20


	//   ....[1]....
        /*0138*/ 	.word	0x00000c50


	//   ....[2]....
        /*013c*/ 	.word	0x00000c60


	//   ....[3]....
        /*0140*/ 	.word	0x00000dc0


	//   ....[4]....
        /*0144*/ 	.word	0x00000e00


	//   ....[5]....
        /*0148*/ 	.word	0x00000e40


	//   ....[6]....
        /*014c*/ 	.word	0x00000f80


	//   ....[7]....
        /*0150*/ 	.word	0x00000fb0


	//   ....[8]....
        /*0154*/ 	.word	0x00000fe0


	//   ....[9]....
        /*0158*/ 	.word	0x00001110


	//   ....[10]....
        /*015c*/ 	.word	0x00001140


	//   ....[11]....
        /*0160*/ 	.word	0x00001170


	//   ....[12]....
        /*0164*/ 	.word	0x000012a0


	//   ....[13]....
        /*0168*/ 	.word	0x000012d0


	//   ....[14]....
        /*016c*/ 	.word	0x00001300


	//   ....[15]....
        /*0170*/ 	.word	0x00001eb0


	//   ....[16]....
        /*0174*/ 	.word	0x00001ec0


	//   ....[17]....
        /*0178*/ 	.word	0x00001f40


	//   ....[18]....
        /*017c*/ 	.word	0x000020c0


	//   ....[19]....
        /*0180*/ 	.word	0x000020f0


	//   ....[20]....
        /*0184*/ 	.word	0x00002120


	//   ....[21]....
        /*0188*/ 	.word	0x00002250


	//   ....[22]....
        /*018c*/ 	.word	0x00002280


	//   ....[23]....
        /*0190*/ 	.word	0x000022b0


	//   ....[24]....
        /*0194*/ 	.word	0x000023e0


	//   ....[25]....
        /*0198*/ 	.word	0x00002410


	//   ....[26]....
        /*019c*/ 	.word	0x00002440


	//   ....[27]....
        /*01a0*/ 	.word	0x00002570


	//   ....[28]....
        /*01a4*/ 	.word	0x000025a0


	//   ....[29]....
        /*01a8*/ 	.word	0x000025d0


	//   ....[30]....
        /*01ac*/ 	.word	0x000048a0


	//   ....[31]....
        /*01b0*/ 	.word	0x000048c0


	//   ....[32]....
        /*01b4*/ 	.word	0x000048d0


	//   ....[33]....
        /*01b8*/ 	.word	0x00004a70


	//   ....[34]....
        /*01bc*/ 	.word	0x00004aa0


	//   ....[35]....
        /*01c0*/ 	.word	0x00004ad0


	//   ....[36]....
        /*01c4*/ 	.word	0x00004c00


	//   ....[37]....
        /*01c8*/ 	.word	0x00004c30


	//   ....[38]....
        /*01cc*/ 	.word	0x00004c60


	//   ....[39]....
        /*01d0*/ 	.word	0x00004d90


	//   ....[40]....
        /*01d4*/ 	.word	0x00004dc0


	//   ....[41]....
        /*01d8*/ 	.word	0x00004df0


	//   ....[42]....
        /*01dc*/ 	.word	0x00004f20


	//   ....[43]....
        /*01e0*/ 	.word	0x00004f50


	//   ....[44]....
        /*01e4*/ 	.word	0x00004f80


	//----- nvinfo : EIATTR_VRC_CTA_INIT_COUNT
	.align		4
.L_526:
        /*01e8*/ 	.byte	0x02, 0x4a
	.zero		1
	.zero		1


	//----- nvinfo : EIATTR_EXIT_INSTR_OFFSETS
	.align		4
        /*01ec*/ 	.byte	0x04, 0x1c
        /*01ee*/ 	.short	(.L_528 - .L_527)


	//   ....[0]....
.L_527:
        /*01f0*/ 	.word	0x00005a90


	//   ....[1]....
        /*01f4*/ 	.word	0x00005b00


	//----- nvinfo : EIATTR_MAX_THREADS
	.align		4
.L_528:
        /*01f8*/ 	.byte	0x04, 0x05
        /*01fa*/ 	.short	(.L_530 - .L_529)
.L_529:
        /*01fc*/ 	.word	0x00000100
        /*0200*/ 	.word	0x00000001
        /*0204*/ 	.word	0x00000001


	//----- nvinfo : EIATTR_CRS_STACK_SIZE
	.align		4
.L_530:
        /*0208*/ 	.byte	0x04, 0x1e
        /*020a*/ 	.short	(.L_532 - .L_531)
.L_531:
        /*020c*/ 	.word	0x00000000


	//----- nvinfo : EIATTR_CBANK_PARAM_SIZE
	.align		4
.L_532:
        /*0210*/ 	.byte	0x03, 0x19
        /*0212*/ 	.short	0x0071


	//----- nvinfo : EIATTR_PARAM_CBANK
	.align		4
        /*0214*/ 	.byte	0x04, 0x0a
        /*0216*/ 	.short	(.L_534 - .L_533)
	.align		4
.L_533:
        /*0218*/ 	.word	index@(.nv.constant0._ZN6thrust24THRUST_300001_SM_1000_NS8cuda_cub4core6detail13_kernel_agentINS1_8__reduce11ReduceAgentINS0_12zip_iteratorIN4cuda3std3__45tupleIJNS0_6detail15normal_iteratorINS0_10device_ptrIfEEEENS0_17counting_iteratorIlNS0_11use_defaultESI_SI_EEEEEEEPNSB_IJflEEESM_lNS1_9__extrema9arg_max_fIflNSA_4lessIfEEEEEEJSL_SN_lN3cub18CUB_300001_SM_100013GridEvenShareIlEENSV_9GridQueueIyEESS_EEEvDpT0_)
        /*021c*/ 	.short	0x0380
        /*021e*/ 	.short	0x0071


	//----- nvinfo : EIATTR_SW_WAR
	.align		4
.L_534:
        /*0220*/ 	.byte	0x04, 0x36
        /*0222*/ 	.short	(.L_536 - .L_535)
.L_535:
        /*0224*/ 	.word	0x00000008
.L_536:


//--------------------- .nv.info._ZN6thrust24THRUST_300001_SM_1000_NS8cuda_cub4core6detail13_kernel_agentINS1_8__reduce11ReduceAgentINS0_12zip_iteratorIN4cuda3std3__45tupleIJNS0_6detail15normal_iteratorINS0_10device_ptrIfEEEENS0_17counting_iteratorIlNS0_11use_defaultESI_SI_EEEEEEEPNSB_IJflEEESM_lNS1_9__extrema9arg_max_fIflNSA_4lessIfEEEEEEJSL_SN_lSS_EEEvDpT0_ --------------------------
	.section	.nv.info._ZN6thrust24THRUST_300001_SM_1000_NS8cuda_cub4core6detail13_kernel_agentINS1_8__reduce11ReduceAgentINS0_12zip_iteratorIN4cuda3std3__45tupleIJNS0_6detail15normal_iteratorINS0_10device_ptrIfEEEENS0_17counting_iteratorIlNS0_11use_defaultESI_SI_EEEEEEEPNSB_IJflEEESM_lNS1_9__extrema9arg_max_fIflNSA_4lessIfEEEEEEJSL_SN_lSS_EEEvDpT0_,"",@"SHT_CUDA_INFO"
	.sectionflags	@""
	.align	4


	//----- nvinfo : EIATTR_CUDA_API_VERSION
	.align		4
        /*0000*/ 	.byte	0x04, 0x37
        /*0002*/ 	.short	(.L_538 - .L_537)
.L_537:
        /*0004*/ 	.word	0x00000082


	//----- nvinfo : EIATTR_KPARAM_INFO
	.align		4
.L_538:
        /*0008*/ 	.byte	0x04, 0x17
        /*000a*/ 	.short	(.L_540 - .L_539)
.L_539:
        /*000c*/ 	.word	0x00000000
        /*0010*/ 	.short	0x0003
        /*0012*/ 	.short	0x0020
        /*0014*/ 	.byte	0x00, 0xf0, 0x05, 0x00


	//----- nvinfo : EIATTR_KPARAM_INFO
	.align		4
.L_540:
        /*0018*/ 	.byte	0x04, 0x17
        /*001a*/ 	.short	(.L_542 - .L_541)
.L_541:
        /*001c*/ 	.word	0x00000000
        /*0020*/ 	.short	0x0002
        /*0022*/ 	.short	0x0018
        /*0024*/ 	.byte	0x00, 0xf0, 0x21, 0x00


	//----- nvinfo : EIATTR_KPARAM_INFO
	.align		4
.L_542:
        /*0028*/ 	.byte	0x04, 0x17
        /*002a*/ 	.short	(.L_544 - .L_543)
.L_543:
        /*002c*/ 	.word	0x00000000
        /*0030*/ 	.short	0x0001
        /*0032*/ 	.short	0x0010
        /*0034*/ 	.byte	0x00, 0xf5, 0x21, 0x00


	//----- nvinfo : EIATTR_KPARAM_INFO
	.align		4
.L_544:
        /*0038*/ 	.byte	0x04, 0x17
        /*003a*/ 	.short	(.L_546 - .L_545)
.L_545:
        /*003c*/ 	.word	0x00000000
        /*0040*/ 	.short	0x0000
        /*0042*/ 	.short	0x0000
        /*0044*/ 	.byte	0x00, 0xf0, 0x41, 0x00


	//----- nvinfo : EIATTR_SPARSE_MMA_MASK
	.align		4
.L_546:
        /*0048*/ 	.byte	0x03, 0x50
        /*004a*/ 	.short	0x0000


	//----- nvinfo : EIATTR_MAXREG_COUNT
	.align		4
        /*004c*/ 	.byte	0x03, 0x1b
        /*004e*/ 	.short	0x00ff


	//----- nvinfo : EIATTR_NUM_BARRIERS
	.align		4
        /*0050*/ 	.byte	0x02, 0x4c
        /*0052*/ 	.byte	0x01
	.zero		1


	//----- nvinfo : EIATTR_MERCURY_ISA_VERSION
	.align		4
        /*0054*/ 	.byte	0x03, 0x5f
        /*0056*/ 	.short	0x0101


	//----- nvinfo : EIATTR_COOP_GROUP_MASK_REGIDS
	.align		4
        /*0058*/ 	.byte	0x04, 0x29
        /*005a*/ 	.short	(.L_548 - .L_547)


	//   ....[0]....
.L_547:
        /*005c*/ 	.word	0xffffffff


	//   ....[1]....
        /*0060*/ 	.word	0xffffffff


	//   ....[2]....
        /*0064*/ 	.word	0xffffffff


	//   ....[3]....
        /*0068*/ 	.word	0xffffffff


	//   ....[4]....
        /*006c*/ 	.word	0xffffffff


	//   ....[5]....
        /*0070*/ 	.word	0xffffffff


	//   ....[6]....
        /*0074*/ 	.word	0xffffffff


	//   ....[7]....
        /*0078*/ 	.word	0xffffffff


	//   ....[8]....
        /*007c*/ 	.word	0xffffffff


	//   ....[9]....
        /*0080*/ 	.word	0xffffffff


	//   ....[10]....
        /*0084*/ 	.word	0xffffffff


	//   ....[11]....
        /*0088*/ 	.word	0xffffffff


	//   ....[12]....
        /*008c*/ 	.word	0xffffffff


	//   ....[13]....
        /*0090*/ 	.word	0xffffffff


	//   ....[14]....
        /*0094*/ 	.word	0xffffffff


	//   ....[15]....
        /*0098*/ 	.word	0xffffffff


	//   ....[16]....
        /*009c*/ 	.word	0xffffffff


	//   ....[17]....
        /*00a0*/ 	.word	0xffffffff


	//   ....[18]....
        /*00a4*/ 	.word	0xffffffff


	//   ....[19]....
        /*00a8*/ 	.word	0xffffffff


	//   ....[20]....
        /*00ac*/ 	.word	0xffffffff


	//   ....[21]....
        /*00b0*/ 	.word	0xffffffff


	//   ....[22]....
        /*00b4*/ 	.word	0xffffffff


	//   ....[23]....
        /*00b8*/ 	.word	0xffffffff


	//   ....[24]....
        /*00bc*/ 	.word	0xffffffff


	//   ....[25]....
        /*00c0*/ 	.word	0xffffffff


	//   ....[26]....
        /*00c4*/ 	.word	0xffffffff


	//   ....[27]....
        /*00c8*/ 	.word	0xffffffff


	//   ....[28]....
        /*00cc*/ 	.word	0xffffffff


	//   ....[29]....
        /*00d0*/ 	.word	0xffffffff


	//   ....[30]....
        /*00d4*/ 	.word	0xffffffff


	//   ....[31]....
        /*00d8*/ 	.word	0xffffffff


	//   ....[32]....
        /*00dc*/ 	.word	0xffffffff


	//   ....[33]....
        /*00e0*/ 	.word	0xffffffff


	//   ....[34]....
        /*00e4*/ 	.word	0xffffffff


	//   ....[35]....
        /*00e8*/ 	.word	0xffffffff


	//   ....[36]....
        /*00ec*/ 	.word	0xffffffff


	//   ....[37]....
        /*00f0*/ 	.word	0xffffffff


	//   ....[38]....
        /*00f4*/ 	.word	0xffffffff


	//   ....[39]....
        /*00f8*/ 	.word	0xffffffff


	//   ....[40]....
        /*00fc*/ 	.word	0xffffffff


	//   ....[41]....
        /*0100*/ 	.word	0xffffffff


	//   ....[42]....
        /*0104*/ 	.word	0xffffffff


	//   ....[43]....
        /*0108*/ 	.word	0xffffffff


	//   ....[44]....
        /*010c*/ 	.word	0xffffffff


	//----- nvinfo : EIATTR_COOP_GROUP_INSTR_OFFSETS
	.align		4
.L_548:
        /*0110*/ 	.byte	0x04, 0x28
        /*0112*/ 	.short	(.L_550 - .L_549)


	//   ....[0]....
.L_549:
        /*0114*/ 	.word	0x00000b20


	//   ....[1]....
        /*0118*/ 	.word	0x00000b50


	//   ....[2]....
        /*011c*/ 	.word	0x00000b60


	//   ....[3]....
        /*0120*/ 	.word	0x00000cd0


	//   ....[4]....
        /*0124*/ 	.word	0x00000d10


	//   ....[5]....
        /*0128*/ 	.word	0x00000d40


	//   ....[6]....
        /*012c*/ 	.word	0x00000e80


	//   ....[7]....
        /*0130*/ 	.word	0x00000eb0


	//   ....[8]....
        /*0134*/ 	.word	0x00000ee0


	//   ....[9]....
        /*0138*/ 	.word	0x00001010


	//   ....[10]....
        /*013c*/ 	.word	0x00001040


	//   ....[11]....
        /*0140*/ 	.word	0x00001070


	//   ....[12]....
        /*0144*/ 	.word	0x000011a0


	//   ....[13]....
        /*0148*/ 	.word	0x000011d0


	//   ....[14]....
        /*014c*/ 	.word	0x00001200


	//   ....[15]....
        /*0150*/ 	.word	0x00001dc0


	//   ....[16]....
        /*0154*/ 	.word	0x00001dd0


	//   ....[17]....
        /*0158*/ 	.word	0x00001e50


	//   ....[18]....
        /*015c*/ 	.word	0x00001fc0


	//   ....[19]....
        /*0160*/ 	.word	0x00001ff0


	//   ....[20]....
        /*0164*/ 	.word	0x00002020


	//   ....[21]....
        /*0168*/ 	.word	0x00002150


	//   ....[22]....
        /*016c*/ 	.word	0x00002180


	//   ....[23]....
        /*0170*/ 	.word	0x000021b0


	//   ....[24]....
        /*0174*/ 	.word	0x000022e0


	//   ....[25]....
        /*0178*/ 	.word	0x00002310


	//   ....[26]....
        /*017c*/ 	.word	0x00002340


	//   ....[27]....
        /*0180*/ 	.word	0x00002470


	//   ....[28]....
        /*0184*/ 	.word	0x000024a0


	//   ....[29]....
        /*0188*/ 	.word	0x000024d0


	//   ....[30]....
        /*018c*/ 	.word	0x00004400


	//   ....[31]....
        /*0190*/ 	.word	0x00004420


	//   ....[32]....
        /*0194*/ 	.word	0x00004430


	//   ....[33]....
        /*0198*/ 	.word	0x000045d0


	//   ....[34]....
        /*019c*/ 	.word	0x00004600


	//   ....[35]....
        /*01a0*/ 	.word	0x00004630


	//   ....[36]....
        /*01a4*/ 	.word	0x00004760


	//   ....[37]....
        /*01a8*/ 	.word	0x00004790


	//   ....[38]....
        /*01ac*/ 	.word	0x000047c0


	//   ....[39]....
        /*01b0*/ 	.word	0x000048f0


	//   ....[40]....
        /*01b4*/ 	.word	0x00004920


	//   ....[41]....
        /*01b8*/ 	.word	0x00004950


	//   ....[42]....
        /*01bc*/ 	.word	0x00004a80


	//   ....[43]....
        /*01c0*/ 	.word	0x00004ab0


	//   ....[44]....
        /*01c4*/ 	.word	0x00004ae0


	//----- nvinfo : EIATTR_VRC_CTA_INIT_COUNT
	.align		4
.L_550:
        /*01c8*/ 	.byte	0x02, 0x4a
	.zero		1
	.zero		1


	//----- nvinfo : EIATTR_EXIT_INSTR_OFFSETS
	.align		4
        /*01cc*/ 	.byte	0x04, 0x1c
        /*01ce*/ 	.short	(.L_552 - .L_551)


	//   ....[0]....
.L_551:
        /*01d0*/ 	.word	0x00000040


	//   ....[1]....
        /*01d4*/ 	.word	0x000055f0


	//   ....[2]....
        /*01d8*/ 	.word	0x00005660


	//----- nvinfo : EIATTR_MAX_THREADS
	.align		4
.L_552:
        /*01dc*/ 	.byte	0x04, 0x05
        /*01de*/ 	.short	(.L_554 - .L_553)
.L_553:
        /*01e0*/ 	.word	0x00000100
        /*01e4*/ 	.word	0x00000001
        /*01e8*/ 	.word	0x00000001


	//----- nvinfo : EIATTR_CRS_STACK_SIZE
	.align		4
.L_554:
        /*01ec*/ 	.byte	0x04, 0x1e
        /*01ee*/ 	.short	(.L_556 - .L_555)
.L_555:
        /*01f0*/ 	.word	0x00000000


	//----- nvinfo : EIATTR_CBANK_PARAM_SIZE
	.align		4
.L_556:
        /*01f4*/ 	.byte	0x03, 0x19
        /*01f6*/ 	.short	0x0021


	//----- nvinfo : EIATTR_PARAM_CBANK
	.align		4
        /*01f8*/ 	.byte	0x04, 0x0a
        /*01fa*/ 	.short	(.L_558 - .L_557)
	.align		4
.L_557:
        /*01fc*/ 	.word	index@(.nv.constant0._ZN6thrust24THRUST_300001_SM_1000_NS8cuda_cub4core6detail13_kernel_agentINS1_8__reduce11ReduceAgentINS0_12zip_iteratorIN4cuda3std3__45tupleIJNS0_6detail15normal_iteratorINS0_10device_ptrIfEEEENS0_17counting_iteratorIlNS0_11use_defaultESI_SI_EEEEEEEPNSB_IJflEEESM_lNS1_9__extrema9arg_max_fIflNSA_4lessIfEEEEEEJSL_SN_lSS_EEEvDpT0_)
        /*0200*/ 	.short	0x0380
        /*0202*/ 	.short	0x0021


	//----- nvinfo : EIATTR_SW_WAR
	.align		4
.L_558:
        /*0204*/ 	.byte	0x04, 0x36
        /*0206*/ 	.short	(.L_560 - .L_559)
.L_559:
        /*0208*/ 	.word	0x00000008
.L_560:


//--------------------- .nv.info._ZN6thrust24THRUST_300001_SM_1000_NS8cuda_cub4core6detail13_kernel_agentINS1_8__reduce11ReduceAgentIPN4cuda3std3__45tupleIJflEEESC_SB_iNS1_9__extrema9arg_max_fIflNS9_4lessIfEEEEEEJSC_SC_iSH_EEEvDpT0_ --------------------------
	.section	.nv.info._ZN6thrust24THRUST_300001_SM_1000_NS8cuda_cub4core6detail13_kernel_agentINS1_8__reduce11ReduceAgentIPN4cuda3std3__45tupleIJflEEESC_SB_iNS1_9__extrema9arg_max_fIflNS9_4lessIfEEEEEEJSC_SC_iSH_EEEvDpT0_,"",@"SHT_CUDA_INFO"
	.sectionflags	@""
	.align	4


	//----- nvinfo : EIATTR_CUDA_API_VERSION
	.align		4
        /*0000*/ 	.byte	0x04, 0x37
        /*0002*/ 	.short	(.L_562 - .L_561)
.L_561:
        /*0004*/ 	.word	0x00000082


	//----- nvinfo : EIATTR_KPARAM_INFO
	.align		4
.L_562:
        /*0008*/ 	.byte	0x04, 0x17
        /*000a*/ 	.short	(.L_564 - .L_563)
.L_563:
        /*000c*/ 	.word	0x00000000
        /*0010*/ 	.short	0x0003
        /*0012*/ 	.short	0x0014
        /*0014*/ 	.byte	0x00, 0xf0, 0x05, 0x00


	//----- nvinfo : EIATTR_KPARAM_INFO
	.align		4
.L_564:
        /*0018*/ 	.byte	0x04, 0x17
        /*001a*/ 	.short	(.L_566 - .L_565)
.L_565:
        /*001c*/ 	.word	0x00000000
        /*0020*/ 	.short	0x0002
        /*0022*/ 	.short	0x0010
        /*0024*/ 	.byte	0x00, 0xf0, 0x11, 0x00


	//----- nvinfo : EIATTR_KPARAM_INFO
	.align		4
.L_566:
        /*0028*/ 	.byte	0x04, 0x17
        /*002a*/ 	.short	(.L_568 - .L_567)
.L_567:
        /*002c*/ 	.word	0x00000000
        /*0030*/ 	.short	0x0001
        /*0032*/ 	.short	0x0008
        /*0034*/ 	.byte	0x00, 0xf5, 0x21, 0x00


	//----- nvinfo : EIATTR_KPARAM_INFO
	.align		4
.L_568:
        /*0038*/ 	.byte	0x04, 0x17
        /*003a*/ 	.short	(.L_570 - .L_569)
.L_569:
        /*003c*/ 	.word	0x00000000
        /*0040*/ 	.short	0x0000
        /*0042*/ 	.short	0x0000
        /*0044*/ 	.byte	0x00, 0xf5, 0x21, 0x00


	//----- nvinfo : EIATTR_SPARSE_MMA_MASK
	.align		4
.L_570:
        /*0048*/ 	.byte	0x03, 0x50
        /*004a*/ 	.short	0x0000


	//----- nvinfo : EIATTR_MAXREG_COUNT
	.align		4
        /*004c*/ 	.byte	0x03, 0x1b
        /*004e*/ 	.short	0x00ff


	//----- nvinfo : EIATTR_NUM_BARRIERS
	.align		4
        /*0050*/ 	.byte	0x02, 0x4c
        /*0052*/ 	.byte	0x01
	.zero		1


	//----- nvinfo : EIATTR_MERCURY_ISA_VERSION
	.align		4
        /*0054*/ 	.byte	0x03, 0x5f
        /*0056*/ 	.short	0x0101


	//----- nvinfo : EIATTR_COOP_GROUP_MASK_REGIDS
	.align		4
        /*0058*/ 	.byte	0x04, 0x29
        /*005a*/ 	.short	(.L_572 - .L_571)


	//   ....[0]....
.L_571:
        /*005c*/ 	.word	0xffffffff


	//   ....[1]....
        /*0060*/ 	.word	0xffffffff


	//   ....[2]....
        /*0064*/ 	.word	0xffffffff


	//   ....[3]....
        /*0068*/ 	.word	0xffffffff


	//   ....[4]....
        /*006c*/ 	.word	0xffffffff


	//   ....[5]....
        /*0070*/ 	.word	0xffffffff


	//   ....[6]....
        /*0074*/ 	.word	0xffffffff


	//   ....[7]....
        /*0078*/ 	.word	0xffffffff


	//   ....[8]....
        /*007c*/ 	.word	0xffffffff


	//   ....[9]....
        /*0080*/ 	.word	0xffffffff


	//   ....[10]....
        /*0084*/ 	.word	0xffffffff


	//   ....[11]....
        /*0088*/ 	.word	0xffffffff


	//   ....[12]....
        /*008c*/ 	.word	0xffffffff


	//   ....[13]....
        /*0090*/ 	.word	0xffffffff


	//   ....[14]....
        /*0094*/ 	.word	0xffffffff


	//   ....[15]....
        /*0098*/ 	.word	0xffffffff


	//   ....[16]....
        /*009c*/ 	.word	0xffffffff


	//   ....[17]....
        /*00a0*/ 	.word	0xffffffff


	//   ....[18]....
        /*00a4*/ 	.word	0xffffffff


	//   ....[19]....
        /*00a8*/ 	.word	0xffffffff


	//   ....[20]....
        /*00ac*/ 	.word	0xffffffff


	//   ....[21]....
        /*00b0*/ 	.word	0xffffffff


	//   ....[22]....
        /*00b4*/ 	.word	0xffffffff


	//   ....[23]....
        /*00b8*/ 	.word	0xffffffff


	//   ....[24]....
        /*00bc*/ 	.word	0xffffffff


	//   ....[25]....
        /*00c0*/ 	.word	0xffffffff


	//   ....[26]....
        /*00c4*/ 	.word	0xffffffff


	//   ....[27]....
        /*00c8*/ 	.word	0xffffffff


	//   ....[28]....
        /*00cc*/ 	.word	0xffffffff


	//   ....[29]....
        /*00d0*/ 	.word	0xffffffff


	//   ....[30]....
        /*00d4*/ 	.word	0xffffffff


	//   ....[31]....
        /*00d8*/ 	.word	0xffffffff


	//   ....[32]....
        /*00dc*/ 	.word	0xffffffff


	//   ....[33]....
        /*00e0*/ 	.word	0xffffffff


	//   ....[34]....
        /*00e4*/ 	.word	0xffffffff


	//   ....[35]....
        /*00e8*/ 	.word	0xffffffff


	//   ....[36]....
        /*00ec*/ 	.word	0xffffffff


	//   ....[37]....
        /*00f0*/ 	.word	0xffffffff


	//   ....[38]....
        /*00f4*/ 	.word	0xffffffff


	//   ....[39]....
        /*00f8*/ 	.word	0xffffffff


	//   ....[40]....
        /*00fc*/ 	.word	0xffffffff


	//   ....[41]....
        /*0100*/ 	.word	0xffffffff


	//   ....[42]....
        /*0104*/ 	.word	0xffffffff


	//   ....[43]....
        /*0108*/ 	.word	0xffffffff


	//   ....[44]....
        /*010c*/ 	.word	0xffffffff


	//----- nvinfo : EIATTR_COOP_GROUP_INSTR_OFFSETS
	.align		4
.L_572:
        /*0110*/ 	.byte	0x04, 0x28
        /*0112*/ 	.short	(.L_574 - .L_573)


	//   ....[0]....
.L_573:
        /*0114*/ 	.word	0x00000a60


	//   ....[1]....
        /*0118*/ 	.word	0x00000a90


	//   ....[2]....
        /*011c*/ 	.word	0x00000aa0


	//   ....[3]....
        /*0120*/ 	.word	0x00000c00


	//   ....[4]....
        /*0124*/ 	.word	0x00000c40


	//   ....[5]....
        /*0128*/ 	.word	0x00000c80


	//   ....[6]....
        /*012c*/ 	.word	0x00000dc0


	//   ....[7]....
        /*0130*/ 	.word	0x00000df0


	//   ....[8]....
        /*0134*/ 	.word	0x00000e20


	//   ....[9]....
        /*0138*/ 	.word	0x00000f50


	//   ....[10]....
        /*013c*/ 	.word	0x00000f80


	//   ....[11]....
        /*0140*/ 	.word	0x00000fb0


	//   ....[12]....
        /*0144*/ 	.word	0x000010e0


	//   ....[13]....
        /*0148*/ 	.word	0x00001110


	//   ....[14]....
        /*014c*/ 	.word	0x00001140


	//   ....[15]....
        /*0150*/ 	.word	0x00001d00


	//   ....[16]....
        /*0154*/ 	.word	0x00001d10


	//   ....[17]....
        /*0158*/ 	.word	0x00001d20


	//   ....[18]....
        /*015c*/ 	.word	0x00001ef0


	//   ....[19]....
        /*0160*/ 	.word	0x00001f30


	//   ....[20]....
        /*0164*/ 	.word	0x00001f60


	//   ....[21]....
        /*0168*/ 	.word	0x00002090


	//   ....[22]....
        /*016c*/ 	.word	0x000020c0


	//   ....[23]....
        /*0170*/ 	.word	0x000020f0


	//   ....[24]....
        /*0174*/ 	.word	0x00002220


	//   ....[25]....
        /*0178*/ 	.word	0x00002250


	//   ....[26]....
        /*017c*/ 	.word	0x00002280


	//   ....[27]....
        /*0180*/ 	.word	0x000023b0


	//   ....[28]....
        /*0184*/ 	.word	0x000023e0


	//   ....[29]....
        /*0188*/ 	.word	0x00002410


	//   ....[30]....
        /*018c*/ 	.word	0x000042a0


	//   ....[31]....
        /*0190*/ 	.word	0x000042c0


	//   ....[32]....
        /*0194*/ 	.word	0x000042d0


	//   ....[33]....
        /*0198*/ 	.word	0x00004470


	//   ....[34]....
        /*019c*/ 	.word	0x000044a0


	//   ....[35]....
        /*01a0*/ 	.word	0x000044d0


	//   ....[36]....
        /*01a4*/ 	.word	0x00004600


	//   ....[37]....
        /*01a8*/ 	.word	0x00004630


	//   ....[38]....
        /*01ac*/ 	.word	0x00004660


	//   ....[39]....
        /*01b0*/ 	.word	0x00004790


	//   ....[40]....
        /*01b4*/ 	.word	0x000047c0


	//   ....[41]....
        /*01b8*/ 	.word	0x000047f0


	//   ....[42]....
        /*01bc*/ 	.word	0x00004920


	//   ....[43]....
        /*01c0*/ 	.word	0x00004950


	//   ....[44]....
        /*01c4*/ 	.word	0x00004980


	//----- nvinfo : EIATTR_VRC_CTA_INIT_COUNT
	.align		4
.L_574:
        /*01c8*/ 	.byte	0x02, 0x4a
	.zero		1
	.zero		1


	//----- nvinfo : EIATTR_EXIT_INSTR_OFFSETS
	.align		4
        /*01cc*/ 	.byte	0x04, 0x1c
        /*01ce*/ 	.short	(.L_576 - .L_575)


	//   ....[0]....
.L_575:
        /*01d0*/ 	.word	0x00000030


	//   ....[1]....
        /*01d4*/ 	.word	0x00005490


	//   ....[2]....
        /*01d8*/ 	.word	0x00005500


	//----- nvinfo : EIATTR_MAX_THREADS
	.align		4
.L_576:
        /*01dc*/ 	.byte	0x04, 0x05
        /*01de*/ 	.short	(.L_578 - .L_577)
.L_577:
        /*01e0*/ 	.word	0x00000100
        /*01e4*/ 	.word	0x00000001
        /*01e8*/ 	.word	0x00000001


	//----- nvinfo : EIATTR_CRS_STACK_SIZE
	.align		4
.L_578:
        /*01ec*/ 	.byte	0x04, 0x1e
        /*01ee*/ 	.short	(.L_580 - .L_579)
.L_579:
        /*01f0*/ 	.word	0x00000000


	//----- nvinfo : EIATTR_CBANK_PARAM_SIZE
	.align		4
.L_580:
        /*01f4*/ 	.byte	0x03, 0x19
        /*01f6*/ 	.short	0x0015


	//----- nvinfo : EIATTR_PARAM_CBANK
	.align		4
        /*01f8*/ 	.byte	0x04, 0x0a
        /*01fa*/ 	.short	(.L_582 - .L_581)
	.align		4
.L_581:
        /*01fc*/ 	.word	index@(.nv.constant0._ZN6thrust24THRUST_300001_SM_1000_NS8cuda_cub4core6detail13_kernel_agentINS1_8__reduce11ReduceAgentIPN4cuda3std3__45tupleIJflEEESC_SB_iNS1_9__extrema9arg_max_fIflNS9_4lessIfEEEEEEJSC_SC_iSH_EEEvDpT0_)
        /*0200*/ 	.short	0x0380
        /*0202*/ 	.short	0x0015


	//----- nvinfo : EIATTR_SW_WAR
	.align		4
.L_582:
        /*0204*/ 	.byte	0x04, 0x36
        /*0206*/ 	.short	(.L_584 - .L_583)
.L_583:
        /*0208*/ 	.word	0x00000008
.L_584:


//--------------------- .nv.info._ZN6thrust24THRUST_300001_SM_1000_NS8cuda_cub4core6detail13_kernel_agentINS1_8__reduce10DrainAgentIiEEJN3cub18CUB_300001_SM_10009GridQueueIjEEiEEEvDpT0_ --------------------------
	.section	.nv.info._ZN6thrust24THRUST_300001_SM_1000_NS8cuda_cub4core6detail13_kernel_agentINS1_8__reduce10DrainAgentIiEEJN3cub18CUB_300001_SM_10009GridQueueIjEEiEEEvDpT0_,"",@"SHT_CUDA_INFO"
	.sectionflags	@""
	.align	4


	//----- nvinfo : EIATTR_CUDA_API_VERSION
	.align		4
        /*0000*/ 	.byte	0x04, 0x37
        /*0002*/ 	.short	(.L_586 - .L_585)
.L_585:
        /*0004*/ 	.word	0x00000082


	//----- nvinfo : EIATTR_KPARAM_INFO
	.align		4
.L_586:
        /*0008*/ 	.byte	0x04, 0x17
        /*000a*/ 	.short	(.L_588 - .L_587)
.L_587:
        /*000c*/ 	.word	0x00000000
        /*0010*/ 	.short	0x0001
        /*0012*/ 	.short	0x0008
        /*0014*/ 	.byte	0x00, 0xf0, 0x11, 0x00


	//----- nvinfo : EIATTR_KPARAM_INFO
	.align		4
.L_588:
        /*0018*/ 	.byte	0x04, 0x17
        /*001a*/ 	.short	(.L_590 - .L_589)
.L_589:
        /*001c*/ 	.word	0x00000000
        /*0020*/ 	.short	0x0000
        /*0022*/ 	.short	0x0000
        /*0024*/ 	.byte	0x00, 0xf0, 0x21, 0x00


	//----- nvinfo : EIATTR_SPARSE_MMA_MASK
	.align		4
.L_590:
        /*0028*/ 	.byte	0x03, 0x50
        /*002a*/ 	.short	0x0000


	//----- nvinfo : EIATTR_MAXREG_COUNT
	.align		4
        /*002c*/ 	.byte	0x03, 0x1b
        /*002e*/ 	.short	0x00ff


	//----- nvinfo : EIATTR_MERCURY_ISA_VERSION
	.align		4
        /*0030*/ 	.byte	0x03, 0x5f
        /*0032*/ 	.short	0x0101


	//----- nvinfo : EIATTR_VRC_CTA_INIT_COUNT
	.align		4
        /*0034*/ 	.byte	0x02, 0x4a
	.zero		1
	.zero		1


	//----- nvinfo : EIATTR_EXIT_INSTR_OFFSETS
	.align		4
        /*0038*/ 	.byte	0x04, 0x1c
        /*003a*/ 	.short	(.L_592 - .L_591)


	//   ....[0]....
.L_591:
        /*003c*/ 	.word	0x00000060


	//----- nvinfo : EIATTR_MAX_THREADS
	.align		4
.L_592:
        /*0040*/ 	.byte	0x04, 0x05
        /*0042*/ 	.short	(.L_594 - .L_593)
.L_593:
        /*0044*/ 	.word	0x00000001
        /*0048*/ 	.word	0x00000001
        /*004c*/ 	.word	0x00000001


	//----- nvinfo : EIATTR_CBANK_PARAM_SIZE
	.align		4
.L_594:
        /*0050*/ 	.byte	0x03, 0x19
        /*0052*/ 	.short	0x000c


	//----- nvinfo : EIATTR_PARAM_CBANK
	.align		4
        /*0054*/ 	.byte	0x04, 0x0a
        /*0056*/ 	.short	(.L_596 - .L_595)
	.align		4
.L_595:
        /*0058*/ 	.word	index@(.nv.constant0._ZN6thrust24THRUST_300001_SM_1000_NS8cuda_cub4core6detail13_kernel_agentINS1_8__reduce10DrainAgentIiEEJN3cub18CUB_300001_SM_10009GridQueueIjEEiEEEvDpT0_)
        /*005c*/ 	.short	0x0380
        /*005e*/ 	.short	0x000c


	//----- nvinfo : EIATTR_SW_WAR
	.align		4
.L_596:
        /*0060*/ 	.byte	0x04, 0x36
        /*0062*/ 	.short	(.L_598 - .L_597)
.L_597:
        /*0064*/ 	.word	0x00000008
.L_598:


//--------------------- .nv.info._ZN6thrust24THRUST_300001_SM_1000_NS8cuda_cub4core6detail13_kernel_agentINS1_8__reduce11ReduceAgentINS0_12zip_iteratorIN4cuda3std3__45tupleIJNS0_6detail15normal_iteratorINS0_10device_ptrIfEEEENS0_17counting_iteratorIlNS0_11use_defaultESI_SI_EEEEEEEPNSB_IJflEEESM_iNS1_9__extrema9arg_max_fIflNSA_4lessIfEEEEEEJSL_SN_iN3cub18CUB_300001_SM_100013GridEvenShareIiEENSV_9GridQueueIjEESS_EEEvDpT0_ --------------------------
	.section	.nv.info._ZN6thrust24THRUST_300001_SM_1000_NS8cuda_cub4core6detail13_kernel_agentINS1_8__reduce11ReduceAgentINS0_12zip_iteratorIN4cuda3std3__45tupleIJNS0_6detail15normal_iteratorINS0_10device_ptrIfEEEENS0_17counting_iteratorIlNS0_11use_defaultESI_SI_EEEEEEEPNSB_IJflEEESM_iNS1_9__extrema9arg_max_fIflNSA_4lessIfEEEEEEJSL_SN_iN3cub18CUB_300001_SM_100013GridEvenShareIiEENSV_9GridQueueIjEESS_EEEvDpT0_,"",@"SHT_CUDA_INFO"
	.sectionflags	@""
	.align	4


	//----- nvinfo : EIATTR_CUDA_API_VERSION
	.align		4
        /*0000*/ 	.byte	0x04, 0x37
        /*0002*/ 	.short	(.L_600 - .L_599)
.L_599:
        /*0004*/ 	.word	0x00000082


	//----- nvinfo : EIATTR_KPARAM_INFO
	.align		4
.L_600:
        /*0008*/ 	.byte	0x04, 0x17
        /*000a*/ 	.short	(.L_602 - .L_601)
.L_601:
        /*000c*/ 	.word	0x00000000
        /*0010*/ 	.short	0x0005
        /*0012*/ 	.short	0x0050
        /*0014*/ 	.byte	0x00, 0xf0, 0x05, 0x00


	//----- nvinfo : EIATTR_KPARAM_INFO
	.align		4
.L_602:
        /*0018*/ 	.byte	0x04, 0x17
        /*001a*/ 	.short	(.L_604 - .L_603)
.L_603:
        /*001c*/ 	.word	0x00000000
        /*0020*/ 	.short	0x0004
        /*0022*/ 	.short	0x0048
        /*0024*/ 	.byte	0x00, 0xf0, 0x21, 0x00


	//----- nvinfo : EIATTR_KPARAM_INFO
	.align		4
.L_604:
        /*0028*/ 	.byte	0x04, 0x17
        /*002a*/ 	.short	(.L_606 - .L_605)
.L_605:
        /*002c*/ 	.word	0x00000000
        /*0030*/ 	.short	0x0003
        /*0032*/ 	.short	0x001c
        /*0034*/ 	.byte	0x00, 0xf0, 0xa1, 0x00


	//----- nvinfo : EIATTR_KPARAM_INFO
	.align		4
.L_606:
        /*0038*/ 	.byte	0x04, 0x17
        /*003a*/ 	.short	(.L_608 - .L_607)
.L_607:
        /*003c*/ 	.word	0x00000000
        /*0040*/ 	.short	0x0002
        /*0042*/ 	.short	0x0018
        /*0044*/ 	.byte	0x00, 0xf0, 0x11, 0x00


	//----- nvinfo : EIATTR_KPARAM_INFO
	.align		4
.L_608:
        /*0048*/ 	.byte	0x04, 0x17
        /*004a*/ 	.short	(.L_610 - .L_609)
.L_609:
        /*004c*/ 	.word	0x00000000
        /*0050*/ 	.short	0x0001
        /*0052*/ 	.short	0x0010
        /*0054*/ 	.byte	0x00, 0xf5, 0x21, 0x00


	//----- nvinfo : EIATTR_KPARAM_INFO
	.align		4
.L_610:
        /*0058*/ 	.byte	0x04, 0x17
        /*005a*/ 	.short	(.L_612 - .L_611)
.L_611:
        /*005c*/ 	.word	0x00000000
        /*0060*/ 	.short	0x0000
        /*0062*/ 	.short	0x0000
        /*0064*/ 	.byte	0x00, 0xf0, 0x41, 0x00


	//----- nvinfo : EIATTR_SPARSE_MMA_MASK
	.align		4
.L_612:
        /*0068*/ 	.byte	0x03, 0x50
        /*006a*/ 	.short	0x0000


	//----- nvinfo : EIATTR_MAXREG_COUNT
	.align		4
        /*006c*/ 	.byte	0x03, 0x1b
        /*006e*/ 	.short	0x00ff


	//----- nvinfo : EIATTR_NUM_BARRIERS
	.align		4
        /*0070*/ 	.byte	0x02, 0x4c
        /*0072*/ 	.byte	0x01
	.zero		1


	//----- nvinfo : EIATTR_MERCURY_ISA_VERSION
	.align		4
        /*0074*/ 	.byte	0x03, 0x5f
        /*0076*/ 	.short	0x0101


	//----- nvinfo : EIATTR_COOP_GROUP_MASK_REGIDS
	.align		4
        /*0078*/ 	.byte	0x04, 0x29
        /*007a*/ 	.short	(.L_614 - .L_613)


	//   ....[0]....
.L_613:
        /*007c*/ 	.word	0xffffffff


	//   ....[1]....
        /*0080*/ 	.word	0xffffffff


	//   ....[2]....
        /*0084*/ 	.word	0xffffffff


	//   ....[3]....
        /*0088*/ 	.word	0xffffffff


	//   ....[4]....
        /*008c*/ 	.word	0xffffffff


	//   ....[5]....
        /*0090*/ 	.word	0xffffffff


	//   ....[6]....
        /*0094*/ 	.word	0xffffffff


	//   ....[7]....
        /*0098*/ 	.word	0xffffffff


	//   ....[8]....
        /*009c*/ 	.word	0xffffffff


	//   ....[9]....
        /*00a0*/ 	.word	0xffffffff


	//   ....[10]....
        /*00a4*/ 	.word	0xffffffff


	//   ....[11]....
        /*00a8*/ 	.word	0xffffffff


	//   ....[12]....
        /*00ac*/ 	.word	0xffffffff


	//   ....[13]....
        /*00b0*/ 	.word	0xffffffff


	//   ....[14]....
        /*00b4*/ 	.word	0xffffffff


	//   ....[15]....
        /*00b8*/ 	.word	0xffffffff


	//   ....[16]....
        /*00bc*/ 	.word	0xffffffff


	//   ....[17]....
        /*00c0*/ 	.word	0xffffffff


	//   ....[18]....
        /*00c4*/ 	.word	0xffffffff


	//   ....[19]....
        /*00c8*/ 	.word	0xffffffff


	//   ....[20]....
        /*00cc*/ 	.word	0xffffffff


	//   ....[21]....
        /*00d0*/ 	.word	0xffffffff


	//   ....[22]....
        /*00d4*/ 	.word	0xffffffff


	//   ....[23]....
        /*00d8*/ 	.word	0xffffffff


	//   ....[24]....
        /*00dc*/ 	.word	0xffffffff


	//   ....[25]....
        /*00e0*/ 	.word	0xffffffff


	//   ....[26]....
        /*00e4*/ 	.word	0xffffffff


	//   ....[27]....
        /*00e8*/ 	.word	0xffffffff


	//   ....[28]....
        /*00ec*/ 	.word	0xffffffff


	//   ....[29]....
        /*00f0*/ 	.word	0xffffffff


	//   ....[30]....
        /*00f4*/ 	.word	0xffffffff


	//   ....[31]....
        /*00f8*/ 	.word	0xffffffff


	//   ....[32]....
        /*00fc*/ 	.word	0xffffffff


	//   ....[33]....
        /*0100*/ 	.word	0xffffffff


	//   ....[34]....
        /*0104*/ 	.word	0xffffffff


	//   ....[35]....
        /*0108*/ 	.word	0xffffffff


	//   ....[36]....
        /*010c*/ 	.word	0xffffffff


	//   ....[37]....
        /*0110*/ 	.word	0xffffffff


	//   ....[38]....
        /*0114*/ 	.word	0xffffffff


	//   ....[39]....
        /*0118*/ 	.word	0xffffffff


	//   ....[40]....
        /*011c*/ 	.word	0xffffffff


	//   ....[41]....
        /*0120*/ 	.word	0xffffffff


	//   ....[42]....
        /*0124*/ 	.word	0xffffffff


	//   ....[43]....
        /*0128*/ 	.word	0xffffffff


	//   ....[44]....
        /*012c*/ 	.word	0xffffffff


	//----- nvinfo : EIATTR_COOP_GROUP_INSTR_OFFSETS
	.align		4
.L_614:
        /*0130*/ 	.byte	0x04, 0x28
        /*0132*/ 	.short	(.L_616 - .L_615)


	//   ....[0]....
.L_615:
        /*0134*/ 	.word	0x00000b70


	//   ....[1]....
        /*0138*/ 	.word	0x00000ba0


	//   ....[2]....
        /*013c*/ 	.word	0x00000bb0


	//   ....[3]....
        /*0140*/ 	.word	0x00000d20


	//   ....[4]....
        /*0144*/ 	.word	0x00000d60


	//   ....[5]....
        /*0148*/ 	.word	0x00000d90


	//   ....[6]....
        /*014c*/ 	.word	0x00000ed0


	//   ....[7]....
        /*0150*/ 	.word	0x00000f00


	//   ....[8]....
        /*0154*/ 	.word	0x00000f30


	//   ....[9]....
        /*0158*/ 	.word	0x00001060


	//   ....[10]....
        /*015c*/ 	.word	0x00001090


	//   ....[11]....
        /*0160*/ 	.word	0x000010c0


	//   ....[12]....
        /*0164*/ 	.word	0x000011f0


	//   ....[13]....
        /*0168*/ 	.word	0x00001220


	//   ....[14]....
        /*016c*/ 	.word	0x00001250


	//   ....[15]....
        /*0170*/ 	.word	0x00001e00


	//   ....[16]....
        /*0174*/ 	.word	0x00001e10


	//   ....[17]....
        /*0178*/ 	.word	0x00001e90


	//   ....[18]....
        /*017c*/ 	.word	0x00002010


	//   ....[19]....
        /*0180*/ 	.word	0x00002040


	//   ....[20]....
        /*0184*/ 	.word	0x00002070


	//   ....[21]....
        /*0188*/ 	.word	0x000021a0


	//   ....[22]....
        /*018c*/ 	.word	0x000021d0


	//   ....[23]....
        /*0190*/ 	.word	0x00002200


	//   ....[24]....
        /*0194*/ 	.word	0x00002330


	//   ....[25]....
        /*0198*/ 	.word	0x00002360


	//   ....[26]....
        /*019c*/ 	.word	0x00002390


	//   ....[27]....
        /*01a0*/ 	.word	0x000024c0


	//   ....[28]....
        /*01a4*/ 	.word	0x000024f0


	//   ....[29]....
        /*01a8*/ 	.word	0x00002520


	//   ....[30]....
        /*01ac*/ 	.word	0x000046b0


	//   ....[31]....
        /*01b0*/ 	.word	0x000046d0


	//   ....[32]....
        /*01b4*/ 	.word	0x000046e0


	//   ....[33]....
        /*01b8*/ 	.word	0x00004880


	//   ....[34]....
        /*01bc*/ 	.word	0x000048b0


	//   ....[35]....
        /*01c0*/ 	.word	0x000048e0


	//   ....[36]....
        /*01c4*/ 	.word	0x00004a10


	//   ....[37]....
        /*01c8*/ 	.word	0x00004a40


	//   ....[38]....
        /*01cc*/ 	.word	0x00004a70


	//   ....[39]....
        /*01d0*/ 	.word	0x00004ba0


	//   ....[40]....
        /*01d4*/ 	.word	0x00004bd0


	//   ....[41]....
        /*01d8*/ 	.word	0x00004c00


	//   ....[42]....
        /*01dc*/ 	.word	0x00004d30


	//   ....[43]....
        /*01e0*/ 	.word	0x00004d60


	//   ....[44]....
        /*01e4*/ 	.word	0x00004d90


	//----- nvinfo : EIATTR_VRC_CTA_INIT_COUNT
	.align		4
.L_616:
        /*01e8*/ 	.byte	0x02, 0x4a
	.zero		1
	.zero		1


	//----- nvinfo : EIATTR_EXIT_INSTR_OFFSETS
	.align		4
        /*01ec*/ 	.byte	0x04, 0x1c
        /*01ee*/ 	.short	(.L_618 - .L_617)


	//   ....[0]....
.L_617:
        /*01f0*/ 	.word	0x000058a0


	//   ....[1]....
        /*01f4*/ 	.word	0x00005910


	//----- nvinfo : EIATTR_MAX_THREADS
	.align		4
.L_618:
        /*01f8*/ 	.byte	0x04, 0x05
        /*01fa*/ 	.short	(.L_620 - .L_619)
.L_619:
        /*01fc*/ 	.word	0x00000100
        /*0200*/ 	.word	0x00000001
        /*0204*/ 	.word	0x00000001


	//----- nvinfo : EIATTR_CRS_STACK_SIZE
	.align		4
.L_620:
        /*0208*/ 	.byte	0x04, 0x1e
        /*020a*/ 	.short	(.L_622 - .L_621)
.L_621:
        /*020c*/ 	.word	0x00000000


	//----- nvinfo : EIATTR_CBANK_PARAM_SIZE
	.align		4
.L_622:
        /*0210*/ 	.byte	0x03, 0x19
        /*0212*/ 	.short	0x0051


	//----- nvinfo : EIATTR_PARAM_CBANK
	.align		4
        /*0214*/ 	.byte	0x04, 0x0a
        /*0216*/ 	.short	(.L_624 - .L_623)
	.align		4
.L_623:
        /*0218*/ 	.word	index@(.nv.constant0._ZN6thrust24THRUST_300001_SM_1000_NS8cuda_cub4core6detail13_kernel_agentINS1_8__reduce11ReduceAgentINS0_12zip_iteratorIN4cuda3std3__45tupleIJNS0_6detail15normal_iteratorINS0_10device_ptrIfEEEENS0_17counting_iteratorIlNS0_11use_defaultESI_SI_EEEEEEEPNSB_IJflEEESM_iNS1_9__extrema9arg_max_fIflNSA_4lessIfEEEEEEJSL_SN_iN3cub18CUB_300001_SM_100013GridEvenShareIiEENSV_9GridQueueIjEESS_EEEvDpT0_)
        /*021c*/ 	.short	0x0380
        /*021e*/ 	.short	0x0051


	//----- nvinfo : EIATTR_SW_WAR
	.align		4
.L_624:
        /*0220*/ 	.byte	0x04, 0x36
        /*0222*/ 	.short	(.L_626 - .L_625)
.L_625:
        /*0224*/ 	.word	0x00000008
.L_626:


//--------------------- .nv.info._ZN6thrust24THRUST_300001_SM_1000_NS8cuda_cub4core6detail13_kernel_agentINS1_8__reduce11ReduceAgentINS0_12zip_iteratorIN4cuda3std3__45tupleIJNS0_6detail15normal_iteratorINS0_10device_ptrIfEEEENS0_17counting_iteratorIlNS0_11use_defaultESI_SI_EEEEEEEPNSB_IJflEEESM_iNS1_9__extrema9arg_max_fIflNSA_4lessIfEEEEEEJSL_SN_iSS_EEEvDpT0_ --------------------------
	.section	.nv.info._ZN6thrust24THRUST_300001_SM_1000_NS8cuda_cub4core6detail13_kernel_agentINS1_8__reduce11ReduceAgentINS0_12zip_iteratorIN4cuda3std3__45tupleIJNS0_6detail15normal_iteratorINS0_10device_ptrIfEEEENS0_17counting_iteratorIlNS0_11use_defaultESI_SI_EEEEEEEPNSB_IJflEEESM_iNS1_9__extrema9arg_max_fIflNSA_4lessIfEEEEEEJSL_SN_iSS_EEEvDpT0_,"",@"SHT_CUDA_INFO"
	.sectionflags	@""
	.align	4


	//----- nvinfo : EIATTR_CUDA_API_VERSION
	.align		4
        /*0000*/ 	.byte	0x04, 0x37
        /*0002*/ 	.short	(.L_628 - .L_627)
.L_627:
        /*0004*/ 	.word	0x00000082


	//----- nvinfo : EIATTR_KPARAM_INFO
	.align		4
.L_628:
        /*0008*/ 	.byte	0x04, 0x17
        /*000a*/ 	.short	(.L_630 - .L_629)
.L_629:
        /*000c*/ 	.word	0x00000000
        /*0010*/ 	.short	0x0003
        /*0012*/ 	.short	0x001c
        /*0014*/ 	.byte	0x00, 0xf0, 0x05, 0x00


	//----- nvinfo : EIATTR_KPARAM_INFO
	.align		4
.L_630:
        /*0018*/ 	.byte	0x04, 0x17
        /*001a*/ 	.short	(.L_632 - .L_631)
.L_631:
        /*001c*/ 	.word	0x00000000
        /*0020*/ 	.short	0x0002
        /*0022*/ 	.short	0x0018
        /*0024*/ 	.byte	0x00, 0xf0, 0x11, 0x00


	//----- nvinfo : EIATTR_KPARAM_INFO
	.align		4
.L_632:
        /*0028*/ 	.byte	0x04, 0x17
        /*002a*/ 	.short	(.L_634 - .L_633)
.L_633:
        /*002c*/ 	.word	0x00000000
        /*0030*/ 	.short	0x0001
        /*0032*/ 	.short	0x0010
        /*0034*/ 	.byte	0x00, 0xf5, 0x21, 0x00


	//----- nvinfo : EIATTR_KPARAM_INFO
	.align		4
.L_634:
        /*0038*/ 	.byte	0x04, 0x17
        /*003a*/ 	.short	(.L_636 - .L_635)
.L_635:
        /*003c*/ 	.word	0x00000000
        /*0040*/ 	.short	0x0000
        /*0042*/ 	.short	0x0000
        /*0044*/ 	.byte	0x00, 0xf0, 0x41, 0x00


	//----- nvinfo : EIATTR_SPARSE_MMA_MASK
	.align		4
.L_636:
        /*0048*/ 	.byte	0x03, 0x50
        /*004a*/ 	.short	0x0000


	//----- nvinfo : EIATTR_MAXREG_COUNT
	.align		4
        /*004c*/ 	.byte	0x03, 0x1b
        /*004e*/ 	.short	0x00ff


	//----- nvinfo : EIATTR_NUM_BARRIERS
	.align		4
        /*0050*/ 	.byte	0x02, 0x4c
        /*0052*/ 	.byte	0x01
	.zero		1


	//----- nvinfo : EIATTR_MERCURY_ISA_VERSION
	.align		4
        /*0054*/ 	.byte	0x03, 0x5f
        /*0056*/ 	.short	0x0101


	//----- nvinfo : EIATTR_COOP_GROUP_MASK_REGIDS
	.align		4
        /*0058*/ 	.byte	0x04, 0x29
        /*005a*/ 	.short	(.L_638 - .L_637)


	//   ....[0]....
.L_637:
        /*005c*/ 	.word	0xffffffff


	//   ....[1]....
        /*0060*/ 	.word	0xffffffff


	//   ....[2]....
        /*0064*/ 	.word	0xffffffff


	//   ....[3]....
        /*0068*/ 	.word	0xffffffff


	//   ....[4]....
        /*006c*/ 	.word	0xffffffff


	//   ....[5]....
        /*0070*/ 	.word	0xffffffff


	//   ....[6]....
        /*0074*/ 	.word	0xffffffff


	//   ....[7]....
        /*0078*/ 	.word	0xffffffff


	//   ....[8]....
        /*007c*/ 	.word	0xffffffff


	//   ....[9]....
        /*0080*/ 	.word	0xffffffff


	//   ....[10]....
        /*0084*/ 	.word	0xffffffff


	//   ....[11]....
        /*0088*/ 	.word	0xffffffff


	//   ....[12]....
        /*008c*/ 	.word	0xffffffff


	//   ....[13]....
        /*0090*/ 	.word	0xffffffff


	//   ....[14]....
        /*0094*/ 	.word	0xffffffff


	//   ....[15]....
        /*0098*/ 	.word	0xffffffff


	//   ....[16]....
        /*009c*/ 	.word	0xffffffff


	//   ....[17]....
        /*00a0*/ 	.word	0xffffffff


	//   ....[18]....
        /*00a4*/ 	.word	0xffffffff


	//   ....[19]....
        /*00a8*/ 	.word	0xffffffff


	//   ....[20]....
        /*00ac*/ 	.word	0xffffffff


	//   ....[21]....
        /*00b0*/ 	.word	0xffffffff


	//   ....[22]....
        /*00b4*/ 	.word	0xffffffff


	//   ....[23]....
        /*00b8*/ 	.word	0xffffffff


	//   ....[24]....
        /*00bc*/ 	.word	0xffffffff


	//   ....[25]....
        /*00c0*/ 	.word	0xffffffff


	//   ....[26]....
        /*00c4*/ 	.word	0xffffffff


	//   ....[27]....
        /*00c8*/ 	.word	0xffffffff


	//   ....[28]....
        /*00cc*/ 	.word	0xffffffff


	//   ....[29]....
        /*00d0*/ 	.word	0xffffffff


	//   ....[30]....
        /*00d4*/ 	.word	0xffffffff


	//   ....[31]....
        /*00d8*/ 	.word	0xffffffff


	//   ....[32]....
        /*00dc*/ 	.word	0xffffffff


	//   ....[33]....
        /*00e0*/ 	.word	0xffffffff


	//   ....[34]....
        /*00e4*/ 	.word	0xffffffff


	//   ....[35]....
        /*00e8*/ 	.word	0xffffffff


	//   ....[36]....
        /*00ec*/ 	.word	0xffffffff


	//   ....[37]....
        /*00f0*/ 	.word	0xffffffff


	//   ....[38]....
        /*00f4*/ 	.word	0xffffffff


	//   ....[39]....
        /*00f8*/ 	.word	0xffffffff


	//   ....[40]....
        /*00fc*/ 	.word	0xffffffff


	//   ....[41]....
        /*0100*/ 	.word	0xffffffff


	//   ....[42]....
        /*0104*/ 	.word	0xffffffff


	//   ....[43]....
        /*0108*/ 	.word	0xffffffff


	//   ....[44]....
        /*010c*/ 	.word	0xffffffff


	//----- nvinfo : EIATTR_COOP_GROUP_INSTR_OFFSETS
	.align		4
.L_638:
        /*0110*/ 	.byte	0x04, 0x28
        /*0112*/ 	.short	(.L_640 - .L_639)


	//   ....[0]....
.L_639:
        /*0114*/ 	.word	0x00000b00


	//   ....[1]....
        /*0118*/ 	.word	0x00000b30


	//   ....[2]....
        /*011c*/ 	.word	0x00000b40


	//   ....[3]....
        /*0120*/ 	.word	0x00000cb0


	//   ....[4]....
        /*0124*/ 	.word	0x00000cf0


	//   ....[5]....
        /*0128*/ 	.word	0x00000d20


	//   ....[6]....
        /*012c*/ 	.word	0x00000e60


	//   ....[7]....
        /*0130*/ 	.word	0x00000e90


	//   ....[8]....
        /*0134*/ 	.word	0x00000ec0


	//   ....[9]....
        /*0138*/ 	.word	0x00000ff0


	//   ....[10]....
        /*013c*/ 	.word	0x00001020


	//   ....[11]....
        /*0140*/ 	.word	0x00001050


	//   ....[12]....
        /*0144*/ 	.word	0x00001180


	//   ....[13]....
        /*0148*/ 	.word	0x000011b0


	//   ....[14]....
        /*014c*/ 	.word	0x000011e0


	//   ....[15]....
        /*0150*/ 	.word	0x00001da0


	//   ....[16]....
        /*0154*/ 	.word	0x00001db0


	//   ....[17]....
        /*0158*/ 	.word	0x00001e30


	//   ....[18]....
        /*015c*/ 	.word	0x00001fa0


	//   ....[19]....
        /*0160*/ 	.word	0x00001fd0


	//   ....[20]....
        /*0164*/ 	.word	0x00002000


	//   ....[21]....
        /*0168*/ 	.word	0x00002130


	//   ....[22]....
        /*016c*/ 	.word	0x00002160


	//   ....[23]....
        /*0170*/ 	.word	0x00002190


	//   ....[24]....
        /*0174*/ 	.word	0x000022c0


	//   ....[25]....
        /*0178*/ 	.word	0x000022f0


	//   ....[26]....
        /*017c*/ 	.word	0x00002320


	//   ....[27]....
        /*0180*/ 	.word	0x00002450


	//   ....[28]....
        /*0184*/ 	.word	0x00002480


	//   ....[29]....
        /*0188*/ 	.word	0x000024b0


	//   ....[30]....
        /*018c*/ 	.word	0x000043f0


	//   ....[31]....
        /*0190*/ 	.word	0x00004410


	//   ....[32]....
        /*0194*/ 	.word	0x00004420


	//   ....[33]....
        /*0198*/ 	.word	0x000045c0


	//   ....[34]....
        /*019c*/ 	.word	0x000045f0


	//   ....[35]....
        /*01a0*/ 	.word	0x00004620


	//   ....[36]....
        /*01a4*/ 	.word	0x00004750


	//   ....[37]....
        /*01a8*/ 	.word	0x00004780


	//   ....[38]....
        /*01ac*/ 	.word	0x000047b0


	//   ....[39]....
        /*01b0*/ 	.word	0x000048e0


	//   ....[40]....
        /*01b4*/ 	.word	0x00004910


	//   ....[41]....
        /*01b8*/ 	.word	0x00004940


	//   ....[42]....
        /*01bc*/ 	.word	0x00004a70


	//   ....[43]....
        /*01c0*/ 	.word	0x00004aa0


	//   ....[44]....
        /*01c4*/ 	.word	0x00004ad0


	//----- nvinfo : EIATTR_VRC_CTA_INIT_COUNT
	.align		4
.L_640:
        /*01c8*/ 	.byte	0x02, 0x4a
	.zero		1
	.zero		1


	//----- nvinfo : EIATTR_EXIT_INSTR_OFFSETS
	.align		4
        /*01cc*/ 	.byte	0x04, 0x1c
        /*01ce*/ 	.short	(.L_642 - .L_641)


	//   ....[0]....
.L_641:
        /*01d0*/ 	.word	0x00000030


	//   ....[1]....
        /*01d4*/ 	.word	0x000055e0


	//   ....[2]....
        /*01d8*/ 	.word	0x00005650


	//----- nvinfo : EIATTR_MAX_THREADS
	.align		4
.L_642:
        /*01dc*/ 	.byte	0x04, 0x05
        /*01de*/ 	.short	(.L_644 - .L_643)
.L_643:
        /*01e0*/ 	.word	0x00000100
        /*01e4*/ 	.word	0x00000001
        /*01e8*/ 	.word	0x00000001


	//----- nvinfo : EIATTR_CRS_STACK_SIZE
	.align		4
.L_644:
        /*01ec*/ 	.byte	0x04, 0x1e
        /*01ee*/ 	.short	(.L_646 - .L_645)
.L_645:
        /*01f0*/ 	.word	0x00000000


	//----- nvinfo : EIATTR_CBANK_PARAM_SIZE
	.align		4
.L_646:
        /*01f4*/ 	.byte	0x03, 0x19
        /*01f6*/ 	.short	0x001d


	//----- nvinfo : EIATTR_PARAM_CBANK
	.align		4
        /*01f8*/ 	.byte	0x04, 0x0a
        /*01fa*/ 	.short	(.L_648 - .L_647)
	.align		4
.L_647:
        /*01fc*/ 	.word	index@(.nv.constant0._ZN6thrust24THRUST_300001_SM_1000_NS8cuda_cub4core6detail13_kernel_agentINS1_8__reduce11ReduceAgentINS0_12zip_iteratorIN4cuda3std3__45tupleIJNS0_6detail15normal_iteratorINS0_10device_ptrIfEEEENS0_17counting_iteratorIlNS0_11use_defaultESI_SI_EEEEEEEPNSB_IJflEEESM_iNS1_9__extrema9arg_max_fIflNSA_4lessIfEEEEEEJSL_SN_iSS_EEEvDpT0_)
        /*0200*/ 	.short	0x0380
        /*0202*/ 	.short	0x001d


	//----- nvinfo : EIATTR_SW_WAR
	.align		4
.L_648:
        /*0204*/ 	.byte	0x04, 0x36
        /*0206*/ 	.short	(.L_650 - .L_649)
.L_649:
        /*0208*/ 	.word	0x00000008
.L_650:


//--------------------- .nv.callgraph             --------------------------
	.section	.nv.callgraph,"",@"SHT_CUDA_CALLGRAPH"
	.align	4
	.sectionentsize	8
	.align		4
        /*0000*/ 	.word	0x00000000
	.align		4
        /*0004*/ 	.word	0xffffffff
	.align		4
        /*0008*/ 	.word	0x00000000
	.align		4
        /*000c*/ 	.word	0xfffffffe
	.align		4
        /*0010*/ 	.word	0x00000000
	.align		4
        /*0014*/ 	.word	0xfffffffd
	.align		4
        /*0018*/ 	.word	0x00000000
	.align		4
        /*001c*/ 	.word	0xfffffffc


//--------------------- .nv.constant4             --------------------------
	.section	.nv.constant4,"a",@progbits
	.align	8
	.align		8
.nv.constant4:
        /*0000*/ 	.dword	_ZN34_INTERNAL_94f71208_4_k_cu_3ca9a65f4cuda3std3__45__cpo5beginE
	.align		8
        /*0008*/ 	.dword	_ZN34_INTERNAL_94f71208_4_k_cu_3ca9a65f4cuda3std3__45__cpo3endE
	.align		8
        /*0010*/ 	.dword	_ZN34_INTERNAL_94f71208_4_k_cu_3ca9a65f4cuda3std3__45__cpo6cbeginE
	.align		8
        /*0018*/ 	.dword	_ZN34_INTERNAL_94f71208_4_k_cu_3ca9a65f4cuda3std3__45__cpo4cendE
	.align		8
        /*0020*/ 	.dword	_ZN34_INTERNAL_94f71208_4_k_cu_3ca9a65f4cuda3std3__45__cpo6rbeginE
	.align		8
        /*0028*/ 	.dword	_ZN34_INTERNAL_94f71208_4_k_cu_3ca9a65f4cuda3std3__45__cpo4rendE
	.align		8
        /*0030*/ 	.dword	_ZN34_INTERNAL_94f71208_4_k_cu_3ca9a65f4cuda3std3__45__cpo7crbeginE
	.align		8
        /*0038*/ 	.dword	_ZN34_INTERNAL_94f71208_4_k_cu_3ca9a65f4cuda3std3__45__cpo5crendE
	.align		8
        /*0040*/ 	.dword	_ZN34_INTERNAL_94f71208_4_k_cu_3ca9a65f4cuda3std3__436_GLOBAL__N__94f71208_4_k_cu_3ca9a65f6ignoreE
	.align		8
        /*0048*/ 	.dword	_ZN34_INTERNAL_94f71208_4_k_cu_3ca9a65f4cuda3std3__419piecewise_constructE
	.align		8
        /*0050*/ 	.dword	_ZN34_INTERNAL_94f71208_4_k_cu_3ca9a65f4cuda3std3__48in_placeE
	.align		8
        /*0058*/ 	.dword	_ZN34_INTERNAL_94f71208_4_k_cu_3ca9a65f4cuda3std3__420unreachable_sentinelE
	.align		8
        /*0060*/ 	.dword	_ZN34_INTERNAL_94f71208_4_k_cu_3ca9a65f4cuda3std3__47nulloptE
	.align		8
        /*0068*/ 	.dword	_ZN34_INTERNAL_94f71208_4_k_cu_3ca9a65f4cuda3std3__48unexpectE
	.align		8
        /*0070*/ 	.dword	_ZN34_INTERNAL_94f71208_4_k_cu_3ca9a65f4cuda3std6ranges3__45__cpo4swapE
	.align		8
        /*0078*/ 	.dword	_ZN34_INTERNAL_94f71208_4_k_cu_3ca9a65f4cuda3std6ranges3__45__cpo9iter_moveE
	.align		8
        /*0080*/ 	.dword	_ZN34_INTERNAL_94f71208_4_k_cu_3ca9a65f4cuda3std6ranges3__45__cpo5beginE
	.align		8
        /*0088*/ 	.dword	_ZN34_INTERNAL_94f71208_4_k_cu_3ca9a65f4cuda3std6ranges3__45__cpo3endE
	.align		8
        /*0090*/ 	.dword	_ZN34_INTERNAL_94f71208_4_k_cu_3ca9a65f4cuda3std6ranges3__45__cpo6cbeginE
	.align		8
        /*0098*/ 	.dword	_ZN34_INTERNAL_94f71208_4_k_cu_3ca9a65f4cuda3std6ranges3__45__cpo4cendE
	.align		8
        /*00a0*/ 	.dword	_ZN34_INTERNAL_94f71208_4_k_cu_3ca9a65f4cuda3std6ranges3__45__cpo7advanceE
	.align		8
        /*00a8*/ 	.dword	_ZN34_INTERNAL_94f71208_4_k_cu_3ca9a65f4cuda3std6ranges3__45__cpo9iter_swapE
	.align		8
        /*00b0*/ 	.dword	_ZN34_INTERNAL_94f71208_4_k_cu_3ca9a65f4cuda3std6ranges3__45__cpo4nextE
	.align		8
        /*00b8*/ 	.dword	_ZN34_INTERNAL_94f71208_4_k_cu_3ca9a65f4cuda3std6ranges3__45__cpo4prevE
	.align		8
        /*00c0*/ 	.dword	_ZN34_INTERNAL_94f71208_4_k_cu_3ca9a65f4cuda3std6ranges3__45__cpo4dataE
	.align		8
        /*00c8*/ 	.dword	_ZN34_INTERNAL_94f71208_4_k_cu_3ca9a65f4cuda3std6ranges3__45__cpo5cdataE
	.align		8
        /*00d0*/ 	.dword	_ZN34_INTERNAL_94f71208_4_k_cu_3ca9a65f4cuda3std6ranges3__45__cpo4sizeE
	.align		8
        /*00d8*/ 	.dword	_ZN34_INTERNAL_94f71208_4_k_cu_3ca9a65f4cuda3std6ranges3__45__cpo5ssizeE
	.align		8
        /*00e0*/ 	.dword	_ZN34_INTERNAL_94f71208_4_k_cu_3ca9a65f4cuda3std6ranges3__45__cpo8distanceE
	.align		8
        /*00e8*/ 	.dword	_ZN34_INTERNAL_94f71208_4_k_cu_3ca9a65f6thrust24THRUST_300001_SM_1000_NS8cuda_cub3parE
	.align		8
        /*00f0*/ 	.dword	_ZN34_INTERNAL_94f71208_4_k_cu_3ca9a65f6thrust24THRUST_300001_SM_1000_NS8cuda_cub10par_nosyncE
	.align		8
        /*00f8*/ 	.dword	_ZN34_INTERNAL_94f71208_4_k_cu_3ca9a65f6thrust24THRUST_300001_SM_1000_NS6system6detail10sequential3seqE
	.align		8
        /*0100*/ 	.dword	_ZN34_INTERNAL_94f71208_4_k_cu_3ca9a65f6thrust24THRUST_300001_SM_1000_NS6system3cpp3parE
	.align		8
        /*0108*/ 	.dword	_ZN34_INTERNAL_94f71208_4_k_cu_3ca9a65f6thrust24THRUST_300001_SM_1000_NS12placeholders2_1E
	.align		8
        /*0110*/ 	.dword	_ZN34_INTERNAL_94f71208_4_k_cu_3ca9a65f6thrust24THRUST_300001_SM_1000_NS12placeholders2_2E
	.align		8
        /*0118*/ 	.dword	_ZN34_INTERNAL_94f71208_4_k_cu_3ca9a65f6thrust24THRUST_300001_SM_1000_NS12placeholders2_3E
	.align		8
        /*0120*/ 	.dword	_ZN34_INTERNAL_94f71208_4_k_cu_3ca9a65f6thrust24THRUST_300001_SM_1000_NS12placeholders2_4E
	.align		8
        /*0128*/ 	.dword	_ZN34_INTERNAL_94f71208_4_k_cu_3ca9a65f6thrust24THRUST_300001_SM_1000_NS12placeholders2_5E
	.align		8
        /*0130*/ 	.dword	_ZN34_INTERNAL_94f71208_4_k_cu_3ca9a65f6thrust24THRUST_300001_SM_1000_NS12placeholders2_6E
	.align		8
        /*0138*/ 	.dword	_ZN34_INTERNAL_94f71208_4_k_cu_3ca9a65f6thrust24THRUST_300001_SM_1000_NS12placeholders2_7E
	.align		8
        /*0140*/ 	.dword	_ZN34_INTERNAL_94f71208_4_k_cu_3ca9a65f6thrust24THRUST_300001_SM_1000_NS12placeholders2_8E
	.align		8
        /*0148*/ 	.dword	_ZN34_INTERNAL_94f71208_4_k_cu_3ca9a65f6thrust24THRUST_300001_SM_1000_NS12placeholders2_9E
	.align		8
        /*0150*/ 	.dword	_ZN34_INTERNAL_94f71208_4_k_cu_3ca9a65f6thrust24THRUST_300001_SM_1000_NS12placeholders3_10E
	.align		8
        /*0158*/ 	.dword	_ZN34_INTERNAL_94f71208_4_k_cu_3ca9a65f6thrust24THRUST_300001_SM_1000_NS3seqE
	.align		8
        /*0160*/ 	.dword	_ZN34_INTERNAL_94f71208_4_k_cu_3ca9a65f6thrust24THRUST_300001_SM_1000_NS6deviceE


//--------------------- .text._ZN3cub18CUB_300001_SM_10006detail6reduce28DeviceReduceSingleTileKernelINS2_10policy_hubIlyN4cuda3std3__44plusIlEEE10Policy1000EPlSC_iS9_llNS7_10__identityEEEvT0_T1_T2_T3_T4_T6_ --------------------------
	.section	.text._ZN3cub18CUB_300001_SM_10006detail6reduce28DeviceReduceSingleTileKernelINS2_10policy_hubIlyN4cuda3std3__44plusIlEEE10Policy1000EPlSC_iS9_llNS7_10__identityEEEvT0_T1_T2_T3_T4_T6_,"ax",@progbits
	.align	128
        .global         _ZN3cub18CUB_300001_SM_10006detail6reduce28DeviceReduceSingleTileKernelINS2_10policy_hubIlyN4cuda3std3__44plusIlEEE10Policy1000EPlSC_iS9_llNS7_10__identityEEEvT0_T1_T2_T3_T4_T6_
        .type           _ZN3cub18CUB_300001_SM_10006detail6reduce28DeviceReduceSingleTileKernelINS2_10policy_hubIlyN4cuda3std3__44plusIlEEE10Policy1000EPlSC_iS9_llNS7_10__identityEEEvT0_T1_T2_T3_T4_T6_,@function
        .size           _ZN3cub18CUB_300001_SM_10006detail6reduce28DeviceReduceSingleTileKernelINS2_10policy_hubIlyN4cuda3std3__44plusIlEEE10Policy1000EPlSC_iS9_llNS7_10__identityEEEvT0_T1_T2_T3_T4_T6_,(.L_x_1334 - _ZN3cub18CUB_300001_SM_10006detail6reduce28DeviceReduceSingleTileKernelINS2_10policy_hubIlyN4cuda3std3__44plusIlEEE10Policy1000EPlSC_iS9_llNS7_10__identityEEEvT0_T1_T2_T3_T4_T6_)
        .other          _ZN3cub18CUB_300001_SM_10006detail6reduce28DeviceReduceSingleTileKernelINS2_10policy_hubIlyN4cuda3std3__44plusIlEEE10Policy1000EPlSC_iS9_llNS7_10__identityEEEvT0_T1_T2_T3_T4_T6_,@"STO_CUDA_ENTRY STV_DEFAULT"
_ZN3cub18CUB_300001_SM_10006detail6reduce28DeviceReduceSingleTileKernelINS2_10policy_hubIlyN4cuda3std3__44plusIlEEE10Policy1000EPlSC_iS9_llNS7_10__identityEEEvT0_T1_T2_T3_T4_T6_:
.text._ZN3cub18CUB_300001_SM_10006detail6reduce28DeviceReduceSingleTileKernelINS2_10policy_hubIlyN4cuda3std3__44plusIlEEE10Policy1000EPlSC_iS9_llNS7_10__identityEEEvT0_T1_T2_T3_T4_T6_:
[----:B------:R-:W-:Y:S01]  /*0000*/  LDC R1, c[0x0][0x37c] ;  /* 0x0000df00ff017b82 */ /* 0x000fe20000000800 */
[----:B------:R-:W0:Y:S01]  /*0010*/  LDCU UR4, c[0x0][0x390] ;  /* 0x00007200ff0477ac */ /* 0x000e220008000800 */
[----:B------:R-:W1:Y:S01]  /*0020*/  LDCU.64 UR6, c[0x0][0x358] ;  /* 0x00006b00ff0677ac */ /* 0x000e620008000a00 */
[----:B0-----:R-:W-:-:S05]  /*0030*/  IMAD.U32 R4, RZ, RZ, UR4 ;  /* 0x00000004ff047e24 */ /* 0x001fca000f8e00ff */
[----:B------:R-:W-:-:S13]  /*0040*/  ISETP.NE.AND P0, PT, R4, RZ, PT ;  /* 0x000000ff0400720c */ /* 0x000fda0003f05270 */
[----:B-1----:R-:W-:Y:S05]  /*0050*/  @P0 BRA `(.L_x_0) ;  /* 0x00000000001c0947 */ /* 0x002fea0003800000 */
[----:B------:R-:W0:Y:S02]  /*0060*/  S2R R0, SR_TID.X ;  /* 0x0000000000007919 */ /* 0x000e240000002100 */
[----:B0-----:R-:W-:-:S13]  /*0070*/  ISETP.NE.AND P0, PT, R0, RZ, PT ;  /* 0x000000ff0000720c */ /* 0x001fda0003f05270 */
[----:B------:R-:W-:Y:S05]  /*0080*/  @P0 EXIT ;  /* 0x000000000000094d */ /* 0x000fea0003800000 */
[----:B------:R-:W0:Y:S08]  /*0090*/  LDC.64 R2, c[0x0][0x388] ;  /* 0x0000e200ff027b82 */ /* 0x000e300000000a00 */
[----:B------:R-:W0:Y:S02]  /*00a0*/  LDC.64 R4, c[0x0][0x398] ;  /* 0x0000e600ff047b82 */ /* 0x000e240000000a00 */
[----:B0-----:R-:W-:Y:S01]  /*00b0*/  STG.E.64 desc[UR6][R2.64], R4 ;  /* 0x0000000402007986 */ /* 0x001fe2000c101b06 */
[----:B------:R-:W-:Y:S05]  /*00c0*/  EXIT ;  /* 0x000000000000794d */ /* 0x000fea0003800000 */
.L_x_0:
[----:B------:R-:W-:Y:S01]  /*00d0*/  ISETP.GT.AND P0, PT, R4, 0xdff, PT ;  /* 0x00000dff0400780c */ /* 0x000fe20003f04270 */
[----:B------:R-:W-:-:S12]  /*00e0*/  BSSY.RECONVERGENT B0, `(.L_x_1) ;  /* 0x0000256000007945 */ /* 0x000fd80003800200 */
[----:B------:R-:W-:Y:S05]  /*00f0*/  @P0 BRA `(.L_x_2) ;  /* 0x00000014004c0947 */ /* 0x000fea0003800000 */
[----:B------:R-:W0:Y:S01]  /*0100*/  S2R R5, SR_TID.X ;  /* 0x0000000000057919 */ /* 0x000e220000002100 */
[----:B------:R-:W-:Y:S01]  /*0110*/  BSSY.RECONVERGENT B1, `(.L_x_3) ;  /* 0x0000009000017945 */ /* 0x000fe20003800200 */
[----:B------:R-:W-:Y:S02]  /*0120*/  CS2R R2, SRZ ;  /* 0x0000000000027805 */ /* 0x000fe4000001ff00 */
[----:B0-----:R-:W-:Y:S01]  /*0130*/  ISETP.GE.AND P0, PT, R5, R4, PT ;  /* 0x000000040500720c */ /* 0x001fe20003f06270 */
[----:B------:R-:W-:-:S12]  /*0140*/  IMAD.MOV.U32 R7, RZ, RZ, R5 ;  /* 0x000000ffff077224 */ /* 0x000fd800078e0005 */
[----:B------:R-:W-:Y:S05]  /*0150*/  @P0 BRA `(.L_x_4) ;  /* 0x0000000000100947 */ /* 0x000fea0003800000 */
[----:B------:R-:W0:Y:S02]  /*0160*/  LDC.64 R2, c[0x0][0x380] ;  /* 0x0000e000ff027b82 */ /* 0x000e240000000a00 */
[----:B0-----:R-:W-:-:S06]  /*0170*/  IMAD.WIDE.U32 R2, R5, 0x8, R2 ;  /* 0x0000000805027825 */ /* 0x001fcc00078e0002 */
[----:B------:R-:W5:Y:S01]  /*0180*/  LDG.E.64.CONSTANT R2, desc[UR6][R2.64] ;  /* 0x0000000602027981 */ /* 0x000f62000c1e9b00 */
[----:B------:R-:W-:-:S07]  /*0190*/  VIADD R7, R5, 0x200 ;  /* 0x0000020005077836 */ /* 0x000fce0000000000 */
.L_x_4:
[----:B------:R-:W-:Y:S05]  /*01a0*/  BSYNC.RECONVERGENT B1 ;  /* 0x0000000000017941 */ /* 0x000fea0003800200 */
.L_x_3:
[----:B------:R-:W-:Y:S01]  /*01b0*/  ISETP.GE.AND P0, PT, R7, R4, PT ;  /* 0x000000040700720c */ /* 0x000fe20003f06270 */
[----:B------:R-:W-:-:S12]  /*01c0*/  BSSY.RECONVERGENT B1, `(.L_x_5) ;  /* 0x0000077000017945 */ /* 0x000fd80003800200 */
[----:B------:R-:W-:Y:S05]  /*01d0*/  @P0 BRA `(.L_x_6) ;  /* 0x0000000400d40947 */ /* 0x000fea0003800000 */
[----:B------:R-:W-:Y:S01]  /*01e0*/  LOP3.LUT R9, RZ, R7, RZ, 0x33, !PT ;  /* 0x00000007ff097212 */ /* 0x000fe200078e33ff */
[----:B------:R-:W-:Y:S04]  /*01f0*/  BSSY.RECONVERGENT B2, `(.L_x_7) ;  /* 0x0000018000027945 */ /* 0x000fe80003800200 */
[----:B------:R-:W-:-:S05]  /*0200*/  IMAD.IADD R0, R9, 0x1, R4 ;  /* 0x0000000109007824 */ /* 0x000fca00078e0204 */
[C---:B------:R-:W-:Y:S02]  /*0210*/  LOP3.LUT R6, R0.reuse, 0x600, RZ, 0xc0, !PT ;  /* 0x0000060000067812 */ /* 0x040fe400078ec0ff */
[----:B------:R-:W-:Y:S02]  /*0220*/  ISETP.GE.U32.AND P1, PT, R0, 0x600, PT ;  /* 0x000006000000780c */ /* 0x000fe40003f26070 */
[----:B------:R-:W-:-:S13]  /*0230*/  ISETP.NE.AND P0, PT, R6, 0x600, PT ;  /* 0x000006000600780c */ /* 0x000fda0003f05270 */
[----:B------:R-:W-:Y:S05]  /*0240*/  @!P0 BRA `(.L_x_8) ;  /* 0x0000000000488947 */ /* 0x000fea0003800000 */
[----:B------:R-:W0:Y:S01]  /*0250*/  LDC.64 R8, c[0x0][0x380] ;  /* 0x0000e000ff087b82 */ /* 0x000e220000000a00 */
[----:B------:R-:W-:-:S04]  /*0260*/  LEA.HI R0, R0, 0x1, RZ, 0x17 ;  /* 0x0000000100007811 */ /* 0x000fc800078fb8ff */
[----:B------:R-:W-:-:S05]  /*0270*/  LOP3.LUT R0, R0, 0x3, RZ, 0xc0, !PT ;  /* 0x0000000300007812 */ /* 0x000fca00078ec0ff */
[----:B------:R-:W-:Y:S02]  /*0280*/  IMAD.MOV R0, RZ, RZ, -R0 ;  /* 0x000000ffff007224 */ /* 0x000fe400078e0a00 */
[----:B0-----:R-:W-:-:S04]  /*0290*/  IMAD.WIDE.U32 R8, R7, 0x8, R8 ;  /* 0x0000000807087825 */ /* 0x001fc800078e0008 */
[----:B------:R-:W-:Y:S02]  /*02a0*/  IMAD.MOV.U32 R6, RZ, RZ, R8 ;  /* 0x000000ffff067224 */ /* 0x000fe400078e0008 */
[----:B------:R-:W-:-:S07]  /*02b0*/  IMAD.MOV.U32 R11, RZ, RZ, R9 ;  /* 0x000000ffff0b7224 */ /* 0x000fce00078e0009 */
.L_x_9:
[----:B------:R-:W-:Y:S02]  /*02c0*/  IMAD.MOV.U32 R8, RZ, RZ, R6 ;  /* 0x000000ffff087224 */ /* 0x000fe400078e0006 */
[----:B------:R-:W-:-:S06]  /*02d0*/  IMAD.MOV.U32 R9, RZ, RZ, R11 ;  /* 0x000000ffff097224 */ /* 0x000fcc00078e000b */
[----:B------:R-:W2:Y:S01]  /*02e0*/  LDG.E.64.CONSTANT R8, desc[UR6][R8.64] ;  /* 0x0000000608087981 */ /* 0x000ea2000c1e9b00 */
[----:B------:R-:W-:Y:S01]  /*02f0*/  VIADD R0, R0, 0x1 ;  /* 0x0000000100007836 */ /* 0x000fe20000000000 */
[----:B------:R-:W-:Y:S01]  /*0300*/  IADD3 R6, P3, PT, R6, 0x1000, RZ ;  /* 0x0000100006067810 */ /* 0x000fe20007f7e0ff */
[----:B------:R-:W-:-:S03]  /*0310*/  VIADD R7, R7, 0x200 ;  /* 0x0000020007077836 */ /* 0x000fc60000000000 */
[----:B------:R-:W-:Y:S01]  /*0320*/  ISETP.NE.AND P0, PT, R0, RZ, PT ;  /* 0x000000ff0000720c */ /* 0x000fe20003f05270 */
[----:B------:R-:W-:Y:S01]  /*0330*/  IMAD.X R11, RZ, RZ, R11, P3 ;  /* 0x000000ffff0b7224 */ /* 0x000fe200018e060b */
[----:B--2--5:R-:W-:-:S05]  /*0340*/  IADD3 R2, P2, PT, R8, R2, RZ ;  /* 0x0000000208027210 */ /* 0x024fca0007f5e0ff */
[----:B------:R-:W-:-:S06]  /*0350*/  IMAD.X R3, R9, 0x1, R3, P2 ;  /* 0x0000000109037824 */ /* 0x000fcc00010e0603 */
[----:B------:R-:W-:Y:S05]  /*0360*/  @P0 BRA `(.L_x_9) ;  /* 0xfffffffc00d40947 */ /* 0x000fea000383ffff */
.L_x_8:
[----:B------:R-:W-:Y:S05]  /*0370*/  BSYNC.RECONVERGENT B2 ;  /* 0x0000000000027941 */ /* 0x000fea0003800200 */
.L_x_7:
[----:B------:R-:W-:Y:S05]  /*0380*/  @!P1 BRA `(.L_x_6) ;  /* 0x0000000400689947 */ /* 0x000fea0003800000 */
[----:B------:R-:W-:Y:S01]  /*0390*/  IMAD.IADD R0, R4, 0x1, -R7 ;  /* 0x0000000104007824 */ /* 0x000fe200078e0a07 */
[----:B------:R-:W-:Y:S01]  /*03a0*/  BSSY.RECONVERGENT B2, `(.L_x_10) ;  /* 0x0000031000027945 */ /* 0x000fe20003800200 */
[----:B------:R-:W-:-:S03]  /*03b0*/  PLOP3.LUT P0, PT, PT, PT, PT, 0x80, 0x8 ;  /* 0x000000000008781c */ /* 0x000fc60003f0f070 */
[----:B------:R-:W-:-:S13]  /*03c0*/  ISETP.GT.AND P1, PT, R0, 0x1800, PT ;  /* 0x000018000000780c */ /* 0x000fda0003f24270 */
[----:B------:R-:W-:Y:S05]  /*03d0*/  @!P1 BRA `(.L_x_11) ;  /* 0x0000000000b49947 */ /* 0x000fea0003800000 */
[----:B------:R-:W-:Y:S01]  /*03e0*/  PLOP3.LUT P0, PT, PT, PT, PT, 0x8, 0x80 ;  /* 0x000000000080781c */ /* 0x000fe20003f0e170 */
[----:B------:R-:W-:-:S12]  /*03f0*/  VIADD R0, R4, 0xffffe800 ;  /* 0xffffe80004007836 */ /* 0x000fd80000000000 */
.L_x_12:
[----:B------:R-:W0:Y:S01]  /*0400*/  LDC.64 R44, c[0x0][0x380] ;  /* 0x0000e000ff2c7b82 */ /* 0x000e220000000a00 */
[C---:B------:R-:W-:Y:S02]  /*0410*/  VIADD R41, R7.reuse, 0x800 ;  /* 0x0000080007297836 */ /* 0x040fe40000000000 */
[C---:B------:R-:W-:Y:S02]  /*0420*/  VIADD R43, R7.reuse, 0x1000 ;  /* 0x00001000072b7836 */ /* 0x040fe40000000000 */
[----:B0-----:R-:W-:-:S05]  /*0430*/  IMAD.WIDE R28, R7, 0x8, R44 ;  /* 0x00000008071c7825 */ /* 0x001fca00078e022c */
[----:B------:R-:W2:Y:S01]  /*0440*/  LDG.E.64.CONSTANT R8, desc[UR6][R28.64] ;  /* 0x000000061c087981 */ /* 0x000ea2000c1e9b00 */
[----:B------:R-:W-:-:S03]  /*0450*/  IMAD.WIDE R40, R41, 0x8, R44 ;  /* 0x0000000829287825 */ /* 0x000fc600078e022c */
[----:B------:R-:W2:Y:S04]  /*0460*/  LDG.E.64.CONSTANT R10, desc[UR6][R28.64+0x1000] ;  /* 0x001000061c0a7981 */ /* 0x000ea8000c1e9b00 */
[----:B------:R-:W3:Y:S04]  /*0470*/  LDG.E.64.CONSTANT R12, desc[UR6][R28.64+0x2000] ;  /* 0x002000061c0c7981 */ /* 0x000ee8000c1e9b00 */
[----:B------:R-:W3:Y:S01]  /*0480*/  LDG.E.64.CONSTANT R14, desc[UR6][R28.64+0x3000] ;  /* 0x003000061c0e7981 */ /* 0x000ee2000c1e9b00 */
[----:B------:R-:W-:-:S03]  /*0490*/  IMAD.WIDE R42, R43, 0x8, R44 ;  /* 0x000000082b2a7825 */ /* 0x000fc600078e022c */
[----:B------:R-:W4:Y:S04]  /*04a0*/  LDG.E.64.CONSTANT R16, desc[UR6][R40.64] ;  /* 0x0000000628107981 */ /* 0x000f28000c1e9b00 */
[----:B------:R-:W4:Y:S04]  /*04b0*/  LDG.E.64.CONSTANT R18, desc[UR6][R40.64+0x1000] ;  /* 0x0010000628127981 */ /* 0x000f28000c1e9b00 */
[----:B------:R-:W4:Y:S04]  /*04c0*/  LDG.E.64.CONSTANT R20, desc[UR6][R40.64+0x2000] ;  /* 0x0020000628147981 */ /* 0x000f28000c1e9b00 */
[----:B------:R2:W4:Y:S01]  /*04d0*/  LDG.E.64.CONSTANT R26, desc[UR6][R40.64+0x3000] ;  /* 0x00300006281a7981 */ /* 0x000522000c1e9b00 */
[----:B------:R-:W-:-:S03]  /*04e0*/  VIADD R31, R7, 0x1800 ;  /* 0x00001800071f7836 */ /* 0x000fc60000000000 */
[----:B------:R-:W4:Y:S04]  /*04f0*/  LDG.E.64.CONSTANT R24, desc[UR6][R42.64] ;  /* 0x000000062a187981 */ /* 0x000f28000c1e9b00 */
[----:B------:R-:W4:Y:S01]  /*0500*/  LDG.E.64.CONSTANT R22, desc[UR6][R42.64+0x1000] ;  /* 0x001000062a167981 */ /* 0x000f22000c1e9b00 */
[----:B------:R-:W-:-:S03]  /*0510*/  IMAD.WIDE R44, R31, 0x8, R44 ;  /* 0x000000081f2c7825 */ /* 0x000fc600078e022c */
[----:B------:R-:W4:Y:S04]  /*0520*/  LDG.E.64.CONSTANT R28, desc[UR6][R42.64+0x2000] ;  /* 0x002000062a1c7981 */ /* 0x000f28000c1e9b00 */
[----:B------:R-:W4:Y:S04]  /*0530*/  LDG.E.64.CONSTANT R36, desc[UR6][R42.64+0x3000] ;  /* 0x003000062a247981 */ /* 0x000f28000c1e9b00 */
[----:B------:R-:W4:Y:S04]  /*0540*/  LDG.E.64.CONSTANT R34, desc[UR6][R44.64] ;  /* 0x000000062c227981 */ /* 0x000f28000c1e9b00 */
[----:B------:R-:W4:Y:S04]  /*0550*/  LDG.E.64.CONSTANT R32, desc[UR6][R44.64+0x1000] ;  /* 0x001000062c207981 */ /* 0x000f28000c1e9b00 */
[----:B------:R-:W4:Y:S04]  /*0560*/  LDG.E.64.CONSTANT R30, desc[UR6][R44.64+0x2000] ;  /* 0x002000062c1e7981 */ /* 0x000f28000c1e9b00 */
[----:B------:R-:W4:Y:S01]  /*0570*/  LDG.E.64.CONSTANT R38, desc[UR6][R44.64+0x3000] ;  /* 0x003000062c267981 */ /* 0x000f22000c1e9b00 */
[----:B------:R-:W-:Y:S01]  /*0580*/  VIADD R7, R7, 0x2000 ;  /* 0x0000200007077836 */ /* 0x000fe20000000000 */
[----:B--2--5:R-:W-:-:S04]  /*0590*/  IADD3 R41, P1, P2, R10, R8, R2 ;  /* 0x000000080a297210 */ /* 0x024fc80007a3e002 */
[----:B------:R-:W-:Y:S02]  /*05a0*/  IADD3.X R9, PT, PT, R11, R9, R3, P1, P2 ;  /* 0x000000090b097210 */ /* 0x000fe40000fe4403 */
[----:B---3--:R-:W-:-:S04]  /*05b0*/  IADD3 R41, P3, P4, R14, R12, R41 ;  /* 0x0000000c0e297210 */ /* 0x008fc80007c7e029 */
[----:B------:R-:W-:Y:S02]  /*05c0*/  IADD3.X R13, PT, PT, R15, R13, R9, P3, P4 ;  /* 0x0000000d0f0d7210 */ /* 0x000fe40001fe8409 */
[----:B----4-:R-:W-:-:S04]  /*05d0*/  IADD3 R3, P1, P2, R18, R16, R41 ;  /* 0x0000001012037210 */ /* 0x010fc80007a3e029 */
[----:B------:R-:W-:Y:S02]  /*05e0*/  IADD3.X R17, PT, PT, R19, R17, R13, P1, P2 ;  /* 0x0000001113117210 */ /* 0x000fe40000fe440d */
[----:B------:R-:W-:-:S04]  /*05f0*/  IADD3 R3, P3, P4, R26, R20, R3 ;  /* 0x000000141a037210 */ /* 0x000fc80007c7e003 */
[----:B------:R-:W-:Y:S02]  /*0600*/  IADD3.X R21, PT, PT, R27, R21, R17, P3, P4 ;  /* 0x000000151b157210 */ /* 0x000fe40001fe8411 */
[----:B------:R-:W-:-:S04]  /*0610*/  IADD3 R3, P1, P2, R22, R24, R3 ;  /* 0x0000001816037210 */ /* 0x000fc80007a3e003 */
[----:B------:R-:W-:Y:S02]  /*0620*/  IADD3.X R23, PT, PT, R23, R25, R21, P1, P2 ;  /* 0x0000001917177210 */ /* 0x000fe40000fe4415 */
[----:B------:R-:W-:-:S04]  /*0630*/  IADD3 R3, P3, P4, R36, R28, R3 ;  /* 0x0000001c24037210 */ /* 0x000fc80007c7e003 */
[----:B------:R-:W-:Y:S02]  /*0640*/  IADD3.X R29, PT, PT, R37, R29, R23, P3, P4 ;  /* 0x0000001d251d7210 */ /* 0x000fe40001fe8417 */
[----:B------:R-:W-:Y:S02]  /*0650*/  ISETP.GE.AND P3, PT, R7, R0, PT ;  /* 0x000000000700720c */ /* 0x000fe40003f66270 */
[----:B------:R-:W-:-:S04]  /*0660*/  IADD3 R3, P2, P1, R32, R34, R3 ;  /* 0x0000002220037210 */ /* 0x000fc8000795e003 */
[----:B------:R-:W-:Y:S02]  /*0670*/  IADD3 R2, P4, P5, R38, R30, R3 ;  /* 0x0000001e26027210 */ /* 0x000fe40007d9e003 */
[----:B------:R-:W-:-:S04]  /*0680*/  IADD3.X R3, PT, PT, R33, R35, R29, P2, P1 ;  /* 0x0000002321037210 */ /* 0x000fc800017e241d */
[----:B------:R-:W-:Y:S01]  /*0690*/  IADD3.X R3, PT, PT, R39, R31, R3, P4, P5 ;  /* 0x0000001f27037210 */ /* 0x000fe200027ea403 */
[----:B------:R-:W-:Y:S06]  /*06a0*/  @!P3 BRA `(.L_x_12) ;  /* 0xfffffffc0054b947 */ /* 0x000fec000383ffff */
.L_x_11:
[----:B------:R-:W-:Y:S05]  /*06b0*/  BSYNC.RECONVERGENT B2 ;  /* 0x0000000000027941 */ /* 0x000fea0003800200 */
.L_x_10:
[----:B------:R-:W-:Y:S01]  /*06c0*/  IMAD.IADD R0, R4, 0x1, -R7 ;  /* 0x0000000104007824 */ /* 0x000fe200078e0a07 */
[----:B------:R-:W-:Y:S04]  /*06d0*/  BSSY.RECONVERGENT B2, `(.L_x_13) ;  /* 0x0000019000027945 */ /* 0x000fe80003800200 */
[----:B------:R-:W-:-:S13]  /*06e0*/  ISETP.GT.AND P1, PT, R0, 0x800, PT ;  /* 0x000008000000780c */ /* 0x000fda0003f24270 */
[----:B------:R-:W-:Y:S05]  /*06f0*/  @!P1 BRA `(.L_x_14) ;  /* 0x0000000000589947 */ /* 0x000fea0003800000 */
[----:B------:R-:W0:Y:S01]  /*0700*/  LDC.64 R18, c[0x0][0x380] ;  /* 0x0000e000ff127b82 */ /* 0x000e220000000a00 */
[C---:B------:R-:W-:Y:S02]  /*0710*/  VIADD R15, R7.reuse, 0x800 ;  /* 0x00000800070f7836 */ /* 0x040fe40000000000 */
[----:B0-----:R-:W-:-:S05]  /*0720*/  IMAD.WIDE R8, R7, 0x8, R18 ;  /* 0x0000000807087825 */ /* 0x001fca00078e0212 */
[----:B------:R-:W2:Y:S01]  /*0730*/  LDG.E.64.CONSTANT R10, desc[UR6][R8.64] ;  /* 0x00000006080a7981 */ /* 0x000ea2000c1e9b00 */
[----:B------:R-:W-:-:S03]  /*0740*/  IMAD.WIDE R18, R15, 0x8, R18 ;  /* 0x000000080f127825 */ /* 0x000fc600078e0212 */
[----:B------:R-:W2:Y:S04]  /*0750*/  LDG.E.64.CONSTANT R12, desc[UR6][R8.64+0x1000] ;  /* 0x00100006080c7981 */ /* 0x000ea8000c1e9b00 */
[----:B------:R-:W3:Y:S04]  /*0760*/  LDG.E.64.CONSTANT R14, desc[UR6][R8.64+0x2000] ;  /* 0x00200006080e7981 */ /* 0x000ee8000c1e9b00 */
[----:B------:R-:W3:Y:S04]  /*0770*/  LDG.E.64.CONSTANT R16, desc[UR6][R8.64+0x3000] ;  /* 0x0030000608107981 */ /* 0x000ee8000c1e9b00 */
[----:B------:R-:W4:Y:S04]  /*0780*/  LDG.E.64.CONSTANT R20, desc[UR6][R18.64] ;  /* 0x0000000612147981 */ /* 0x000f28000c1e9b00 */
[----:B------:R-:W4:Y:S04]  /*0790*/  LDG.E.64.CONSTANT R22, desc[UR6][R18.64+0x1000] ;  /* 0x0010000612167981 */ /* 0x000f28000c1e9b00 */
[----:B------:R-:W4:Y:S04]  /*07a0*/  LDG.E.64.CONSTANT R24, desc[UR6][R18.64+0x2000] ;  /* 0x0020000612187981 */ /* 0x000f28000c1e9b00 */
[----:B------:R-:W4:Y:S01]  /*07b0*/  LDG.E.64.CONSTANT R26, desc[UR6][R18.64+0x3000] ;  /* 0x00300006121a7981 */ /* 0x000f22000c1e9b00 */
[----:B------:R-:W-:Y:S01]  /*07c0*/  VIADD R7, R7, 0x1000 ;  /* 0x0000100007077836 */ /* 0x000fe20000000000 */
[----:B--2--5:R-:W-:-:S04]  /*07d0*/  IADD3 R29, P0, P1, R12, R10, R2 ;  /* 0x0000000a0c1d7210 */ /* 0x024fc8000791e002 */
[----:B------:R-:W-:Y:S02]  /*07e0*/  IADD3.X R11, PT, PT, R13, R11, R3, P0, P1 ;  /* 0x0000000b0d0b7210 */ /* 0x000fe400007e2403 */
[----:B------:R-:W-:Y:S02]  /*07f0*/  PLOP3.LUT P0, PT, PT, PT, PT, 0x8, 0x80 ;  /* 0x000000000080781c */ /* 0x000fe40003f0e170 */
[----:B---3--:R-:W-:-:S04]  /*0800*/  IADD3 R29, P2, P3, R16, R14, R29 ;  /* 0x0000000e101d7210 */ /* 0x008fc80007b5e01d */
[----:B------:R-:W-:Y:S02]  /*0810*/  IADD3.X R15, PT, PT, R17, R15, R11, P2, P3 ;  /* 0x0000000f110f7210 */ /* 0x000fe400017e640b */
[----:B----4-:R-:W-:-:S04]  /*0820*/  IADD3 R3, P1, P4, R22, R20, R29 ;  /* 0x0000001416037210 */ /* 0x010fc80007c3e01d */
[----:B------:R-:W-:Y:S02]  /*0830*/  IADD3 R2, P2, P3, R26, R24, R3 ;  /* 0x000000181a027210 */ /* 0x000fe40007b5e003 */
[----:B------:R-:W-:-:S04]  /*0840*/  IADD3.X R3, PT, PT, R23, R21, R15, P1, P4 ;  /* 0x0000001517037210 */ /* 0x000fc80000fe840f */
[----:B------:R-:W-:-:S07]  /*0850*/  IADD3.X R3, PT, PT, R27, R25, R3, P2, P3 ;  /* 0x000000191b037210 */ /* 0x000fce00017e6403 */
.L_x_14:
[----:B------:R-:W-:Y:S05]  /*0860*/  BSYNC.RECONVERGENT B2 ;  /* 0x0000000000027941 */ /* 0x000fea0003800200 */
.L_x_13:
[----:B------:R-:W-:-:S13]  /*0870*/  ISETP.LT.OR P0, PT, R7, R4, P0 ;  /* 0x000000040700720c */ /* 0x000fda0000701670 */
[----:B------:R-:W-:Y:S05]  /*0880*/  @!P0 BRA `(.L_x_6) ;  /* 0x0000000000288947 */ /* 0x000fea0003800000 */
[----:B------:R-:W0:Y:S02]  /*0890*/  LDC.64 R8, c[0x0][0x380] ;  /* 0x0000e000ff087b82 */ /* 0x000e240000000a00 */
[----:B0-----:R-:W-:-:S05]  /*08a0*/  IMAD.WIDE R6, R7, 0x8, R8 ;  /* 0x0000000807067825 */ /* 0x001fca00078e0208 */
[----:B------:R-:W2:Y:S04]  /*08b0*/  LDG.E.64.CONSTANT R8, desc[UR6][R6.64] ;  /* 0x0000000606087981 */ /* 0x000ea8000c1e9b00 */
[----:B------:R-:W2:Y:S04]  /*08c0*/  LDG.E.64.CONSTANT R10, desc[UR6][R6.64+0x1000] ;  /* 0x00100006060a7981 */ /* 0x000ea8000c1e9b00 */
[----:B------:R-:W3:Y:S04]  /*08d0*/  LDG.E.64.CONSTANT R12, desc[UR6][R6.64+0x2000] ;  /* 0x00200006060c7981 */ /* 0x000ee8000c1e9b00 */
[----:B------:R-:W3:Y:S01]  /*08e0*/  LDG.E.64.CONSTANT R14, desc[UR6][R6.64+0x3000] ;  /* 0x00300006060e7981 */ /* 0x000ee2000c1e9b00 */
[----:B--2--5:R-:W-:-:S04]  /*08f0*/  IADD3 R17, P0, P1, R10, R8, R2 ;  /* 0x000000080a117210 */ /* 0x024fc8000791e002 */
[----:B------:R-:W-:Y:S02]  /*0900*/  IADD3.X R3, PT, PT, R11, R9, R3, P0, P1 ;  /* 0x000000090b037210 */ /* 0x000fe400007e2403 */
[----:B---3--:R-:W-:-:S04]  /*0910*/  IADD3 R2, P2, P3, R14, R12, R17 ;  /* 0x0000000c0e027210 */ /* 0x008fc80007b5e011 */
[----:B------:R-:W-:-:S09]  /*0920*/  IADD3.X R3, PT, PT, R15, R13, R3, P2, P3 ;  /* 0x0000000d0f037210 */ /* 0x000fd200017e6403 */
.L_x_6:
[----:B------:R-:W-:Y:S05]  /*0930*/  BSYNC.RECONVERGENT B1 ;  /* 0x0000000000017941 */ /* 0x000fea0003800200 */
.L_x_5:
[----:B------:R-:W-:-:S13]  /*0940*/  ISETP.GE.AND P0, PT, R4, 0x200, PT ;  /* 0x000002000400780c */ /* 0x000fda0003f06270 */
[----:B------:R-:W-:Y:S05]  /*0950*/  @!P0 BRA `(.L_x_15) ;  /* 0x00000004002c8947 */ /* 0x000fea0003800000 */
[----:B------:R-:W0:Y:S01]  /*0960*/  S2R R8, SR_LANEID ;  /* 0x0000000000087919 */ /* 0x000e220000000000 */
[----:B-----5:R-:W1:Y:S04]  /*0970*/  SHFL.DOWN PT, R0, R2, 0x1, 0x1f ;  /* 0x08201f0002007f89 */ /* 0x020e6800000e0000 */
[----:B------:R-:W2:Y:S01]  /*0980*/  SHFL.DOWN PT, R4, R3, 0x1, 0x1f ;  /* 0x08201f0003047f89 */ /* 0x000ea200000e0000 */
[----:B0-----:R-:W-:-:S04]  /*0990*/  ISETP.GT.AND P0, PT, R8, 0x1e, PT ;  /* 0x0000001e0800780c */ /* 0x001fc80003f04270 */
[----:B-1----:R-:W-:Y:S02]  /*09a0*/  SEL R9, R0, RZ, !P0 ;  /* 0x000000ff00097207 */ /* 0x002fe40004000000 */
[----:B--2---:R-:W-:Y:S02]  /*09b0*/  SEL R4, R4, RZ, !P0 ;  /* 0x000000ff04047207 */ /* 0x004fe40004000000 */
[----:B------:R-:W-:-:S05]  /*09c0*/  IADD3 R9, P0, PT, R2, R9, RZ ;  /* 0x0000000902097210 */ /* 0x000fca0007f1e0ff */
[----:B------:R-:W-:Y:S01]  /*09d0*/  IMAD.X R6, R3, 0x1, R4, P0 ;  /* 0x0000000103067824 */ /* 0x000fe200000e0604 */
[----:B------:R-:W0:Y:S01]  /*09e0*/  SHFL.DOWN PT, R0, R9, 0x2, 0x1f ;  /* 0x08401f0009007f89 */ /* 0x000e2200000e0000 */
[----:B------:R-:W-:-:S03]  /*09f0*/  ISETP.GT.AND P0, PT, R8, 0x1d, PT ;  /* 0x0000001d0800780c */ /* 0x000fc60003f04270 */
[----:B------:R-:W1:Y:S01]  /*0a00*/  SHFL.DOWN PT, R4, R6, 0x2, 0x1f ;  /* 0x08401f0006047f89 */ /* 0x000e6200000e0000 */
[----:B0-----:R-:W-:-:S04]  /*0a10*/  SEL R0, R0, RZ, !P0 ;  /* 0x000000ff00007207 */ /* 0x001fc80004000000 */
[----:B------:R-:W-:Y:S02]  /*0a20*/  IADD3 R7, P1, PT, R0, R9, RZ ;  /* 0x0000000900077210 */ /* 0x000fe40007f3e0ff */
[----:B-1----:R-:W-:Y:S02]  /*0a30*/  SEL R3, R4, RZ, !P0 ;  /* 0x000000ff04037207 */ /* 0x002fe40004000000 */
[----:B------:R-:W-:Y:S01]  /*0a40*/  ISETP.GT.AND P0, PT, R8, 0x1b, PT ;  /* 0x0000001b0800780c */ /* 0x000fe20003f04270 */
[----:B------:R-:W0:Y:S02]  /*0a50*/  SHFL.DOWN PT, R0, R7, 0x4, 0x1f ;  /* 0x08801f0007007f89 */ /* 0x000e2400000e0000 */
[----:B------:R-:W-:-:S05]  /*0a60*/  IMAD.X R3, R3, 0x1, R6, P1 ;  /* 0x0000000103037824 */ /* 0x000fca00008e0606 */
[----:B------:R-:W1:Y:S01]  /*0a70*/  SHFL.DOWN PT, R2, R3, 0x4, 0x1f ;  /* 0x08801f0003027f89 */ /* 0x000e6200000e0000 */
[----:B0-----:R-:W-:-:S04]  /*0a80*/  SEL R0, R0, RZ, !P0 ;  /* 0x000000ff00007207 */ /* 0x001fc80004000000 */
[----:B------:R-:W-:Y:S02]  /*0a90*/  IADD3 R11, P1, PT, R0, R7, RZ ;  /* 0x00000007000b7210 */ /* 0x000fe40007f3e0ff */
[----:B-1----:R-:W-:-:S03]  /*0aa0*/  SEL R2, R2, RZ, !P0 ;  /* 0x000000ff02027207 */ /* 0x002fc60004000000 */
[----:B------:R-:W0:Y:S01]  /*0ab0*/  SHFL.DOWN PT, R0, R11, 0x8, 0x1f ;  /* 0x09001f000b007f89 */ /* 0x000e2200000e0000 */
[----:B------:R-:W-:Y:S01]  /*0ac0*/  ISETP.GT.AND P0, PT, R8, 0x17, PT ;  /* 0x000000170800780c */ /* 0x000fe20003f04270 */
[----:B------:R-:W-:Y:S01]  /*0ad0*/  IMAD.X R13, R2, 0x1, R3, P1 ;  /* 0x00000001020d7824 */ /* 0x000fe200008e0603 */
[----:B------:R-:W-:-:S04]  /*0ae0*/  ISETP.NE.AND P1, PT, R8, RZ, PT ;  /* 0x000000ff0800720c */ /* 0x000fc80003f25270 */
[----:B------:R-:W1:Y:S09]  /*0af0*/  SHFL.DOWN PT, R2, R13, 0x8, 0x1f ;  /* 0x09001f000d027f89 */ /* 0x000e7200000e0000 */
[----:B------:R-:W2:Y:S01]  /*0b00*/  @!P1 S2R R7, SR_CgaCtaId ;  /* 0x0000000000079919 */ /* 0x000ea20000008800 */
[----:B0-----:R-:W-:-:S04]  /*0b10*/  SEL R0, R0, RZ, !P0 ;  /* 0x000000ff00007207 */ /* 0x001fc80004000000 */
[----:B------:R-:W-:Y:S02]  /*0b20*/  IADD3 R9, P2, PT, R0, R11, RZ ;  /* 0x0000000b00097210 */ /* 0x000fe40007f5e0ff */
[----:B-1----:R-:W-:-:S03]  /*0b30*/  SEL R2, R2, RZ, !P0 ;  /* 0x000000ff02027207 */ /* 0x002fc60004000000 */
[----:B------:R-:W0:Y:S01]  /*0b40*/  SHFL.DOWN PT, R0, R9, 0x10, 0x1f ;  /* 0x0a001f0009007f89 */ /* 0x000e2200000e0000 */
[----:B------:R-:W-:Y:S01]  /*0b50*/  ISETP.GT.AND P0, PT, R8, 0xf, PT ;  /* 0x0000000f0800780c */ /* 0x000fe20003f04270 */
[----:B------:R-:W-:Y:S01]  /*0b60*/  IMAD.X R6, R2, 0x1, R13, P2 ;  /* 0x0000000102067824 */ /* 0x000fe200010e060d */
[----:B------:R-:W-:-:S04]  /*0b70*/  @!P1 MOV R2, 0x400 ;  /* 0x0000040000029802 */ /* 0x000fc80000000f00 */
[----:B------:R-:W1:Y:S01]  /*0b80*/  SHFL.DOWN PT, R3, R6, 0x10, 0x1f ;  /* 0x0a001f0006037f89 */ /* 0x000e6200000e0000 */
[----:B--2---:R-:W-:Y:S02]  /*0b90*/  @!P1 LEA R7, R7, R2, 0x18 ;  /* 0x0000000207079211 */ /* 0x004fe400078ec0ff */
[----:B0-----:R-:W-:Y:S02]  /*0ba0*/  SEL R4, R0, RZ, !P0 ;  /* 0x000000ff00047207 */ /* 0x001fe40004000000 */
[----:B------:R-:W-:Y:S02]  /*0bb0*/  @!P1 SHF.R.U32.HI R0, RZ, 0x2, R5 ;  /* 0x00000002ff009819 */ /* 0x000fe40000011605 */
[----:B------:R-:W-:Y:S02]  /*0bc0*/  IADD3 R2, P2, PT, R4, R9, RZ ;  /* 0x0000000904027210 */ /* 0x000fe40007f5e0ff */
[----:B------:R-:W-:Y:S02]  /*0bd0*/  @!P1 LOP3.LUT R0, R0, 0xf8, RZ, 0xc0, !PT ;  /* 0x000000f800009812 */ /* 0x000fe400078ec0ff */
[----:B-1----:R-:W-:-:S02]  /*0be0*/  SEL R3, R3, RZ, !P0 ;  /* 0x000000ff03037207 */ /* 0x002fc40004000000 */
[----:B------:R-:W-:Y:S01]  /*0bf0*/  ISETP.NE.AND P0, PT, R5, RZ, PT ;  /* 0x000000ff0500720c */ /* 0x000fe20003f05270 */
[----:B------:R-:W-:Y:S02]  /*0c00*/  @!P1 IMAD.IADD R7, R0, 0x1, R7 ;  /* 0x0000000100079824 */ /* 0x000fe400078e0207 */
[----:B------:R-:W-:-:S05]  /*0c10*/  IMAD.X R3, R3, 0x1, R6, P2 ;  /* 0x0000000103037824 */ /* 0x000fca00010e0606 */
[----:B------:R2:W-:Y:S01]  /*0c20*/  @!P1 STS.64 [R7+0x10], R2 ;  /* 0x0000100207009388 */ /* 0x0005e20000000a00 */
[----:B------:R-:W-:Y:S06]  /*0c30*/  BAR.SYNC.DEFER_BLOCKING 0x0 ;  /* 0x0000000000007b1d */ /* 0x000fec0000010000 */
[----:B------:R-:W-:Y:S05]  /*0c40*/  @P0 BRA `(.L_x_16) ;  /* 0x00000018007c0947 */ /* 0x000fea0003800000 */
[----:B------:R-:W0:Y:S01]  /*0c50*/  S2UR UR5, SR_CgaCtaId ;  /* 0x00000000000579c3 */ /* 0x000e220000008800 */
[----:B------:R-:W-:Y:S02]  /*0c60*/  UMOV UR4, 0x400 ;  /* 0x0000040000047882 */ /* 0x000fe40000000000 */
[----:B0-----:R-:W-:-:S09]  /*0c70*/  ULEA UR4, UR5, UR4, 0x18 ;  /* 0x0000000405047291 */ /* 0x001fd2000f8ec0ff */
[----:B------:R-:W-:Y:S04]  /*0c80*/  LDS.64 R32, [UR4+0x18] ;  /* 0x00001804ff207984 */ /* 0x000fe80008000a00 */
[----:B------:R-:W0:Y:S04]  /*0c90*/  LDS.128 R28, [UR4+0x20] ;  /* 0x00002004ff1c7984 */ /* 0x000e280008000c00 */
[----:B------:R-:W1:Y:S04]  /*0ca0*/  LDS.128 R24, [UR4+0x30] ;  /* 0x00003004ff187984 */ /* 0x000e680008000c00 */
[----:B------:R-:W3:Y:S04]  /*0cb0*/  LDS.128 R20, [UR4+0x40] ;  /* 0x00004004ff147984 */ /* 0x000ee80008000c00 */
[----:B------:R-:W4:Y:S04]  /*0cc0*/  LDS.128 R16, [UR4+0x50] ;  /* 0x00005004ff107984 */ /* 0x000f280008000c00 */
[----:B------:R-:W5:Y:S04]  /*0cd0*/  LDS.128 R12, [UR4+0x60] ;  /* 0x00006004ff0c7984 */ /* 0x000f680008000c00 */
[----:B------:R-:W5:Y:S04]  /*0ce0*/  LDS.128 R8, [UR4+0x70] ;  /* 0x00007004ff087984 */ /* 0x000f680008000c00 */
[----:B--2---:R-:W2:Y:S01]  /*0cf0*/  LDS.128 R4, [UR4+0x80] ;  /* 0x00008004ff047984 */ /* 0x004ea20008000c00 */
[----:B0-----:R-:W-:-:S04]  /*0d00*/  IADD3 R35, P1, P2, R28, R32, R2 ;  /* 0x000000201c237210 */ /* 0x001fc80007a3e002 */
[----:B-1----:R-:W-:Y:S02]  /*0d10*/  IADD3 R35, P3, P4, R24, R35, R30 ;  /* 0x0000002318237210 */ /* 0x002fe40007c7e01e */
[----:B------:R-:W-:Y:S02]  /*0d20*/  IADD3.X R29, PT, PT, R29, R33, R3, P1, P2 ;  /* 0x000000211d1d7210 */ /* 0x000fe40000fe4403 */
[----:B---3--:R-:W-:Y:S02]  /*0d30*/  IADD3 R3, P1, P2, R20, R35, R26 ;  /* 0x0000002314037210 */ /* 0x008fe40007a3e01a */
[----:B------:R-:W-:Y:S02]  /*0d40*/  IADD3.X R25, PT, PT, R25, R29, R31, P3, P4 ;  /* 0x0000001d19197210 */ /* 0x000fe40001fe841f */
[----:B----4-:R-:W-:Y:S02]  /*0d50*/  IADD3 R3, P3, P4, R16, R3, R22 ;  /* 0x0000000310037210 */ /* 0x010fe40007c7e016 */
[----:B------:R-:W-:-:S02]  /*0d60*/  IADD3.X R21, PT, PT, R21, R25, R27, P1, P2 ;  /* 0x0000001915157210 */ /* 0x000fc40000fe441b */
[----:B-----5:R-:W-:Y:S02]  /*0d70*/  IADD3 R3, P1, P2, R12, R3, R18 ;  /* 0x000000030c037210 */ /* 0x020fe40007a3e012 */
[----:B------:R-:W-:Y:S02]  /*0d80*/  IADD3.X R17, PT, PT, R17, R21, R23, P3, P4 ;  /* 0x0000001511117210 */ /* 0x000fe40001fe8417 */
[----:B------:R-:W-:Y:S02]  /*0d90*/  IADD3 R3, P3, P4, R8, R3, R14 ;  /* 0x0000000308037210 */ /* 0x000fe40007c7e00e */
[----:B------:R-:W-:Y:S02]  /*0da0*/  IADD3.X R13, PT, PT, R13, R17, R19, P1, P2 ;  /* 0x000000110d0d7210 */ /* 0x000fe40000fe4413 */
[----:B--2---:R-:W-:Y:S02]  /*0db0*/  IADD3 R3, P1, P2, R4, R3, R10 ;  /* 0x0000000304037210 */ /* 0x004fe40007a3e00a */
[----:B------:R-:W-:-:S02]  /*0dc0*/  IADD3.X R9, PT, PT, R9, R13, R15, P3, P4 ;  /* 0x0000000d09097210 */ /* 0x000fc40001fe840f */
[----:B------:R-:W-:Y:S02]  /*0dd0*/  IADD3 R2, P3, PT, R3, R6, RZ ;  /* 0x0000000603027210 */ /* 0x000fe40007f7e0ff */
[----:B------:R-:W-:-:S05]  /*0de0*/  IADD3.X R3, PT, PT, R5, R9, R11, P1, P2 ;  /* 0x0000000905037210 */ /* 0x000fca0000fe440b */
[----:B------:R-:W-:Y:S01]  /*0df0*/  IMAD.X R3, R3, 0x1, R7, P3 ;  /* 0x0000000103037824 */ /* 0x000fe200018e0607 */
[----:B------:R-:W-:Y:S06]  /*0e00*/  BRA `(.L_x_16) ;  /* 0x00000018000c7947 */ /* 0x000fec0003800000 */
.L_x_15:
[----:B------:R-:W-:Y:S01]  /*0e10*/  LOP3.LUT R0, R5, 0x3e0, RZ, 0xc0, !PT ;  /* 0x000003e005007812 */ /* 0x000fe200078ec0ff */
[----:B------:R-:W0:Y:S03]  /*0e20*/  S2R R12, SR_LANEID ;  /* 0x00000000000c7919 */ /* 0x000e260000000000 */
[----:B------:R-:W-:Y:S01]  /*0e30*/  LOP3.LUT R9, RZ, R0, RZ, 0x33, !PT ;  /* 0x00000000ff097212 */ /* 0x000fe200078e33ff */
[----:B------:R-:W-:-:S04]  /*0e40*/  VIADD R7, R0, 0x20 ;  /* 0x0000002000077836 */ /* 0x000fc80000000000 */
[----:B------:R-:W-:Y:S01]  /*0e50*/  IMAD.IADD R9, R9, 0x1, R4 ;  /* 0x0000000109097824 */ /* 0x000fe200078e0204 */
[----:B------:R-:W-:-:S04]  /*0e60*/  ISETP.GT.AND P0, PT, R7, R4, PT ;  /* 0x000000040700720c */ /* 0x000fc80003f04270 */
[----:B------:R-:W-:-:S05]  /*0e70*/  SEL R9, R9, 0x1f, P0 ;  /* 0x0000001f09097807 */ /* 0x000fca0000000000 */
[----:B-----5:R-:W1:Y:S04]  /*0e80*/  SHFL.DOWN PT, R0, R2, 0x1, R9 ;  /* 0x0820000002007989 */ /* 0x020e6800000e0009 */
[----:B------:R-:W2:Y:S01]  /*0e90*/  SHFL.DOWN PT, R6, R3, 0x1, R9 ;  /* 0x0820000003067989 */ /* 0x000ea200000e0009 */
[C---:B0-----:R-:W-:Y:S01]  /*0ea0*/  ISETP.GE.AND P0, PT, R12.reuse, R9, PT ;  /* 0x000000090c00720c */ /* 0x041fe20003f06270 */
[C---:B------:R-:W-:Y:S01]  /*0eb0*/  VIADD R8, R12.reuse, 0x2 ;  /* 0x000000020c087836 */ /* 0x040fe20000000000 */
[----:B------:R-:W-:Y:S02]  /*0ec0*/  ISETP.NE.AND P2, PT, R12, RZ, PT ;  /* 0x000000ff0c00720c */ /* 0x000fe40003f45270 */
[----:B-1----:R-:W-:Y:S02]  /*0ed0*/  SEL R7, R0, RZ, !P0 ;  /* 0x000000ff00077207 */ /* 0x002fe40004000000 */
[----:B--2---:R-:W-:-:S02]  /*0ee0*/  SEL R6, R6, RZ, !P0 ;  /* 0x000000ff06067207 */ /* 0x004fc40004000000 */
[----:B------:R-:W-:-:S05]  /*0ef0*/  IADD3 R7, P0, PT, R2, R7, RZ ;  /* 0x0000000702077210 */ /* 0x000fca0007f1e0ff */
[----:B------:R-:W-:Y:S01]  /*0f00*/  IMAD.X R11, R3, 0x1, R6, P0 ;  /* 0x00000001030b7824 */ /* 0x000fe200000e0606 */
[----:B------:R-:W0:Y:S01]  /*0f10*/  SHFL.DOWN PT, R0, R7, 0x2, R9 ;  /* 0x0840000007007989 */ /* 0x000e2200000e0009 */
[----:B------:R-:W-:-:S03]  /*0f20*/  ISETP.GT.AND P0, PT, R8, R9, PT ;  /* 0x000000090800720c */ /* 0x000fc60003f04270 */
[----:B------:R-:W1:Y:S01]  /*0f30*/  SHFL.DOWN PT, R6, R11, 0x2, R9 ;  /* 0x084000000b067989 */ /* 0x000e6200000e0009 */
[----:B0-----:R-:W-:-:S04]  /*0f40*/  SEL R0, R0, RZ, !P0 ;  /* 0x000000ff00007207 */ /* 0x001fc80004000000 */
[----:B------:R-:W-:Y:S02]  /*0f50*/  IADD3 R8, P1, PT, R0, R7, RZ ;  /* 0x0000000700087210 */ /* 0x000fe40007f3e0ff */
[----:B-1----:R-:W-:-:S03]  /*0f60*/  SEL R6, R6, RZ, !P0 ;  /* 0x000000ff06067207 */ /* 0x002fc60004000000 */
[----:B------:R-:W0:Y:S02]  /*0f70*/  SHFL.DOWN PT, R0, R8, 0x4, R9 ;  /* 0x0880000008007989 */ /* 0x000e2400000e0009 */
[----:B------:R-:W-:Y:S02]  /*0f80*/  IMAD.X R10, R6, 0x1, R11, P1 ;  /* 0x00000001060a7824 */ /* 0x000fe400008e060b */
[----:B------:R-:W-:Y:S01]  /*0f90*/  VIADD R6, R12, 0x4 ;  /* 0x000000040c067836 */ /* 0x000fe20000000000 */
[----:B------:R-:W1:Y:S02]  /*0fa0*/  @!P2 S2R R11, SR_CgaCtaId ;  /* 0x00000000000ba919 */ /* 0x000e640000008800 */
[----:B------:R-:W2:Y:S02]  /*0fb0*/  SHFL.DOWN PT, R2, R10, 0x4, R9 ;  /* 0x088000000a027989 */ /* 0x000ea400000e0009 */
[----:B------:R-:W-:Y:S01]  /*0fc0*/  ISETP.GT.AND P0, PT, R6, R9, PT ;  /* 0x000000090600720c */ /* 0x000fe20003f04270 */
[----:B------:R-:W-:-:S03]  /*0fd0*/  VIADD R6, R12, 0x8 ;  /* 0x000000080c067836 */ /* 0x000fc60000000000 */
[----:B0-----:R-:W-:-:S04]  /*0fe0*/  SEL R0, R0, RZ, !P0 ;  /* 0x000000ff00007207 */ /* 0x001fc80004000000 */
[----:B------:R-:W-:Y:S02]  /*0ff0*/  IADD3 R3, P1, PT, R0, R8, RZ ;  /* 0x0000000800037210 */ /* 0x000fe40007f3e0ff */
[----:B--2---:R-:W-:-:S03]  /*1000*/  SEL R2, R2, RZ, !P0 ;  /* 0x000000ff02027207 */ /* 0x004fc60004000000 */
[----:B------:R-:W0:Y:S01]  /*1010*/  SHFL.DOWN PT, R0, R3, 0x8, R9 ;  /* 0x0900000003007989 */ /* 0x000e2200000e0009 */
[----:B------:R-:W-:Y:S01]  /*1020*/  ISETP.GT.AND P0, PT, R6, R9, PT ;  /* 0x000000090600720c */ /* 0x000fe20003f04270 */
[----:B------:R-:W-:-:S05]  /*1030*/  IMAD.X R7, R2, 0x1, R10, P1 ;  /* 0x0000000102077824 */ /* 0x000fca00008e060a */
[----:B------:R-:W2:Y:S01]  /*1040*/  SHFL.DOWN PT, R2, R7, 0x8, R9 ;  /* 0x0900000007027989 */ /* 0x000ea200000e0009 */
[----:B0-----:R-:W-:-:S04]  /*1050*/  SEL R0, R0, RZ, !P0 ;  /* 0x000000ff00007207 */ /* 0x001fc80004000000 */
[----:B------:R-:W-:Y:S02]  /*1060*/  IADD3 R6, P1, PT, R0, R3, RZ ;  /* 0x0000000300067210 */ /* 0x000fe40007f3e0ff */
[----:B--2---:R-:W-:-:S03]  /*1070*/  SEL R2, R2, RZ, !P0 ;  /* 0x000000ff02027207 */ /* 0x004fc60004000000 */
[----:B------:R-:W0:Y:S02]  /*1080*/  SHFL.DOWN PT, R0, R6, 0x10, R9 ;  /* 0x0a00000006007989 */ /* 0x000e2400000e0009 */
[----:B------:R-:W-:Y:S01]  /*1090*/  IMAD.X R8, R2, 0x1, R7, P1 ;  /* 0x0000000102087824 */ /* 0x000fe200008e0607 */
[----:B------:R-:W-:Y:S01]  /*10a0*/  @!P2 SHF.R.U32.HI R7, RZ, 0x2, R5 ;  /* 0x00000002ff07a819 */ /* 0x000fe20000011605 */
[----:B------:R-:W-:-:S03]  /*10b0*/  VIADD R2, R12, 0x10 ;  /* 0x000000100c027836 */ /* 0x000fc60000000000 */
[----:B------:R-:W2:Y:S01]  /*10c0*/  SHFL.DOWN PT, R3, R8, 0x10, R9 ;  /* 0x0a00000008037989 */ /* 0x000ea200000e0009 */
[----:B------:R-:W-:Y:S02]  /*10d0*/  @!P2 LOP3.LUT R7, R7, 0xf8, RZ, 0xc0, !PT ;  /* 0x000000f80707a812 */ /* 0x000fe400078ec0ff */
[----:B------:R-:W-:Y:S02]  /*10e0*/  ISETP.GT.AND P0, PT, R2, R9, PT ;  /* 0x000000090200720c */ /* 0x000fe40003f04270 */
[----:B------:R-:W-:-:S04]  /*10f0*/  @!P2 MOV R2, 0x400 ;  /* 0x000004000002a802 */ /* 0x000fc80000000f00 */
[----:B-1----:R-:W-:-:S05]  /*1100*/  @!P2 LEA R10, R11, R2, 0x18 ;  /* 0x000000020b0aa211 */ /* 0x002fca00078ec0ff */
[----:B------:R-:W-:Y:S01]  /*1110*/  @!P2 IMAD.IADD R7, R7, 0x1, R10 ;  /* 0x000000010707a824 */ /* 0x000fe200078e020a */
[----:B0-----:R-:W-:-:S04]  /*1120*/  SEL R0, R0, RZ, !P0 ;  /* 0x000000ff00007207 */ /* 0x001fc80004000000 */
[----:B------:R-:W-:Y:S02]  /*1130*/  IADD3 R2, P1, PT, R0, R6, RZ ;  /* 0x0000000600027210 */ /* 0x000fe40007f3e0ff */
[----:B--2---:R-:W-:Y:S02]  /*1140*/  SEL R3, R3, RZ, !P0 ;  /* 0x000000ff03037207 */ /* 0x004fe40004000000 */
[----:B------:R-:W-:-:S03]  /*1150*/  ISETP.NE.AND P0, PT, R5, RZ, PT ;  /* 0x000000ff0500720c */ /* 0x000fc60003f05270 */
[----:B------:R-:W-:-:S05]  /*1160*/  IMAD.X R3, R3, 0x1, R8, P1 ;  /* 0x0000000103037824 */ /* 0x000fca00008e0608 */
[----:B------:R1:W-:Y:S01]  /*1170*/  @!P2 STS.64 [R7+0x10], R2 ;  /* 0x000010020700a388 */ /* 0x0003e20000000a00 */
[----:B------:R-:W-:Y:S06]  /*1180*/  BAR.SYNC.DEFER_BLOCKING 0x0 ;  /* 0x0000000000007b1d */ /* 0x000fec0000010000 */
[----:B------:R-:W-:Y:S05]  /*1190*/  @P0 BRA `(.L_x_16) ;  /* 0x0000001400280947 */ /* 0x000fea0003800000 */
[----:B------:R-:W0:Y:S01]  /*11a0*/  S2UR UR5, SR_CgaCtaId ;  /* 0x00000000000579c3 */ /* 0x000e220000008800 */
[----:B------:R-:W-:Y:S01]  /*11b0*/  UMOV UR4, 0x400 ;  /* 0x0000040000047882 */ /* 0x000fe20000000000 */
[C---:B------:R-:W-:Y:S02]  /*11c0*/  ISETP.GT.AND P2, PT, R4.reuse, 0x40, PT ;  /* 0x000000400400780c */ /* 0x040fe40003f44270 */
[C---:B------:R-:W-:Y:S02]  /*11d0*/  ISETP.GT.AND P1, PT, R4.reuse, 0x20, PT ;  /* 0x000000200400780c */ /* 0x040fe40003f24270 */
[C---:B------:R-:W-:Y:S02]  /*11e0*/  ISETP.GT.AND P5, PT, R4.reuse, 0x180, PT ;  /* 0x000001800400780c */ /* 0x040fe40003fa4270 */
[----:B------:R-:W-:Y:S01]  /*11f0*/  ISETP.GT.AND P6, PT, R4, 0x1a0, PT ;  /* 0x000001a00400780c */ /* 0x000fe20003fc4270 */
[----:B0-----:R-:W-:-:S09]  /*1200*/  ULEA UR4, UR5, UR4, 0x18 ;  /* 0x0000000405047291 */ /* 0x001fd2000f8ec0ff */
[----:B------:R-:W0:Y:S04]  /*1210*/  LDS.128 R8, [UR4+0x20] ;  /* 0x00002004ff087984 */ /* 0x000e280008000c00 */
[----:B-1----:R-:W1:Y:S04]  /*1220*/  LDS.64 R6, [UR4+0x18] ;  /* 0x00001804ff067984 */ /* 0x002e680008000a00 */
[----:B------:R-:W2:Y:S04]  /*1230*/  LDS.128 R12, [UR4+0x30] ;  /* 0x00003004ff0c7984 */ /* 0x000ea80008000c00 */
[----:B------:R-:W3:Y:S04]  /*1240*/  LDS.128 R16, [UR4+0x40] ;  /* 0x00004004ff107984 */ /* 0x000ee80008000c00 */
[----:B------:R-:W4:Y:S04]  /*1250*/  LDS.128 R20, [UR4+0x50] ;  /* 0x00005004ff147984 */ /* 0x000f280008000c00 */
[----:B------:R-:W5:Y:S04]  /*1260*/  LDS.128 R24, [UR4+0x60] ;  /* 0x00006004ff187984 */ /* 0x000f680008000c00 */
[----:B------:R-:W5:Y:S04]  /*1270*/  LDS.128 R32, [UR4+0x70] ;  /* 0x00007004ff207984 */ /* 0x000f680008000c00 */
[----:B------:R-:W5:Y:S01]  /*1280*/  LDS.128 R28, [UR4+0x80] ;  /* 0x00008004ff1c7984 */ /* 0x000f620008000c00 */
[----:B0-----:R-:W-:-:S02]  /*1290*/  SEL R5, R8, RZ, P2 ;  /* 0x000000ff08057207 */ /* 0x001fc40001000000 */
[----:B------:R-:W-:Y:S02]  /*12a0*/  SEL R8, R9, RZ, P2 ;  /* 0x000000ff09087207 */ /* 0x000fe40001000000 */
[----:B-1----:R-:W-:Y:S02]  /*12b0*/  SEL R0, R6, RZ, P1 ;  /* 0x000000ff06007207 */ /* 0x002fe40000800000 */
[----:B------:R-:W-:Y:S02]  /*12c0*/  SEL R7, R7, RZ, P1 ;  /* 0x000000ff07077207 */ /* 0x000fe40000800000 */
[C---:B------:R-:W-:Y:S02]  /*12d0*/  ISETP.GT.AND P1, PT, R4.reuse, 0x60, PT ;  /* 0x000000600400780c */ /* 0x040fe40003f24270 */
[----:B------:R-:W-:Y:S02]  /*12e0*/  ISETP.GT.AND P2, PT, R4, 0x80, PT ;  /* 0x000000800400780c */ /* 0x000fe40003f44270 */
[----:B------:R-:W-:-:S02]  /*12f0*/  IADD3 R0, P3, P4, R5, R0, R2 ;  /* 0x0000000005007210 */ /* 0x000fc40007c7e002 */
[----:B------:R-:W-:Y:S02]  /*1300*/  SEL R5, R10, RZ, P1 ;  /* 0x000000ff0a057207 */ /* 0x000fe40000800000 */
[----:B------:R-:W-:Y:S02]  /*1310*/  SEL R11, R11, RZ, P1 ;  /* 0x000000ff0b0b7207 */ /* 0x000fe40000800000 */
[----:B--2---:R-:W-:Y:S02]  /*1320*/  SEL R2, R12, RZ, P2 ;  /* 0x000000ff0c027207 */ /* 0x004fe40001000000 */
[----:B------:R-:W-:Y:S02]  /*1330*/  SEL R6, R13, RZ, P2 ;  /* 0x000000ff0d067207 */ /* 0x000fe40001000000 */
[C---:B------:R-:W-:Y:S02]  /*1340*/  ISETP.GT.AND P1, PT, R4.reuse, 0xa0, PT ;  /* 0x000000a00400780c */ /* 0x040fe40003f24270 */
[----:B------:R-:W-:-:S02]  /*1350*/  ISETP.GT.AND P2, PT, R4, 0xc0, PT ;  /* 0x000000c00400780c */ /* 0x000fc40003f44270 */
[----:B------:R-:W-:Y:S02]  /*1360*/  IADD3.X R7, PT, PT, R8, R7, R3, P3, P4 ;  /* 0x0000000708077210 */ /* 0x000fe40001fe8403 */
[----:B------:R-:W-:Y:S02]  /*1370*/  IADD3 R2, P3, P4, R2, R0, R5 ;  /* 0x0000000002027210 */ /* 0x000fe40007c7e005 */
[----:B------:R-:W-:Y:S02]  /*1380*/  SEL R3, R14, RZ, P1 ;  /* 0x000000ff0e037207 */ /* 0x000fe40000800000 */
[----:B---3--:R-:W-:Y:S02]  /*1390*/  SEL R0, R16, RZ, P2 ;  /* 0x000000ff10007207 */ /* 0x008fe40001000000 */
[----:B------:R-:W-:Y:S02]  /*13a0*/  SEL R14, R15, RZ, P1 ;  /* 0x000000ff0f0e7207 */ /* 0x000fe40000800000 */
[----:B------:R-:W-:-:S02]  /*13b0*/  ISETP.GT.AND P1, PT, R4, 0xe0, PT ;  /* 0x000000e00400780c */ /* 0x000fc40003f24270 */
[----:B------:R-:W-:Y:S02]  /*13c0*/  IADD3.X R6, PT, PT, R6, R7, R11, P3, P4 ;  /* 0x0000000706067210 */ /* 0x000fe40001fe840b */
[----:B------:R-:W-:Y:S02]  /*13d0*/  SEL R5, R17, RZ, P2 ;  /* 0x000000ff11057207 */ /* 0x000fe40001000000 */
[----:B------:R-:W-:Y:S02]  /*13e0*/  IADD3 R0, P3, P4, R0, R2, R3 ;  /* 0x0000000200007210 */ /* 0x000fe40007c7e003 */
[----:B------:R-:W-:Y:S02]  /*13f0*/  ISETP.GT.AND P2, PT, R4, 0x100, PT ;  /* 0x000001000400780c */ /* 0x000fe40003f44270 */
[----:B------:R-:W-:Y:S02]  /*1400*/  SEL R3, R18, RZ, P1 ;  /* 0x000000ff12037207 */ /* 0x000fe40000800000 */
[----:B------:R-:W-:-:S02]  /*1410*/  SEL R19, R19, RZ, P1 ;  /* 0x000000ff13137207 */ /* 0x000fc40000800000 */
[----:B------:R-:W-:Y:S02]  /*1420*/  ISETP.GT.AND P1, PT, R4, 0x120, PT ;  /* 0x000001200400780c */ /* 0x000fe40003f24270 */
[----:B------:R-:W-:Y:S02]  /*1430*/  IADD3.X R5, PT, PT, R5, R6, R14, P3, P4 ;  /* 0x0000000605057210 */ /* 0x000fe40001fe840e */
[----:B----4-:R-:W-:Y:S02]  /*1440*/  SEL R2, R20, RZ, P2 ;  /* 0x000000ff14027207 */ /* 0x010fe40001000000 */
[----:B------:R-:W-:Y:S02]  /*1450*/  SEL R6, R21, RZ, P2 ;  /* 0x000000ff15067207 */ /* 0x000fe40001000000 */
[----:B------:R-:W-:Y:S02]  /*1460*/  ISETP.GT.AND P2, PT, R4, 0x140, PT ;  /* 0x000001400400780c */ /* 0x000fe40003f44270 */
[----:B------:R-:W-:-:S02]  /*1470*/  SEL R7, R22, RZ, P1 ;  /* 0x000000ff16077207 */ /* 0x000fc40000800000 */
[----:B------:R-:W-:Y:S02]  /*1480*/  SEL R22, R23, RZ, P1 ;  /* 0x000000ff17167207 */ /* 0x000fe40000800000 */
[----:B------:R-:W-:Y:S02]  /*1490*/  IADD3 R2, P3, P4, R2, R0, R3 ;  /* 0x0000000002027210 */ /* 0x000fe40007c7e003 */
[----:B------:R-:W-:Y:S02]  /*14a0*/  ISETP.GT.AND P1, PT, R4, 0x160, PT ;  /* 0x000001600400780c */ /* 0x000fe40003f24270 */
[----:B-----5:R-:W-:Y:S02]  /*14b0*/  SEL R0, R24, RZ, P2 ;  /* 0x000000ff18007207 */ /* 0x020fe40001000000 */
[----:B------:R-:W-:Y:S02]  /*14c0*/  IADD3.X R6, PT, PT, R6, R5, R19, P3, P4 ;  /* 0x0000000506067210 */ /* 0x000fe40001fe8413 */
[----:B------:R-:W-:-:S02]  /*14d0*/  SEL R3, R26, RZ, P1 ;  /* 0x000000ff1a037207 */ /* 0x000fc40000800000 */
[----:B------:R-:W-:Y:S02]  /*14e0*/  SEL R27, R27, RZ, P1 ;  /* 0x000000ff1b1b7207 */ /* 0x000fe40000800000 */
[----:B------:R-:W-:Y:S02]  /*14f0*/  SEL R5, R25, RZ, P2 ;  /* 0x000000ff19057207 */ /* 0x000fe40001000000 */
[----:B------:R-:W-:Y:S02]  /*1500*/  IADD3 R0, P1, P3, R0, R2, R7 ;  /* 0x0000000200007210 */ /* 0x000fe40007b3e007 */
[----:B------:R-:W-:Y:S02]  /*1510*/  SEL R2, R32, RZ, P5 ;  /* 0x000000ff20027207 */ /* 0x000fe40002800000 */
[----:B------:R-:W-:Y:S02]  /*1520*/  ISETP.GT.AND P2, PT, R4, 0x1c0, PT ;  /* 0x000001c00400780c */ /* 0x000fe40003f44270 */
[----:B------:R-:W-:-:S02]  /*1530*/  IADD3.X R5, PT, PT, R5, R6, R22, P1, P3 ;  /* 0x0000000605057210 */ /* 0x000fc40000fe6416 */
[----:B------:R-:W-:Y:S02]  /*1540*/  IADD3 R2, P3, P4, R2, R0, R3 ;  /* 0x0000000002027210 */ /* 0x000fe40007c7e003 */
[----:B------:R-:W-:Y:S02]  /*1550*/  SEL R0, R34, RZ, P6 ;  /* 0x000000ff22007207 */ /* 0x000fe40003000000 */
[----:B------:R-:W-:Y:S02]  /*1560*/  SEL R3, R28, RZ, P2 ;  /* 0x000000ff1c037207 */ /* 0x000fe40001000000 */
[----:B------:R-:W-:Y:S02]  /*1570*/  ISETP.GT.AND P1, PT, R4, 0x1e0, PT ;  /* 0x000001e00400780c */ /* 0x000fe40003f24270 */
[----:B------:R-:W-:Y:S02]  /*1580*/  SEL R4, R33, RZ, P5 ;  /* 0x000000ff21047207 */ /* 0x000fe40002800000 */
[----:B------:R-:W-:-:S02]  /*1590*/  SEL R35, R35, RZ, P6 ;  /* 0x000000ff23237207 */ /* 0x000fc40003000000 */
[----:B------:R-:W-:Y:S02]  /*15a0*/  IADD3 R3, P5, P6, R3, R2, R0 ;  /* 0x0000000203037210 */ /* 0x000fe40007ebe000 */
[----:B------:R-:W-:Y:S02]  /*15b0*/  SEL R2, R30, RZ, P1 ;  /* 0x000000ff1e027207 */ /* 0x000fe40000800000 */
[----:B------:R-:W-:Y:S02]  /*15c0*/  IADD3.X R4, PT, PT, R4, R5, R27, P3, P4 ;  /* 0x0000000504047210 */ /* 0x000fe40001fe841b */
[----:B------:R-:W-:Y:S02]  /*15d0*/  SEL R0, R29, RZ, P2 ;  /* 0x000000ff1d007207 */ /* 0x000fe40001000000 */
[----:B------:R-:W-:Y:S02]  /*15e0*/  IADD3 R2, P2, PT, R2, R3, RZ ;  /* 0x0000000302027210 */ /* 0x000fe40007f5e0ff */
[----:B------:R-:W-:-:S02]  /*15f0*/  SEL R3, R31, RZ, P1 ;  /* 0x000000ff1f037207 */ /* 0x000fc40000800000 */
[----:B------:R-:W-:-:S05]  /*1600*/  IADD3.X R0, PT, PT, R0, R4, R35, P5, P6 ;  /* 0x0000000400007210 */ /* 0x000fca0002fec423 */
[----:B------:R-:W-:Y:S01]  /*1610*/  IMAD.X R3, R3, 0x1, R0, P2 ;  /* 0x0000000103037824 */ /* 0x000fe200010e0600 */
[----:B------:R-:W-:Y:S06]  /*1620*/  BRA `(.L_x_16) ;  /* 0x0000001000047947 */ /* 0x000fec0003800000 */
.L_x_2:
[----:B------:R-:W0:Y:S01]  /*1630*/  S2R R39, SR_TID.X ;  /* 0x0000000000277919 */ /* 0x000e220000002100 */
[----:B------:R-:W1:Y:S02]  /*1640*/  LDCU.64 UR4, c[0x0][0x380] ;  /* 0x00007000ff0477ac */ /* 0x000e640008000a00 */
[----:B-1----:R-:W-:Y:S02]  /*1650*/  IMAD.U32 R2, RZ, RZ, UR4 ;  /* 0x00000004ff027e24 */ /* 0x002fe4000f8e00ff */
[----:B------:R-:W-:Y:S02]  /*1660*/  IMAD.U32 R3, RZ, RZ, UR5 ;  /* 0x00000005ff037e24 */ /* 0x000fe4000f8e00ff */
[----:B0-----:R-:W-:-:S05]  /*1670*/  IMAD.WIDE.U32 R18, R39, 0x8, R2 ;  /* 0x0000000827127825 */ /* 0x001fca00078e0002 */
[----:B------:R-:W2:Y:S04]  /*1680*/  LDG.E.64.CONSTANT R20, desc[UR6][R18.64] ;  /* 0x0000000612147981 */ /* 0x000ea8000c1e9b00 */
[----:B------:R-:W2:Y:S04]  /*1690*/  LDG.E.64.CONSTANT R6, desc[UR6][R18.64+0x1000] ;  /* 0x0010000612067981 */ /* 0x000ea8000c1e9b00 */
[----:B------:R-:W2:Y:S04]  /*16a0*/  LDG.E.64.CONSTANT R8, desc[UR6][R18.64+0x2000] ;  /* 0x0020000612087981 */ /* 0x000ea8000c1e9b00 */
[----:B------:R-:W3:Y:S04]  /*16b0*/  LDG.E.64.CONSTANT R10, desc[UR6][R18.64+0x3000] ;  /* 0x00300006120a7981 */ /* 0x000ee8000c1e9b00 */
[----:B------:R-:W3:Y:S04]  /*16c0*/  LDG.E.64.CONSTANT R12, desc[UR6][R18.64+0x4000] ;  /* 0x00400006120c7981 */ /* 0x000ee8000c1e9b00 */
[----:B------:R-:W4:Y:S04]  /*16d0*/  LDG.E.64.CONSTANT R14, desc[UR6][R18.64+0x5000] ;  /* 0x00500006120e7981 */ /* 0x000f28000c1e9b00 */
[----:B------:R-:W4:Y:S01]  /*16e0*/  LDG.E.64.CONSTANT R16, desc[UR6][R18.64+0x6000] ;  /* 0x0060000612107981 */ /* 0x000f22000c1e9b00 */
[----:B------:R-:W-:Y:S01]  /*16f0*/  UMOV UR4, 0xe00 ;  /* 0x00000e0000047882 */ /* 0x000fe20000000000 */
[----:B--2---:R-:W-:-:S04]  /*1700*/  IADD3 R43, P0, P1, R8, R6, R20 ;  /* 0x00000006082b7210 */ /* 0x004fc8000791e014 */
[----:B------:R-:W-:Y:S02]  /*1710*/  IADD3.X R7, PT, PT, R9, R7, R21, P0, P1 ;  /* 0x0000000709077210 */ /* 0x000fe400007e2415 */
[----:B------:R-:W-:Y:S02]  /*1720*/  ISETP.GE.U32.AND P0, PT, R4, 0x1c00, PT ;  /* 0x00001c000400780c */ /* 0x000fe40003f06070 */
[----:B---3--:R-:W-:-:S04]  /*1730*/  IADD3 R43, P2, P3, R12, R10, R43 ;  /* 0x0000000a0c2b7210 */ /* 0x008fc80007b5e02b */
[----:B------:R-:W-:Y:S02]  /*1740*/  IADD3.X R11, PT, PT, R13, R11, R7, P2, P3 ;  /* 0x0000000b0d0b7210 */ /* 0x000fe400017e6407 */
[----:B----4-:R-:W-:-:S04]  /*1750*/  IADD3 R43, P1, P4, R16, R14, R43 ;  /* 0x0000000e102b7210 */ /* 0x010fc80007c3e02b */
[----:B------:R-:W-:Y:S01]  /*1760*/  IADD3.X R41, PT, PT, R17, R15, R11, P1, P4 ;  /* 0x0000000f11297210 */ /* 0x000fe20000fe840b */
[----:B------:R-:W-:Y:S08]  /*1770*/  @!P0 BRA `(.L_x_17) ;  /* 0x0000000000708947 */ /* 0x000ff00003800000 */
[----:B------:R-:W0:Y:S01]  /*1780*/  LDC R20, c[0x0][0x390] ;  /* 0x0000e400ff147b82 */ /* 0x000e220000000800 */
[----:B------:R-:W-:Y:S01]  /*1790*/  VIADD R21, R4, 0xfffff200 ;  /* 0xfffff20004157836 */ /* 0x000fe20000000000 */
[----:B------:R-:W-:-:S06]  /*17a0*/  UMOV UR4, 0xe00 ;  /* 0x00000e0000047882 */ /* 0x000fcc0000000000 */
[----:B------:R-:W1:Y:S02]  /*17b0*/  LDC.64 R2, c[0x0][0x380] ;  /* 0x0000e000ff027b82 */ /* 0x000e640000000a00 */
.L_x_19:
[----:B------:R-:W-:-:S04]  /*17c0*/  VIADD R7, R39, UR4 ;  /* 0x0000000427077c36 */ /* 0x000fc80008000000 */
[----:B-1----:R-:W-:-:S05]  /*17d0*/  IMAD.WIDE.U32 R6, R7, 0x8, R2 ;  /* 0x0000000807067825 */ /* 0x002fca00078e0002 */
[----:B------:R-:W2:Y:S04]  /*17e0*/  LDG.E.64.CONSTANT R4, desc[UR6][R6.64] ;  /* 0x0000000606047981 */ /* 0x000ea8000c1e9b00 */
[----:B------:R-:W2:Y:S04]  /*17f0*/  LDG.E.64.CONSTANT R8, desc[UR6][R6.64+0x1000] ;  /* 0x0010000606087981 */ /* 0x000ea8000c1e9b00 */
[----:B------:R-:W3:Y:S04]  /*1800*/  LDG.E.64.CONSTANT R10, desc[UR6][R6.64+0x2000] ;  /* 0x00200006060a7981 */ /* 0x000ee8000c1e9b00 */
[----:B------:R-:W3:Y:S04]  /*1810*/  LDG.E.64.CONSTANT R12, desc[UR6][R6.64+0x3000] ;  /* 0x00300006060c7981 */ /* 0x000ee8000c1e9b00 */
[----:B------:R-:W4:Y:S04]  /*1820*/  LDG.E.64.CONSTANT R14, desc[UR6][R6.64+0x4000] ;  /* 0x00400006060e7981 */ /* 0x000f28000c1e9b00 */
[----:B------:R-:W4:Y:S04]  /*1830*/  LDG.E.64.CONSTANT R16, desc[UR6][R6.64+0x5000] ;  /* 0x0050000606107981 */ /* 0x000f28000c1e9b00 */
[----:B------:R-:W5:Y:S01]  /*1840*/  LDG.E.64.CONSTANT R18, desc[UR6][R6.64+0x6000] ;  /* 0x0060000606127981 */ /* 0x000f62000c1e9b00 */
[----:B--2---:R-:W-:Y:S01]  /*1850*/  IADD3 R43, P0, P1, R8, R4, R43 ;  /* 0x00000004082b7210 */ /* 0x004fe2000791e02b */
[----:B0-----:R-:W-:-:S03]  /*1860*/  IMAD.MOV.U32 R4, RZ, RZ, R20 ;  /* 0x000000ffff047224 */ /* 0x001fc600078e0014 */
[----:B------:R-:W-:Y:S01]  /*1870*/  IADD3.X R5, PT, PT, R9, R5, R41, P0, P1 ;  /* 0x0000000509057210 */ /* 0x000fe200007e2429 */
[----:B------:R-:W-:Y:S01]  /*1880*/  VIADD R0, R4, -UR4 ;  /* 0x8000000404007c36 */ /* 0x000fe20008000000 */
[----:B---3--:R-:W-:-:S04]  /*1890*/  IADD3 R43, P2, P3, R12, R10, R43 ;  /* 0x0000000a0c2b7210 */ /* 0x008fc80007b5e02b */
[----:B------:R-:W-:Y:S02]  /*18a0*/  ISETP.GE.AND P0, PT, R0, 0xe00, PT ;  /* 0x00000e000000780c */ /* 0x000fe40003f06270 */
[----:B------:R-:W-:Y:S02]  /*18b0*/  IADD3.X R11, PT, PT, R13, R11, R5, P2, P3 ;  /* 0x0000000b0d0b7210 */ /* 0x000fe400017e6405 */
[----:B----4-:R-:W-:-:S04]  /*18c0*/  IADD3 R43, P1, P4, R16, R14, R43 ;  /* 0x0000000e102b7210 */ /* 0x010fc80007c3e02b */
[----:B-----5:R-:W-:Y:S02]  /*18d0*/  IADD3 R43, P2, PT, R18, R43, RZ ;  /* 0x0000002b122b7210 */ /* 0x020fe40007f5e0ff */
[----:B------:R-:W-:-:S05]  /*18e0*/  IADD3.X R15, PT, PT, R17, R15, R11, P1, P4 ;  /* 0x0000000f110f7210 */ /* 0x000fca0000fe840b */
[----:B------:R-:W-:Y:S01]  /*18f0*/  IMAD.X R41, R19, 0x1, R15, P2 ;  /* 0x0000000113297824 */ /* 0x000fe200010e060f */
[----:B------:R-:W-:Y:S06]  /*1900*/  @!P0 BRA `(.L_x_18) ;  /* 0x0000000800248947 */ /* 0x000fec0003800000 */
[----:B------:R-:W-:-:S06]  /*1910*/  UIADD3 UR4, UPT, UPT, UR4, 0xe00, URZ ;  /* 0x00000e0004047890 */ /* 0x000fcc000fffe0ff */
[----:B------:R-:W-:-:S13]  /*1920*/  ISETP.LT.AND P0, PT, R21, UR4, PT ;  /* 0x0000000415007c0c */ /* 0x000fda000bf01270 */
[----:B------:R-:W-:Y:S05]  /*1930*/  @!P0 BRA `(.L_x_19) ;  /* 0xfffffffc00a08947 */ /* 0x000fea000383ffff */
.L_x_17:
[----:B------:R-:W-:-:S13]  /*1940*/  ISETP.LE.AND P0, PT, R4, UR4, PT ;  /* 0x0000000404007c0c */ /* 0x000fda000bf03270 */
[----:B------:R-:W-:Y:S05]  /*1950*/  @P0 BRA `(.L_x_18) ;  /* 0x0000000800100947 */ /* 0x000fea0003800000 */
[----:B------:R-:W-:Y:S01]  /*1960*/  VIADD R0, R4, -UR4 ;  /* 0x8000000404007c36 */ /* 0x000fe20008000000 */
[----:B------:R-:W-:Y:S04]  /*1970*/  BSSY.RECONVERGENT B1, `(.L_x_18) ;  /* 0x0000082000017945 */ /* 0x000fe80003800200 */
[----:B------:R-:W-:-:S13]  /*1980*/  ISETP.GE.AND P0, PT, R39, R0, PT ;  /* 0x000000002700720c */ /* 0x000fda0003f06270 */
[----:B------:R-:W-:Y:S05]  /*1990*/  @P0 BRA `(.L_x_20) ;  /* 0x0000000400fc0947 */ /* 0x000fea0003800000 */
[----:B------:R-:W-:Y:S01]  /*19a0*/  LOP3.LUT R5, RZ, R39, RZ, 0x33, !PT ;  /* 0x00000027ff057212 */ /* 0x000fe200078e33ff */
[----:B------:R-:W-:Y:S01]  /*19b0*/  BSSY.RECONVERGENT B2, `(.L_x_21) ;  /* 0x0000015000027945 */ /* 0x000fe20003800200 */
[----:B------:R-:W-:Y:S02]  /*19c0*/  IMAD.MOV.U32 R45, RZ, RZ, R39 ;  /* 0x000000ffff2d7224 */ /* 0x000fe400078e0027 */
[----:B------:R-:W-:-:S04]  /*19d0*/  IADD3 R4, PT, PT, R4, -UR4, R5 ;  /* 0x8000000404047c10 */ /* 0x000fc8000fffe005 */
[C---:B------:R-:W-:Y:S02]  /*19e0*/  LOP3.LUT R5, R4.reuse, 0x600, RZ, 0xc0, !PT ;  /* 0x0000060004057812 */ /* 0x040fe400078ec0ff */
[----:B------:R-:W-:Y:S02]  /*19f0*/  ISETP.GE.U32.AND P1, PT, R4, 0x600, PT ;  /* 0x000006000400780c */ /* 0x000fe40003f26070 */
[----:B------:R-:W-:-:S13]  /*1a00*/  ISETP.NE.AND P0, PT, R5, 0x600, PT ;  /* 0x000006000500780c */ /* 0x000fda0003f05270 */
[----:B------:R-:W-:Y:S05]  /*1a10*/  @!P0 BRA `(.L_x_22) ;  /* 0x0000000000388947 */ /* 0x000fea0003800000 */
[----:B------:R-:W-:Y:S01]  /*1a20*/  LEA.HI R4, R4, 0x1, RZ, 0x17 ;  /* 0x0000000104047811 */ /* 0x000fe200078fb8ff */
[----:B------:R-:W-:Y:S02]  /*1a30*/  VIADD R7, R39, UR4 ;  /* 0x0000000427077c36 */ /* 0x000fe40008000000 */
[----:B------:R-:W-:Y:S01]  /*1a40*/  IMAD.MOV.U32 R45, RZ, RZ, R39 ;  /* 0x000000ffff2d7224 */ /* 0x000fe200078e0027 */
[----:B------:R-:W-:-:S05]  /*1a50*/  LOP3.LUT R4, R4, 0x3, RZ, 0xc0, !PT ;  /* 0x0000000304047812 */ /* 0x000fca00078ec0ff */
[----:B------:R-:W-:-:S07]  /*1a60*/  IMAD.MOV R6, RZ, RZ, -R4 ;  /* 0x000000ffff067224 */ /* 0x000fce00078e0a04 */
.L_x_23:
[----:B------:R-:W-:-:S06]  /*1a70*/  IMAD.WIDE.U32 R4, R7, 0x8, R2 ;  /* 0x0000000807047825 */ /* 0x000fcc00078e0002 */
[----:B------:R-:W2:Y:S01]  /*1a80*/  LDG.E.64.CONSTANT R4, desc[UR6][R4.64] ;  /* 0x0000000604047981 */ /* 0x000ea2000c1e9b00 */
[----:B------:R-:W-:Y:S02]  /*1a90*/  VIADD R6, R6, 0x1 ;  /* 0x0000000106067836 */ /* 0x000fe40000000000 */
[----:B------:R-:W-:Y:S02]  /*1aa0*/  VIADD R45, R45, 0x200 ;  /* 0x000002002d2d7836 */ /* 0x000fe40000000000 */
[----:B------:R-:W-:Y:S01]  /*1ab0*/  VIADD R7, R7, 0x200 ;  /* 0x0000020007077836 */ /* 0x000fe20000000000 */
[----:B------:R-:W-:Y:S02]  /*1ac0*/  ISETP.NE.AND P0, PT, R6, RZ, PT ;  /* 0x000000ff0600720c */ /* 0x000fe40003f05270 */
[----:B--2---:R-:W-:-:S05]  /*1ad0*/  IADD3 R43, P2, PT, R4, R43, RZ ;  /* 0x0000002b042b7210 */ /* 0x004fca0007f5e0ff */
[----:B------:R-:W-:-:S06]  /*1ae0*/  IMAD.X R41, R5, 0x1, R41, P2 ;  /* 0x0000000105297824 */ /* 0x000fcc00010e0629 */
[----:B------:R-:W-:Y:S05]  /*1af0*/  @P0 BRA `(.L_x_23) ;  /* 0xfffffffc00dc0947 */ /* 0x000fea000383ffff */
.L_x_22:
[----:B------:R-:W-:Y:S05]  /*1b00*/  BSYNC.RECONVERGENT B2 ;  /* 0x0000000000027941 */ /* 0x000fea0003800200 */
.L_x_21:
[----:B------:R-:W-:Y:S05]  /*1b10*/  @!P1 BRA `(.L_x_20) ;  /* 0x00000004009c9947 */ /* 0x000fea0003800000 */
[----:B------:R-:W0:Y:S01]  /*1b20*/  LDCU.64 UR8, c[0x0][0x380] ;  /* 0x00007000ff0877ac */ /* 0x000e220008000a00 */
[----:B------:R-:W-:Y:S01]  /*1b30*/  IMAD.IADD R7, R0, 0x1, -R45 ;  /* 0x0000000100077824 */ /* 0x000fe200078e0a2d */
[C---:B------:R-:W-:Y:S01]  /*1b40*/  IADD3 R4, P0, PT, R45.reuse, UR4, RZ ;  /* 0x000000042d047c10 */ /* 0x040fe2000ff1e0ff */
[----:B------:R-:W-:Y:S01]  /*1b50*/  BSSY.RECONVERGENT B2, `(.L_x_24) ;  /* 0x0000039000027945 */ /* 0x000fe20003800200 */
[----:B------:R-:W-:Y:S02]  /*1b60*/  VIADD R38, R45, UR4 ;  /* 0x000000042d267c36 */ /* 0x000fe40008000000 */
[----:B------:R-:W-:Y:S01]  /*1b70*/  ISETP.GT.AND P1, PT, R7, 0x1800, PT ;  /* 0x000018000700780c */ /* 0x000fe20003f24270 */
[----:B------:R-:W-:Y:S01]  /*1b80*/  IMAD.X R5, RZ, RZ, RZ, P0 ;  /* 0x000000ffff057224 */ /* 0x000fe200000e06ff */
[----:B0-----:R-:W-:-:S04]  /*1b90*/  LEA R6, P0, R4, UR8, 0x3 ;  /* 0x0000000804067c11 */ /* 0x001fc8000f8018ff */
[----:B------:R-:W-:Y:S02]  /*1ba0*/  LEA.HI.X R4, R4, UR9, R5, 0x3, P0 ;  /* 0x0000000904047c11 */ /* 0x000fe400080f1c05 */
[----:B------:R-:W-:-:S05]  /*1bb0*/  IADD3 R6, P0, PT, R6, 0x2000, RZ ;  /* 0x0000200006067810 */ /* 0x000fca0007f1e0ff */
[----:B------:R-:W-:Y:S01]  /*1bc0*/  IMAD.X R7, RZ, RZ, R4, P0 ;  /* 0x000000ffff077224 */ /* 0x000fe200000e0604 */
[----:B------:R-:W-:Y:S01]  /*1bd0*/  PLOP3.LUT P0, PT, PT, PT, PT, 0x80, 0x8 ;  /* 0x000000000008781c */ /* 0x000fe20003f0f070 */
[----:B------:R-:W-:-:S12]  /*1be0*/  @!P1 BRA `(.L_x_25) ;  /* 0x0000000000bc9947 */ /* 0x000fd80003800000 */
[----:B------:R-:W-:Y:S01]  /*1bf0*/  PLOP3.LUT P0, PT, PT, PT, PT, 0x8, 0x80 ;  /* 0x000000000080781c */ /* 0x000fe20003f0e170 */
[----:B------:R-:W-:-:S12]  /*1c00*/  VIADD R40, R0, 0xffffe800 ;  /* 0xffffe80000287836 */ /* 0x000fd80000000000 */
.L_x_26:
[C-C-:B------:R-:W-:Y:S01]  /*1c10*/  IMAD.WIDE.U32 R8, R38.reuse, 0x8, R2.reuse ;  /* 0x0000000826087825 */ /* 0x140fe200078e0002 */
[----:B------:R-:W2:Y:S03]  /*1c20*/  LDG.E.64.CONSTANT R4, desc[UR6][R6.64+-0x1000] ;  /* 0xfff0000606047981 */ /* 0x000ea6000c1e9b00 */
[----:B------:R-:W-:Y:S01]  /*1c30*/  VIADD R25, R38, 0x800 ;  /* 0x0000080026197836 */ /* 0x000fe20000000000 */
[----:B------:R-:W3:Y:S04]  /*1c40*/  LDG.E.64.CONSTANT R10, desc[UR6][R6.64] ;  /* 0x00000006060a7981 */ /* 0x000ee8000c1e9b00 */
[----:B------:R-:W2:Y:S01]  /*1c50*/  LDG.E.64.CONSTANT R8, desc[UR6][R8.64] ;  /* 0x0000000608087981 */ /* 0x000ea2000c1e9b00 */
[----:B------:R-:W-:-:S03]  /*1c60*/  IMAD.WIDE.U32 R24, R25, 0x8, R2 ;  /* 0x0000000819187825 */ /* 0x000fc600078e0002 */
[----:B------:R-:W3:Y:S01]  /*1c70*/  LDG.E.64.CONSTANT R26, desc[UR6][R6.64+0x1000] ;  /* 0x00100006061a7981 */ /* 0x000ee2000c1e9b00 */
[----:B------:R-:W-:-:S03]  /*1c80*/  VIADD R17, R38, 0x1000 ;  /* 0x0000100026117836 */ /* 0x000fc60000000000 */
[----:B------:R-:W4:Y:S01]  /*1c90*/  LDG.E.64.CONSTANT R22, desc[UR6][R6.64+0x3000] ;  /* 0x0030000606167981 */ /* 0x000f22000c1e9b00 */
[----:B------:R-:W-:-:S03]  /*1ca0*/  IMAD.WIDE.U32 R16, R17, 0x8, R2 ;  /* 0x0000000811107825 */ /* 0x000fc600078e0002 */
[----:B------:R-:W4:Y:S04]  /*1cb0*/  LDG.E.64.CONSTANT R24, desc[UR6][R24.64] ;  /* 0x0000000618187981 */ /* 0x000f28000c1e9b00 */
[----:B------:R-:W5:Y:S04]  /*1cc0*/  LDG.E.64.CONSTANT R20, desc[UR6][R6.64+0x4000] ;  /* 0x0040000606147981 */ /* 0x000f68000c1e9b00 */
[----:B------:R-:W5:Y:S04]  /*1cd0*/  LDG.E.64.CONSTANT R18, desc[UR6][R6.64+0x5000] ;  /* 0x0050000606127981 */ /* 0x000f68000c1e9b00 */
[----:B------:R-:W5:Y:S04]  /*1ce0*/  LDG.E.64.CONSTANT R14, desc[UR6][R6.64+0x7000] ;  /* 0x00700006060e7981 */ /* 0x000f68000c1e9b00 */
[----:B------:R-:W5:Y:S01]  /*1cf0*/  LDG.E.64.CONSTANT R16, desc[UR6][R16.64] ;  /* 0x0000000610107981 */ /* 0x000f62000c1e9b00 */
[----:B------:R-:W-:-:S03]  /*1d00*/  VIADD R33, R38, 0x1800 ;  /* 0x0000180026217836 */ /* 0x000fc60000000000 */
[----:B------:R-:W5:Y:S04]  /*1d10*/  LDG.E.64.CONSTANT R12, desc[UR6][R6.64+0x8000] ;  /* 0x00800006060c7981 */ /* 0x000f68000c1e9b00 */
[----:B------:R-:W5:Y:S01]  /*1d20*/  LDG.E.64.CONSTANT R28, desc[UR6][R6.64+0x9000] ;  /* 0x00900006061c7981 */ /* 0x000f62000c1e9b00 */
[----:B------:R-:W-:-:S03]  /*1d30*/  IMAD.WIDE.U32 R32, R33, 0x8, R2 ;  /* 0x0000000821207825 */ /* 0x000fc600078e0002 */
[----:B------:R-:W5:Y:S04]  /*1d40*/  LDG.E.64.CONSTANT R30, desc[UR6][R6.64+0xb000] ;  /* 0x00b00006061e7981 */ /* 0x000f68000c1e9b00 */
[----:B------:R-:W5:Y:S04]  /*1d50*/  LDG.E.64.CONSTANT R32, desc[UR6][R32.64] ;  /* 0x0000000620207981 */ /* 0x000f68000c1e9b00 */
[----:B------:R-:W5:Y:S04]  /*1d60*/  LDG.E.64.CONSTANT R34, desc[UR6][R6.64+0xc000] ;  /* 0x00c0000606227981 */ /* 0x000f68000c1e9b00 */
[----:B------:R0:W5:Y:S01]  /*1d70*/  LDG.E.64.CONSTANT R36, desc[UR6][R6.64+0xd000] ;  /* 0x00d0000606247981 */ /* 0x000162000c1e9b00 */
[----:B------:R-:W-:-:S02]  /*1d80*/  VIADD R45, R45, 0x2000 ;  /* 0x000020002d2d7836 */ /* 0x000fc40000000000 */
[----:B------:R-:W-:Y:S01]  /*1d90*/  VIADD R38, R38, 0x2000 ;  /* 0x0000200026267836 */ /* 0x000fe20000000000 */
[----:B0-----:R-:W-:-:S05]  /*1da0*/  IADD3 R6, P6, PT, R6, 0x10000, RZ ;  /* 0x0001000006067810 */ /* 0x001fca0007fde0ff */
[----:B------:R-:W-:Y:S01]  /*1db0*/  IMAD.X R7, RZ, RZ, R7, P6 ;  /* 0x000000ffff077224 */ /* 0x000fe200030e0607 */
[----:B--2---:R-:W-:-:S04]  /*1dc0*/  IADD3 R43, P1, P2, R4, R8, R43 ;  /* 0x00000008042b7210 */ /* 0x004fc80007a3e02b */
[----:B---3--:R-:W-:Y:S02]  /*1dd0*/  IADD3 R43, P3, P4, R26, R10, R43 ;  /* 0x0000000a1a2b7210 */ /* 0x008fe40007c7e02b */
[----:B------:R-:W-:-:S04]  /*1de0*/  IADD3.X R5, PT, PT, R5, R9, R41, P1, P2 ;  /* 0x0000000905057210 */ /* 0x000fc80000fe4429 */
[----:B------:R-:W-:Y:S02]  /*1df0*/  IADD3.X R11, PT, PT, R27, R11, R5, P3, P4 ;  /* 0x0000000b1b0b7210 */ /* 0x000fe40001fe8405 */
[----:B----4-:R-:W-:-:S04]  /*1e00*/  IADD3 R43, P1, P2, R22, R24, R43 ;  /* 0x00000018162b7210 */ /* 0x010fc80007a3e02b */
[----:B------:R-:W-:Y:S02]  /*1e10*/  IADD3.X R23, PT, PT, R23, R25, R11, P1, P2 ;  /* 0x0000001917177210 */ /* 0x000fe40000fe440b */
[----:B-----5:R-:W-:-:S04]  /*1e20*/  IADD3 R43, P3, P4, R18, R20, R43 ;  /* 0x00000014122b7210 */ /* 0x020fc80007c7e02b */
[----:B------:R-:W-:Y:S02]  /*1e30*/  IADD3.X R19, PT, PT, R19, R21, R23, P3, P4 ;  /* 0x0000001513137210 */ /* 0x000fe40001fe8417 */
[----:B------:R-:W-:-:S04]  /*1e40*/  IADD3 R43, P1, P2, R14, R16, R43 ;  /* 0x000000100e2b7210 */ /* 0x000fc80007a3e02b */
[----:B------:R-:W-:Y:S02]  /*1e50*/  IADD3.X R15, PT, PT, R15, R17, R19, P1, P2 ;  /* 0x000000110f0f7210 */ /* 0x000fe40000fe4413 */
[----:B------:R-:W-:-:S04]  /*1e60*/  IADD3 R43, P3, P4, R28, R12, R43 ;  /* 0x0000000c1c2b7210 */ /* 0x000fc80007c7e02b */
[----:B------:R-:W-:Y:S02]  /*1e70*/  IADD3.X R13, PT, PT, R29, R13, R15, P3, P4 ;  /* 0x0000000d1d0d7210 */ /* 0x000fe40001fe840f */
[----:B------:R-:W-:Y:S02]  /*1e80*/  ISETP.GE.AND P3, PT, R45, R40, PT ;  /* 0x000000282d00720c */ /* 0x000fe40003f66270 */
[----:B------:R-:W-:-:S04]  /*1e90*/  IADD3 R43, P2, P1, R30, R32, R43 ;  /* 0x000000201e2b7210 */ /* 0x000fc8000795e02b */
[----:B------:R-:W-:Y:S02]  /*1ea0*/  IADD3.X R31, PT, PT, R31, R33, R13, P2, P1 ;  /* 0x000000211f1f7210 */ /* 0x000fe400017e240d */
[----:B------:R-:W-:-:S04]  /*1eb0*/  IADD3 R43, P4, P5, R36, R34, R43 ;  /* 0x00000022242b7210 */ /* 0x000fc80007d9e02b */
[----:B------:R-:W-:Y:S01]  /*1ec0*/  IADD3.X R41, PT, PT, R37, R35, R31, P4, P5 ;  /* 0x0000002325297210 */ /* 0x000fe200027ea41f */
[----:B------:R-:W-:Y:S08]  /*1ed0*/  @!P3 BRA `(.L_x_26) ;  /* 0xfffffffc004cb947 */ /* 0x000ff0000383ffff */
.L_x_25:
[----:B------:R-:W-:Y:S05]  /*1ee0*/  BSYNC.RECONVERGENT B2 ;  /* 0x0000000000027941 */ /* 0x000fea0003800200 */
.L_x_24:
[----:B------:R-:W-:Y:S01]  /*1ef0*/  IMAD.IADD R4, R0, 0x1, -R45 ;  /* 0x0000000100047824 */ /* 0x000fe200078e0a2d */
[----:B------:R-:W-:Y:S04]  /*1f00*/  BSSY.RECONVERGENT B2, `(.L_x_27) ;  /* 0x000001d000027945 */ /* 0x000fe80003800200 */
[----:B------:R-:W-:-:S13]  /*1f10*/  ISETP.GT.AND P1, PT, R4, 0x800, PT ;  /* 0x000008000400780c */ /* 0x000fda0003f24270 */
[----:B------:R-:W-:Y:S05]  /*1f20*/  @!P1 BRA `(.L_x_28) ;  /* 0x0000000000689947 */ /* 0x000fea0003800000 */
[C-C-:B------:R-:W-:Y:S01]  /*1f30*/  IMAD.WIDE.U32 R10, R38.reuse, 0x8, R2.reuse ;  /* 0x00000008260a7825 */ /* 0x140fe200078e0002 */
[----:B------:R-:W2:Y:S03]  /*1f40*/  LDG.E.64.CONSTANT R12, desc[UR6][R6.64+-0x1000] ;  /* 0xfff00006060c7981 */ /* 0x000ea6000c1e9b00 */
[----:B------:R-:W-:Y:S01]  /*1f50*/  VIADD R19, R38, 0x800 ;  /* 0x0000080026137836 */ /* 0x000fe20000000000 */
[----:B------:R-:W3:Y:S04]  /*1f60*/  LDG.E.64.CONSTANT R14, desc[UR6][R6.64] ;  /* 0x00000006060e7981 */ /* 0x000ee8000c1e9b00 */
[----:B------:R-:W2:Y:S01]  /*1f70*/  LDG.E.64.CONSTANT R10, desc[UR6][R10.64] ;  /* 0x000000060a0a7981 */ /* 0x000ea2000c1e9b00 */
[----:B------:R-:W-:-:S03]  /*1f80*/  IMAD.WIDE.U32 R18, R19, 0x8, R2 ;  /* 0x0000000813127825 */ /* 0x000fc600078e0002 */
[----:B------:R-:W3:Y:S04]  /*1f90*/  LDG.E.64.CONSTANT R16, desc[UR6][R6.64+0x1000] ;  /* 0x0010000606107981 */ /* 0x000ee8000c1e9b00 */
[----:B------:R-:W4:Y:S04]  /*1fa0*/  LDG.E.64.CONSTANT R20, desc[UR6][R6.64+0x3000] ;  /* 0x0030000606147981 */ /* 0x000f28000c1e9b00 */
[----:B------:R-:W4:Y:S04]  /*1fb0*/  LDG.E.64.CONSTANT R18, desc[UR6][R18.64] ;  /* 0x0000000612127981 */ /* 0x000f28000c1e9b00 */
[----:B------:R-:W5:Y:S04]  /*1fc0*/  LDG.E.64.CONSTANT R4, desc[UR6][R6.64+0x4000] ;  /* 0x0040000606047981 */ /* 0x000f68000c1e9b00 */
[----:B------:R-:W5:Y:S01]  /*1fd0*/  LDG.E.64.CONSTANT R8, desc[UR6][R6.64+0x5000] ;  /* 0x0050000606087981 */ /* 0x000f62000c1e9b00 */
[----:B------:R-:W-:-:S02]  /*1fe0*/  VIADD R45, R45, 0x1000 ;  /* 0x000010002d2d7836 */ /* 0x000fc40000000000 */
[----:B------:R-:W-:Y:S01]  /*1ff0*/  VIADD R38, R38, 0x1000 ;  /* 0x0000100026267836 */ /* 0x000fe20000000000 */
[----:B--2---:R-:W-:-:S04]  /*2000*/  IADD3 R43, P0, P1, R12, R10, R43 ;  /* 0x0000000a0c2b7210 */ /* 0x004fc8000791e02b */
[----:B------:R-:W-:Y:S02]  /*2010*/  IADD3.X R13, PT, PT, R13, R11, R41, P0, P1 ;  /* 0x0000000b0d0d7210 */ /* 0x000fe400007e2429 */
[----:B---3--:R-:W-:Y:S02]  /*2020*/  IADD3 R43, P0, P1, R16, R14, R43 ;  /* 0x0000000e102b7210 */ /* 0x008fe4000791e02b */
[----:B------:R-:W-:Y:S02]  /*2030*/  IADD3 R10, P3, PT, R6, 0x8000, RZ ;  /* 0x00008000060a7810 */ /* 0x000fe40007f7e0ff */
[----:B------:R-:W-:Y:S02]  /*2040*/  IADD3.X R15, PT, PT, R17, R15, R13, P0, P1 ;  /* 0x0000000f110f7210 */ /* 0x000fe400007e240d */
[----:B----4-:R-:W-:Y:S01]  /*2050*/  IADD3 R43, P0, P1, R20, R18, R43 ;  /* 0x00000012142b7210 */ /* 0x010fe2000791e02b */
[----:B------:R-:W-:-:S03]  /*2060*/  IMAD.X R11, RZ, RZ, R7, P3 ;  /* 0x000000ffff0b7224 */ /* 0x000fc600018e0607 */
[----:B------:R-:W-:Y:S02]  /*2070*/  IADD3.X R21, PT, PT, R21, R19, R15, P0, P1 ;  /* 0x0000001315157210 */ /* 0x000fe400007e240f */
[----:B-----5:R-:W-:Y:S01]  /*2080*/  IADD3 R43, P1, P2, R8, R4, R43 ;  /* 0x00000004082b7210 */ /* 0x020fe20007a3e02b */
[----:B------:R-:W-:Y:S01]  /*2090*/  IMAD.MOV.U32 R6, RZ, RZ, R10 ;  /* 0x000000ffff067224 */ /* 0x000fe200078e000a */
[----:B------:R-:W-:Y:S01]  /*20a0*/  PLOP3.LUT P0, PT, PT, PT, PT, 0x8, 0x80 ;  /* 0x000000000080781c */ /* 0x000fe20003f0e170 */
[----:B------:R-:W-:Y:S01]  /*20b0*/  IMAD.MOV.U32 R7, RZ, RZ, R11 ;  /* 0x000000ffff077224 */ /* 0x000fe200078e000b */
[----:B------:R-:W-:-:S11]  /*20c0*/  IADD3.X R41, PT, PT, R9, R5, R21, P1, P2 ;  /* 0x0000000509297210 */ /* 0x000fd60000fe4415 */
.L_x_28:
[----:B------:R-:W-:Y:S05]  /*20d0*/  BSYNC.RECONVERGENT B2 ;  /* 0x0000000000027941 */ /* 0x000fea0003800200 */
.L_x_27:
[----:B------:R-:W-:-:S13]  /*20e0*/  ISETP.LT.OR P0, PT, R45, R0, P0 ;  /* 0x000000002d00720c */ /* 0x000fda0000701670 */
[----:B------:R-:W-:Y:S05]  /*20f0*/  @!P0 BRA `(.L_x_20) ;  /* 0x0000000000248947 */ /* 0x000fea0003800000 */
[----:B------:R-:W-:Y:S01]  /*2100*/  IMAD.WIDE.U32 R2, R38, 0x8, R2 ;  /* 0x0000000826027825 */ /* 0x000fe200078e0002 */
[----:B------:R-:W2:Y:S04]  /*2110*/  LDG.E.64.CONSTANT R4, desc[UR6][R6.64+-0x1000] ;  /* 0xfff0000606047981 */ /* 0x000ea8000c1e9b00 */
[----:B------:R-:W3:Y:S04]  /*2120*/  LDG.E.64.CONSTANT R8, desc[UR6][R6.64] ;  /* 0x0000000606087981 */ /* 0x000ee8000c1e9b00 */
[----:B------:R-:W2:Y:S04]  /*2130*/  LDG.E.64.CONSTANT R2, desc[UR6][R2.64] ;  /* 0x0000000602027981 */ /* 0x000ea8000c1e9b00 */
[----:B------:R-:W3:Y:S01]  /*2140*/  LDG.E.64.CONSTANT R10, desc[UR6][R6.64+0x1000] ;  /* 0x00100006060a7981 */ /* 0x000ee2000c1e9b00 */
[----:B--2---:R-:W-:-:S04]  /*2150*/  IADD3 R43, P0, P1, R4, R2, R43 ;  /* 0x00000002042b7210 */ /* 0x004fc8000791e02b */
[----:B---3--:R-:W-:Y:S02]  /*2160*/  IADD3 R43, P2, P3, R10, R8, R43 ;  /* 0x000000080a2b7210 */ /* 0x008fe40007b5e02b */
[----:B------:R-:W-:-:S04]  /*2170*/  IADD3.X R41, PT, PT, R5, R3, R41, P0, P1 ;  /* 0x0000000305297210 */ /* 0x000fc800007e2429 */
[----:B------:R-:W-:-:S07]  /*2180*/  IADD3.X R41, PT, PT, R11, R9, R41, P2, P3 ;  /* 0x000000090b297210 */ /* 0x000fce00017e6429 */
.L_x_20:
[----:B------:R-:W-:Y:S05]  /*2190*/  BSYNC.RECONVERGENT B1 ;  /* 0x0000000000017941 */ /* 0x000fea0003800200 */
.L_x_18:
[----:B------:R-:W0:Y:S01]  /*21a0*/  S2R R6, SR_LANEID ;  /* 0x0000000000067919 */ /* 0x000e220000000000 */
[----:B------:R-:W1:Y:S04]  /*21b0*/  SHFL.DOWN PT, R0, R43, 0x1, 0x1f ;  /* 0x08201f002b007f89 */ /* 0x000e6800000e0000 */
[----:B------:R-:W2:Y:S01]  /*21c0*/  SHFL.DOWN PT, R2, R41, 0x1, 0x1f ;  /* 0x08201f0029027f89 */ /* 0x000ea200000e0000 */
[C---:B0-----:R-:W-:Y:S02]  /*21d0*/  ISETP.GT.AND P0, PT, R6.reuse, 0x1e, PT ;  /* 0x0000001e0600780c */ /* 0x041fe40003f04270 */
[----:B------:R-:W-:Y:S02]  /*21e0*/  ISETP.GT.AND P1, PT, R6, 0x1d, PT ;  /* 0x0000001d0600780c */ /* 0x000fe40003f24270 */
[----:B-1----:R-:W-:-:S02]  /*21f0*/  SEL R0, R0, RZ, !P0 ;  /* 0x000000ff00007207 */ /* 0x002fc40004000000 */
[----:B--2---:R-:W-:Y:S02]  /*2200*/  SEL R2, R2, RZ, !P0 ;  /* 0x000000ff02027207 */ /* 0x004fe40004000000 */
[----:B------:R-:W-:Y:S02]  /*2210*/  IADD3 R7, P0, PT, R43, R0, RZ ;  /* 0x000000002b077210 */ /* 0x000fe40007f1e0ff */
[----:B------:R-:W-:-:S03]  /*2220*/  ISETP.NE.AND P2, PT, R6, RZ, PT ;  /* 0x000000ff0600720c */ /* 0x000fc60003f45270 */
[----:B------:R-:W-:Y:S01]  /*2230*/  IMAD.X R9, R41, 0x1, R2, P0 ;  /* 0x0000000129097824 */ /* 0x000fe200000e0602 */
[----:B------:R-:W0:Y:S04]  /*2240*/  SHFL.DOWN PT, R0, R7, 0x2, 0x1f ;  /* 0x08401f0007007f89 */ /* 0x000e2800000e0000 */
[----:B------:R-:W1:Y:S05]  /*2250*/  SHFL.DOWN PT, R2, R9, 0x2, 0x1f ;  /* 0x08401f0009027f89 */ /* 0x000e6a00000e0000 */
[----:B------:R-:W2:Y:S01]  /*2260*/  @!P2 S2R R11, SR_CgaCtaId ;  /* 0x00000000000ba919 */ /* 0x000ea20000008800 */
        /* <DEDUP_REMOVED lines=12> */
[----:B------:R-:W-:-:S05]  /*2330*/  IMAD.X R9, R2, 0x1, R5, P0 ;  /* 0x0000000102097824 */ /* 0x000fca00000e0605 */
[----:B------:R-:W1:Y:S01]  /*2340*/  SHFL.DOWN PT, R2, R9, 0x8, 0x1f ;  /* 0x09001f0009027f89 */ /* 0x000e6200000e0000 */
[----:B0-----:R-:W-:-:S04]  /*2350*/  SEL R0, R0, RZ, !P1 ;  /* 0x000000ff00007207 */ /* 0x001fc80004800000 */
[----:B------:R-:W-:Y:S02]  /*2360*/  IADD3 R5, P0, PT, R0, R7, RZ ;  /* 0x0000000700057210 */ /* 0x000fe40007f1e0ff */
[----:B-1----:R-:W-:-:S03]  /*2370*/  SEL R2, R2, RZ, !P1 ;  /* 0x000000ff02027207 */ /* 0x002fc60004800000 */
[----:B------:R-:W0:Y:S01]  /*2380*/  SHFL.DOWN PT, R0, R5, 0x10, 0x1f ;  /* 0x0a001f0005007f89 */ /* 0x000e2200000e0000 */
[----:B------:R-:W-:Y:S02]  /*2390*/  ISETP.GT.AND P1, PT, R6, 0xf, PT ;  /* 0x0000000f0600780c */ /* 0x000fe40003f24270 */
[----:B------:R-:W-:Y:S01]  /*23a0*/  @!P2 SHF.R.U32.HI R6, RZ, 0x2, R39 ;  /* 0x00000002ff06a819 */ /* 0x000fe20000011627 */
[----:B------:R-:W-:Y:S01]  /*23b0*/  IMAD.X R4, R2, 0x1, R9, P0 ;  /* 0x0000000102047824 */ /* 0x000fe200000e0609 */
[----:B------:R-:W-:Y:S02]  /*23c0*/  @!P2 MOV R2, 0x400 ;  /* 0x000004000002a802 */ /* 0x000fe40000000f00 */
[----:B------:R-:W-:Y:S02]  /*23d0*/  @!P2 LOP3.LUT R6, R6, 0xf8, RZ, 0xc0, !PT ;  /* 0x000000f80606a812 */ /* 0x000fe400078ec0ff */
[----:B------:R-:W1:Y:S01]  /*23e0*/  SHFL.DOWN PT, R3, R4, 0x10, 0x1f ;  /* 0x0a001f0004037f89 */ /* 0x000e6200000e0000 */
[----:B--2---:R-:W-:-:S05]  /*23f0*/  @!P2 LEA R11, R11, R2, 0x18 ;  /* 0x000000020b0ba211 */ /* 0x004fca00078ec0ff */
[----:B------:R-:W-:Y:S01]  /*2400*/  @!P2 IMAD.IADD R11, R6, 0x1, R11 ;  /* 0x00000001060ba824 */ /* 0x000fe200078e020b */
[----:B0-----:R-:W-:-:S04]  /*2410*/  SEL R0, R0, RZ, !P1 ;  /* 0x000000ff00007207 */ /* 0x001fc80004800000 */
[----:B------:R-:W-:Y:S02]  /*2420*/  IADD3 R2, P0, PT, R0, R5, RZ ;  /* 0x0000000500027210 */ /* 0x000fe40007f1e0ff */
[----:B-1----:R-:W-:-:S05]  /*2430*/  SEL R3, R3, RZ, !P1 ;  /* 0x000000ff03037207 */ /* 0x002fca0004800000 */
[----:B------:R-:W-:Y:S01]  /*2440*/  IMAD.X R3, R3, 0x1, R4, P0 ;  /* 0x0000000103037824 */ /* 0x000fe200000e0604 */
[----:B------:R-:W-:-:S04]  /*2450*/  ISETP.NE.AND P0, PT, R39, RZ, PT ;  /* 0x000000ff2700720c */ /* 0x000fc80003f05270 */
[----:B------:R0:W-:Y:S01]  /*2460*/  @!P2 STS.64 [R11+0x10], R2 ;  /* 0x000010020b00a388 */ /* 0x0001e20000000a00 */
[----:B------:R-:W-:Y:S08]  /*2470*/  BAR.SYNC.DEFER_BLOCKING 0x0 ;  /* 0x0000000000007b1d */ /* 0x000ff00000010000 */
[----:B------:R-:W-:Y:S05]  /*2480*/  @P0 BRA `(.L_x_16) ;  /* 0x00000000006c0947 */ /* 0x000fea0003800000 */
[----:B------:R-:W1:Y:S01]  /*2490*/  S2UR UR5, SR_CgaCtaId ;  /* 0x00000000000579c3 */ /* 0x000e620000008800 */
[----:B------:R-:W-:Y:S02]  /*24a0*/  UMOV UR4, 0x400 ;  /* 0x0000040000047882 */ /* 0x000fe40000000000 */
[----:B-1----:R-:W-:-:S09]  /*24b0*/  ULEA UR4, UR5, UR4, 0x18 ;  /* 0x0000000405047291 */ /* 0x002fd2000f8ec0ff */
[----:B------:R-:W-:Y:S04]  /*24c0*/  LDS.64 R32, [UR4+0x18] ;  /* 0x00001804ff207984 */ /* 0x000fe80008000a00 */
[----:B------:R-:W1:Y:S04]  /*24d0*/  LDS.128 R28, [UR4+0x20] ;  /* 0x00002004ff1c7984 */ /* 0x000e680008000c00 */
[----:B------:R-:W2:Y:S04]  /*24e0*/  LDS.128 R24, [UR4+0x30] ;  /* 0x00003004ff187984 */ /* 0x000ea80008000c00 */
[----:B------:R-:W3:Y:S04]  /*24f0*/  LDS.128 R20, [UR4+0x40] ;  /* 0x00004004ff147984 */ /* 0x000ee80008000c00 */
[----:B------:R-:W4:Y:S04]  /*2500*/  LDS.128 R16, [UR4+0x50] ;  /* 0x00005004ff107984 */ /* 0x000f280008000c00 */
[----:B------:R-:W5:Y:S04]  /*2510*/  LDS.128 R12, [UR4+0x60] ;  /* 0x00006004ff0c7984 */ /* 0x000f680008000c00 */
[----:B0-----:R-:W0:Y:S04]  /*2520*/  LDS.128 R8, [UR4+0x70] ;  /* 0x00007004ff087984 */ /* 0x001e280008000c00 */
[----:B------:R-:W0:Y:S01]  /*2530*/  LDS.128 R4, [UR4+0x80] ;  /* 0x00008004ff047984 */ /* 0x000e220008000c00 */
[----:B-1----:R-:W-:-:S04]  /*2540*/  IADD3 R35, P1, P2, R28, R32, R2 ;  /* 0x000000201c237210 */ /* 0x002fc80007a3e002 */
[----:B--2---:R-:W-:Y:S02]  /*2550*/  IADD3 R35, P3, P4, R24, R35, R30 ;  /* 0x0000002318237210 */ /* 0x004fe40007c7e01e */
[----:B------:R-:W-:Y:S02]  /*2560*/  IADD3.X R29, PT, PT, R29, R33, R3, P1, P2 ;  /* 0x000000211d1d7210 */ /* 0x000fe40000fe4403 */
[----:B---3--:R-:W-:Y:S02]  /*2570*/  IADD3 R3, P1, P2, R20, R35, R26 ;  /* 0x0000002314037210 */ /* 0x008fe40007a3e01a */
[----:B------:R-:W-:Y:S02]  /*2580*/  IADD3.X R25, PT, PT, R25, R29, R31, P3, P4 ;  /* 0x0000001d19197210 */ /* 0x000fe40001fe841f */
[----:B----4-:R-:W-:Y:S02]  /*2590*/  IADD3 R3, P3, P4, R16, R3, R22 ;  /* 0x0000000310037210 */ /* 0x010fe40007c7e016 */
[----:B------:R-:W-:-:S02]  /*25a0*/  IADD3.X R21, PT, PT, R21, R25, R27, P1, P2 ;  /* 0x0000001915157210 */ /* 0x000fc40000fe441b */
[----:B-----5:R-:W-:Y:S02]  /*25b0*/  IADD3 R3, P1, P2, R12, R3, R18 ;  /* 0x000000030c037210 */ /* 0x020fe40007a3e012 */
[----:B------:R-:W-:Y:S02]  /*25c0*/  IADD3.X R17, PT, PT, R17, R21, R23, P3, P4 ;  /* 0x0000001511117210 */ /* 0x000fe40001fe8417 */
[----:B0-----:R-:W-:Y:S02]  /*25d0*/  IADD3 R3, P3, P4, R8, R3, R14 ;  /* 0x0000000308037210 */ /* 0x001fe40007c7e00e */
[----:B------:R-:W-:Y:S02]  /*25e0*/  IADD3.X R13, PT, PT, R13, R17, R19, P1, P2 ;  /* 0x000000110d0d7210 */ /* 0x000fe40000fe4413 */
[----:B------:R-:W-:Y:S02]  /*25f0*/  IADD3 R3, P1, P2, R4, R3, R10 ;  /* 0x0000000304037210 */ /* 0x000fe40007a3e00a */
[----:B------:R-:W-:-:S02]  /*2600*/  IADD3.X R9, PT, PT, R9, R13, R15, P3, P4 ;  /* 0x0000000d09097210 */ /* 0x000fc40001fe840f */
[----:B------:R-:W-:Y:S02]  /*2610*/  IADD3 R2, P3, PT, R3, R6, RZ ;  /* 0x0000000603027210 */ /* 0x000fe40007f7e0ff */
[----:B------:R-:W-:-:S05]  /*2620*/  IADD3.X R3, PT, PT, R5, R9, R11, P1, P2 ;  /* 0x0000000905037210 */ /* 0x000fca0000fe440b */
[----:B------:R-:W-:-:S07]  /*2630*/  IMAD.X R3, R3, 0x1, R7, P3 ;  /* 0x0000000103037824 */ /* 0x000fce00018e0607 */
.L_x_16:
[----:B------:R-:W-:Y:S05]  /*2640*/  BSYNC.RECONVERGENT B0 ;  /* 0x0000000000007941 */ /* 0x000fea0003800200 */
.L_x_1:
[----:B------:R-:W-:Y:S05]  /*2650*/  @P0 EXIT ;  /* 0x000000000000094d */ /* 0x000fea0003800000 */
[----:B------:R-:W0:Y:S01]  /*2660*/  LDCU.64 UR4, c[0x0][0x398] ;  /* 0x00007300ff0477ac */ /* 0x000e220008000a00 */
[----:B------:R-:W3:Y:S01]  /*2670*/  LDC.64 R4, c[0x0][0x388] ;  /* 0x0000e200ff047b82 */ /* 0x000ee20000000a00 */
[----:B012---:R-:W-:-:S04]  /*2680*/  IADD3 R2, P0, PT, R2, UR4, RZ ;  /* 0x0000000402027c10 */ /* 0x007fc8000ff1e0ff */
[----:B------:R-:W-:-:S05]  /*2690*/  IADD3.X R3, PT, PT, R3, UR5, RZ, P0, !PT ;  /* 0x0000000503037c10 */ /* 0x000fca00087fe4ff */
[----:B---3--:R-:W-:Y:S01]  /*26a0*/  STG.E.64 desc[UR6][R4.64], R2 ;  /* 0x0000000204007986 */ /* 0x008fe2000c101b06 */
[----:B------:R-:W-:Y:S05]  /*26b0*/  EXIT ;  /* 0x000000000000794d */ /* 0x000fea0003800000 */
.L_x_29:
[----:B------:R-:W-:-:S00]  /*26c0*/  BRA `(.L_x_29) ;  /* 0xfffffffc00fc7947 */ /* 0x000fc0000383ffff */
[----:B------:R-:W-:-:S00]  /*26d0*/  NOP ;  /* 0x0000000000007918 */ /* 0x000fc00000000000 */
        /* <DEDUP_REMOVED lines=10> */
.L_x_1334:


//--------------------- .text._ZN3cub18CUB_300001_SM_10006detail6reduce18DeviceReduceKernelINS2_10policy_hubIlyN4cuda3std3__44plusIlEEE10Policy1000EN6thrust24THRUST_300001_SM_1000_NS18transform_iteratorI17count_under_curveNSD_12zip_iteratorINS7_5tupleIJNSD_6detail15normal_iteratorINSD_10device_ptrIfEEEESM_EEEEEllEEyS9_lNS7_10__identityEEEvT0_PT3_T1_NS0_13GridEvenShareISU_EET2_T4_ --------------------------
	.section	.text._ZN3cub18CUB_300001_SM_10006detail6reduce18DeviceReduceKernelINS2_10policy_hubIlyN4cuda3std3__44plusIlEEE10Policy1000EN6thrust24THRUST_300001_SM_1000_NS18transform_iteratorI17count_under_curveNSD_12zip_iteratorINS7_5tupleIJNSD_6detail15normal_iteratorINSD_10device_ptrIfEEEESM_EEEEEllEEyS9_lNS7_10__identityEEEvT0_PT3_T1_NS0_13GridEvenShareISU_EET2_T4_,"ax",@progbits
	.align	128
        .global         _ZN3cub18CUB_300001_SM_10006detail6reduce18DeviceReduceKernelINS2_10policy_hubIlyN4cuda3std3__44plusIlEEE10Policy1000EN6thrust24THRUST_300001_SM_1000_NS18transform_iteratorI17count_under_curveNSD_12zip_iteratorINS7_5tupleIJNSD_6detail15normal_iteratorINSD_10device_ptrIfEEEESM_EEEEEllEEyS9_lNS7_10__identityEEEvT0_PT3_T1_NS0_13GridEvenShareISU_EET2_T4_
        .type           _ZN3cub18CUB_300001_SM_10006detail6reduce18DeviceReduceKernelINS2_10policy_hubIlyN4cuda3std3__44plusIlEEE10Policy1000EN6thrust24THRUST_300001_SM_1000_NS18transform_iteratorI17count_under_curveNSD_12zip_iteratorINS7_5tupleIJNSD_6detail15normal_iteratorINSD_10device_ptrIfEEEESM_EEEEEllEEyS9_lNS7_10__identityEEEvT0_PT3_T1_NS0_13GridEvenShareISU_EET2_T4_,@function
        .size           _ZN3cub18CUB_300001_SM_10006detail6reduce18DeviceReduceKernelINS2_10policy_hubIlyN4cuda3std3__44plusIlEEE10Policy1000EN6thrust24THRUST_300001_SM_1000_NS18transform_iteratorI17count_under_curveNSD_12zip_iteratorINS7_5tupleIJNSD_6detail15normal_iteratorINSD_10device_ptrIfEEEESM_EEEEEllEEyS9_lNS7_10__identityEEEvT0_PT3_T1_NS0_13GridEvenShareISU_EET2_T4_,(.L_x_1335 - _ZN3cub18CUB_300001_SM_10006detail6reduce18DeviceReduceKernelINS2_10policy_hubIlyN4cuda3std3__44plusIlEEE10Policy1000EN6thrust24THRUST_300001_SM_1000_NS18transform_iteratorI17count_under_curveNSD_12zip_iteratorINS7_5tupleIJNSD_6detail15normal_iteratorINSD_10device_ptrIfEEEESM_EEEEEllEEyS9_lNS7_10__identityEEEvT0_PT3_T1_NS0_13GridEvenShareISU_EET2_T4_)
        .other          _ZN3cub18CUB_300001_SM_10006detail6reduce18DeviceReduceKernelINS2_10policy_hubIlyN4cuda3std3__44plusIlEEE10Policy1000EN6thrust24THRUST_300001_SM_1000_NS18transform_iteratorI17count_under_curveNSD_12zip_iteratorINS7_5tupleIJNSD_6detail15normal_iteratorINSD_10device_ptrIfEEEESM_EEEEEllEEyS9_lNS7_10__identityEEEvT0_PT3_T1_NS0_13GridEvenShareISU_EET2_T4_,@"STO_CUDA_ENTRY STV_DEFAULT"
_ZN3cub18CUB_300001_SM_10006detail6reduce18DeviceReduceKernelINS2_10policy_hubIlyN4cuda3std3__44plusIlEEE10Policy1000EN6thrust24THRUST_300001_SM_1000_NS18transform_iteratorI17count_under_curveNSD_12zip_iteratorINS7_5tupleIJNSD_6detail15normal_iteratorINSD_10device_ptrIfEEEESM_EEEEEllEEyS9_lNS7_10__identityEEEvT0_PT3_T1_NS0_13GridEvenShareISU_EET2_T4_:
.text._ZN3cub18CUB_300001_SM_10006detail6reduce18DeviceReduceKernelINS2_10policy_hubIlyN4cuda3std3__44plusIlEEE10Policy1000EN6thrust24THRUST_300001_SM_1000_NS18transform_iteratorI17count_under_curveNSD_12zip_iteratorINS7_5tupleIJNSD_6detail15normal_iteratorINSD_10device_ptrIfEEEESM_EEEEEllEEyS9_lNS7_10__identityEEEvT0_PT3_T1_NS0_13GridEvenShareISU_EET2_T4_:
[----:B------:R-:W-:Y:S08]  /*0000*/  LDC R1, c[0x0][0x37c] ;  /* 0x0000df00ff017b82 */ /* 0x000ff00000000800 */
[----:B------:R-:W0:Y:S01]  /*0010*/  S2UR UR16, SR_CTAID.X ;  /* 0x00000000001079c3 */ /* 0x000e220000002500 */
[----:B------:R-:W1:Y:S01]  /*0020*/  LDCU.64 UR6, c[0x0][0x3c8] ;  /* 0x00007900ff0677ac */ /* 0x000e620008000a00 */
[----:B------:R-:W-:Y:S01]  /*0030*/  BSSY.RECONVERGENT B0, `(.L_x_30) ;  /* 0x00002f9000007945 */ /* 0x000fe20003800200 */
[----:B------:R-:W2:Y:S01]  /*0040*/  LDCU UR8, c[0x0][0x3d0] ;  /* 0x00007a00ff0877ac */ /* 0x000ea20008000800 */
[----:B------:R-:W3:Y:S01]  /*0050*/  LDCU.64 UR10, c[0x0][0x358] ;  /* 0x00006b00ff0a77ac */ /* 0x000ee20008000a00 */
[----:B-1----:R-:W-:-:S02]  /*0060*/  IMAD.U32 R9, RZ, RZ, UR6 ;  /* 0x00000006ff097e24 */ /* 0x002fc4000f8e00ff */
[----:B------:R-:W-:Y:S01]  /*0070*/  IMAD.U32 R3, RZ, RZ, UR7 ;  /* 0x00000007ff037e24 */ /* 0x000fe2000f8e00ff */
[----:B--2---:R-:W-:Y:S02]  /*0080*/  UIMAD UR5, UR8, 0xe00, URZ ;  /* 0x00000e00080578a4 */ /* 0x004fe4000f8e02ff */
[----:B0-----:R-:W-:Y:S02]  /*0090*/  UIMAD UR4, UR16, 0xe00, URZ ;  /* 0x00000e00100478a4 */ /* 0x001fe4000f8e02ff */
[----:B------:R-:W-:-:S04]  /*00a0*/  USHF.R.S32.HI UR6, URZ, 0x1f, UR5 ;  /* 0x0000001fff067899 */ /* 0x000fc80008011405 */
[----:B------:R-:W-:-:S04]  /*00b0*/  IADD3 R22, P1, PT, R9, -UR4, RZ ;  /* 0x8000000409167c10 */ /* 0x000fc8000ff3e0ff */
[----:B------:R-:W-:Y:S02]  /*00c0*/  ISETP.GT.U32.AND P0, PT, R22, 0xdff, PT ;  /* 0x00000dff1600780c */ /* 0x000fe40003f04070 */
[----:B------:R-:W-:-:S04]  /*00d0*/  IADD3.X R20, PT, PT, R3, -0x1, RZ, P1, !PT ;  /* 0xffffffff03147810 */ /* 0x000fc80000ffe4ff */
[----:B------:R-:W-:-:S13]  /*00e0*/  ISETP.GT.U32.AND.EX P0, PT, R20, RZ, PT, P0 ;  /* 0x000000ff1400720c */ /* 0x000fda0003f04100 */
[----:B---3--:R-:W-:Y:S05]  /*00f0*/  @P0 BRA `(.L_x_31) ;  /* 0x0000001400f40947 */ /* 0x008fea0003800000 */
[----:B------:R-:W0:Y:S01]  /*0100*/  S2R R11, SR_TID.X ;  /* 0x00000000000b7919 */ /* 0x000e220000002100 */
[----:B------:R-:W-:Y:S01]  /*0110*/  VIADD R2, R9, -UR4 ;  /* 0x8000000409027c36 */ /* 0x000fe20008000000 */
[----:B------:R-:W-:Y:S01]  /*0120*/  BSSY.RECONVERGENT B1, `(.L_x_32) ;  /* 0x0000011000017945 */ /* 0x000fe20003800200 */
[----:B------:R-:W-:Y:S02]  /*0130*/  IMAD.MOV.U32 R0, RZ, RZ, RZ ;  /* 0x000000ffff007224 */ /* 0x000fe400078e00ff */
[----:B------:R-:W-:Y:S01]  /*0140*/  IMAD.MOV.U32 R3, RZ, RZ, RZ ;  /* 0x000000ffff037224 */ /* 0x000fe200078e00ff */
[----:B0-----:R-:W-:Y:S01]  /*0150*/  ISETP.GE.AND P0, PT, R11, R2, PT ;  /* 0x000000020b00720c */ /* 0x001fe20003f06270 */
[----:B------:R-:W-:-:S12]  /*0160*/  IMAD.MOV.U32 R13, RZ, RZ, R11 ;  /* 0x000000ffff0d7224 */ /* 0x000fd800078e000b */
[----:B------:R-:W-:Y:S05]  /*0170*/  @P0 BRA `(.L_x_33) ;  /* 0x00000000002c0947 */ /* 0x000fea0003800000 */
[----:B------:R-:W0:Y:S01]  /*0180*/  LDC.64 R4, c[0x0][0x380] ;  /* 0x0000e000ff047b82 */ /* 0x000e220000000a00 */
[----:B------:R-:W-:-:S07]  /*0190*/  VIADD R3, R11, UR4 ;  /* 0x000000040b037c36 */ /* 0x000fce0008000000 */
[----:B------:R-:W1:Y:S01]  /*01a0*/  LDC.64 R6, c[0x0][0x388] ;  /* 0x0000e200ff067b82 */ /* 0x000e620000000a00 */
[----:B0-----:R-:W-:-:S06]  /*01b0*/  IMAD.WIDE.U32 R4, R3, 0x4, R4 ;  /* 0x0000000403047825 */ /* 0x001fcc00078e0004 */
[----:B------:R-:W2:Y:S01]  /*01c0*/  LDG.E R4, desc[UR10][R4.64] ;  /* 0x0000000a04047981 */ /* 0x000ea2000c1e1900 */
[----:B-1----:R-:W-:-:S06]  /*01d0*/  IMAD.WIDE.U32 R6, R3, 0x4, R6 ;  /* 0x0000000403067825 */ /* 0x002fcc00078e0006 */
[----:B------:R-:W2:Y:S01]  /*01e0*/  LDG.E R7, desc[UR10][R6.64] ;  /* 0x0000000a06077981 */ /* 0x000ea2000c1e1900 */
[----:B------:R-:W-:Y:S02]  /*01f0*/  VIADD R13, R11, 0x200 ;  /* 0x000002000b0d7836 */ /* 0x000fe40000000000 */
[----:B------:R-:W-:Y:S01]  /*0200*/  IMAD.MOV.U32 R3, RZ, RZ, RZ ;  /* 0x000000ffff037224 */ /* 0x000fe200078e00ff */
[----:B--2---:R-:W-:-:S04]  /*0210*/  FSETP.GE.AND P0, PT, R4, R7, PT ;  /* 0x000000070400720b */ /* 0x004fc80003f06000 */
[----:B------:R-:W-:-:S09]  /*0220*/  SEL R0, RZ, 0x1, !P0 ;  /* 0x00000001ff007807 */ /* 0x000fd20004000000 */
.L_x_33:
[----:B------:R-:W-:Y:S05]  /*0230*/  BSYNC.RECONVERGENT B1 ;  /* 0x0000000000017941 */ /* 0x000fea0003800200 */
.L_x_32:
[----:B------:R-:W-:Y:S01]  /*0240*/  ISETP.GE.AND P0, PT, R13, R2, PT ;  /* 0x000000020d00720c */ /* 0x000fe20003f06270 */
[----:B------:R-:W-:-:S12]  /*0250*/  BSSY.RECONVERGENT B1, `(.L_x_34) ;  /* 0x0000095000017945 */ /* 0x000fd80003800200 */
[----:B------:R-:W-:Y:S05]  /*0260*/  @P0 BRA `(.L_x_35) ;  /* 0x00000008004c0947 */ /* 0x000fea0003800000 */
[----:B------:R-:W-:Y:S01]  /*0270*/  LOP3.LUT R4, RZ, R13, RZ, 0x33, !PT ;  /* 0x0000000dff047212 */ /* 0x000fe200078e33ff */
[----:B------:R-:W-:Y:S03]  /*0280*/  BSSY.RECONVERGENT B2, `(.L_x_36) ;  /* 0x0000043000027945 */ /* 0x000fe60003800200 */
[----:B------:R-:W-:-:S04]  /*0290*/  IADD3 R9, PT, PT, R9, -UR4, R4 ;  /* 0x8000000409097c10 */ /* 0x000fc8000fffe004 */
[C---:B------:R-:W-:Y:S02]  /*02a0*/  ISETP.GE.U32.AND P1, PT, R9.reuse, 0xe00, PT ;  /* 0x00000e000900780c */ /* 0x040fe40003f26070 */
[----:B------:R-:W-:-:S04]  /*02b0*/  LEA.HI R8, R9, 0x1, RZ, 0x17 ;  /* 0x0000000109087811 */ /* 0x000fc800078fb8ff */
[----:B------:R-:W-:-:S04]  /*02c0*/  LOP3.LUT R22, R8, 0x7, RZ, 0xc0, !PT ;  /* 0x0000000708167812 */ /* 0x000fc800078ec0ff */
[----:B------:R-:W-:-:S03]  /*02d0*/  ISETP.NE.AND P0, PT, R22, RZ, PT ;  /* 0x000000ff1600720c */ /* 0x000fc60003f05270 */
[----:B------:R-:W-:Y:S10]  /*02e0*/  @!P1 BRA `(.L_x_37) ;  /* 0x0000000000f09947 */ /* 0x000ff40003800000 */
[----:B------:R-:W0:Y:S01]  /*02f0*/  LDCU.128 UR12, c[0x0][0x380] ;  /* 0x00007000ff0c77ac */ /* 0x000e220008000c00 */
[----:B------:R-:W-:Y:S01]  /*0300*/  IMAD.WIDE.U32 R4, R13, 0x4, RZ ;  /* 0x000000040d047825 */ /* 0x000fe200078e00ff */
[----:B------:R-:W-:-:S03]  /*0310*/  LOP3.LUT R10, R8, 0xfffff8, RZ, 0xc0, !PT ;  /* 0x00fffff8080a7812 */ /* 0x000fc600078ec0ff */
[----:B------:R-:W-:Y:S02]  /*0320*/  IMAD.U32 R7, RZ, RZ, UR16 ;  /* 0x00000010ff077e24 */ /* 0x000fe4000f8e00ff */
[----:B------:R-:W-:Y:S02]  /*0330*/  IMAD.MOV R10, RZ, RZ, -R10 ;  /* 0x000000ffff0a7224 */ /* 0x000fe400078e0a0a */
[----:B------:R-:W-:-:S03]  /*0340*/  IMAD.WIDE.U32 R4, R7, 0x3800, R4 ;  /* 0x0000380007047825 */ /* 0x000fc600078e0004 */
[----:B------:R-:W-:-:S04]  /*0350*/  IADD3 R4, P1, PT, R4, 0x2000, RZ ;  /* 0x0000200004047810 */ /* 0x000fc80007f3e0ff */
[C---:B0-----:R-:W-:Y:S01]  /*0360*/  IADD3 R6, P2, PT, R4.reuse, UR12, RZ ;  /* 0x0000000c04067c10 */ /* 0x041fe2000ff5e0ff */
[----:B------:R-:W-:Y:S01]  /*0370*/  IMAD.X R5, RZ, RZ, R5, P1 ;  /* 0x000000ffff057224 */ /* 0x000fe200008e0605 */
[----:B------:R-:W-:-:S04]  /*0380*/  IADD3 R4, P3, PT, R4, UR14, RZ ;  /* 0x0000000e04047c10 */ /* 0x000fc8000ff7e0ff */
[C---:B------:R-:W-:Y:S02]  /*0390*/  IADD3.X R7, PT, PT, R5.reuse, UR13, RZ, P2, !PT ;  /* 0x0000000d05077c10 */ /* 0x040fe400097fe4ff */
[----:B------:R-:W-:-:S07]  /*03a0*/  IADD3.X R5, PT, PT, R5, UR15, RZ, P3, !PT ;  /* 0x0000000f05057c10 */ /* 0x000fce0009ffe4ff */
.L_x_38:
[----:B------:R-:W2:Y:S04]  /*03b0*/  LDG.E R16, desc[UR10][R6.64+-0x2000] ;  /* 0xffe0000a06107981 */ /* 0x000ea8000c1e1900 */
[----:B------:R-:W2:Y:S04]  /*03c0*/  LDG.E R19, desc[UR10][R4.64+-0x2000] ;  /* 0xffe0000a04137981 */ /* 0x000ea8000c1e1900 */
[----:B------:R-:W3:Y:S04]  /*03d0*/  LDG.E R18, desc[UR10][R6.64+-0x1800] ;  /* 0xffe8000a06127981 */ /* 0x000ee8000c1e1900 */
[----:B------:R-:W3:Y:S04]  /*03e0*/  LDG.E R21, desc[UR10][R4.64+-0x1800] ;  /* 0xffe8000a04157981 */ /* 0x000ee8000c1e1900 */
[----:B------:R-:W4:Y:S04]  /*03f0*/  LDG.E R24, desc[UR10][R6.64+-0x1000] ;  /* 0xfff0000a06187981 */ /* 0x000f28000c1e1900 */
[----:B------:R-:W4:Y:S04]  /*0400*/  LDG.E R25, desc[UR10][R4.64+-0x1000] ;  /* 0xfff0000a04197981 */ /* 0x000f28000c1e1900 */
[----:B------:R-:W5:Y:S04]  /*0410*/  LDG.E R20, desc[UR10][R6.64+-0x800] ;  /* 0xfff8000a06147981 */ /* 0x000f68000c1e1900 */
[----:B------:R-:W5:Y:S04]  /*0420*/  LDG.E R23, desc[UR10][R4.64+-0x800] ;  /* 0xfff8000a04177981 */ /* 0x000f68000c1e1900 */
[----:B------:R-:W5:Y:S04]  /*0430*/  LDG.E R14, desc[UR10][R6.64] ;  /* 0x0000000a060e7981 */ /* 0x000f68000c1e1900 */
[----:B------:R-:W5:Y:S04]  /*0440*/  LDG.E R17, desc[UR10][R4.64] ;  /* 0x0000000a04117981 */ /* 0x000f68000c1e1900 */
[----:B------:R-:W5:Y:S04]  /*0450*/  LDG.E R12, desc[UR10][R6.64+0x800] ;  /* 0x0008000a060c7981 */ /* 0x000f68000c1e1900 */
[----:B------:R-:W5:Y:S01]  /*0460*/  LDG.E R15, desc[UR10][R4.64+0x800] ;  /* 0x0008000a040f7981 */ /* 0x000f62000c1e1900 */
[----:B--2---:R-:W-:-:S03]  /*0470*/  FSETP.GE.AND P1, PT, R16, R19, PT ;  /* 0x000000131000720b */ /* 0x004fc60003f26000 */
[----:B------:R-:W2:Y:S04]  /*0480*/  LDG.E R16, desc[UR10][R6.64+0x1000] ;  /* 0x0010000a06107981 */ /* 0x000ea8000c1e1900 */
[----:B------:R-:W2:Y:S01]  /*0490*/  LDG.E R19, desc[UR10][R4.64+0x1000] ;  /* 0x0010000a04137981 */ /* 0x000ea2000c1e1900 */
[----:B---3--:R-:W-:-:S03]  /*04a0*/  FSETP.GE.AND P2, PT, R18, R21, PT ;  /* 0x000000151200720b */ /* 0x008fc60003f46000 */
[----:B------:R-:W3:Y:S04]  /*04b0*/  LDG.E R21, desc[UR10][R6.64+0x1800] ;  /* 0x0018000a06157981 */ /* 0x000ee8000c1e1900 */
[----:B------:R-:W3:Y:S01]  /*04c0*/  LDG.E R18, desc[UR10][R4.64+0x1800] ;  /* 0x0018000a04127981 */ /* 0x000ee2000c1e1900 */
[----:B----4-:R-:W-:Y:S02]  /*04d0*/  FSETP.GE.AND P3, PT, R24, R25, PT ;  /* 0x000000191800720b */ /* 0x010fe40003f66000 */
[----:B------:R-:W-:Y:S02]  /*04e0*/  SEL R24, RZ, 0x1, !P1 ;  /* 0x00000001ff187807 */ /* 0x000fe40004800000 */
[----:B------:R-:W-:Y:S02]  /*04f0*/  SEL R25, RZ, 0x1, !P2 ;  /* 0x00000001ff197807 */ /* 0x000fe40005000000 */
[----:B-----5:R-:W-:-:S02]  /*0500*/  FSETP.GE.AND P1, PT, R20, R23, PT ;  /* 0x000000171400720b */ /* 0x020fc40003f26000 */
[----:B------:R-:W-:Y:S02]  /*0510*/  IADD3 R20, P5, P6, R25, R0, R24 ;  /* 0x0000000019147210 */ /* 0x000fe40007ebe018 */
[----:B------:R-:W-:Y:S02]  /*0520*/  SEL R23, RZ, 0x1, !P3 ;  /* 0x00000001ff177807 */ /* 0x000fe40005800000 */
[----:B------:R-:W-:Y:S01]  /*0530*/  SEL R0, RZ, 0x1, !P1 ;  /* 0x00000001ff007807 */ /* 0x000fe20004800000 */
[----:B------:R-:W-:Y:S01]  /*0540*/  VIADD R10, R10, 0x8 ;  /* 0x000000080a0a7836 */ /* 0x000fe20000000000 */
[----:B------:R-:W-:Y:S02]  /*0550*/  FSETP.GE.AND P3, PT, R14, R17, PT ;  /* 0x000000110e00720b */ /* 0x000fe40003f66000 */
[----:B------:R-:W-:Y:S02]  /*0560*/  IADD3 R0, P1, P2, R0, R20, R23 ;  /* 0x0000001400007210 */ /* 0x000fe40007a3e017 */
[----:B------:R-:W-:-:S02]  /*0570*/  IADD3.X R14, PT, PT, RZ, R3, RZ, P5, P6 ;  /* 0x00000003ff0e7210 */ /* 0x000fc40002fec4ff */
[----:B------:R-:W-:Y:S02]  /*0580*/  FSETP.GE.AND P4, PT, R12, R15, PT ;  /* 0x0000000f0c00720b */ /* 0x000fe40003f86000 */
[----:B------:R-:W-:Y:S02]  /*0590*/  SEL R15, RZ, 0x1, !P3 ;  /* 0x00000001ff0f7807 */ /* 0x000fe40005800000 */
[----:B------:R-:W-:Y:S02]  /*05a0*/  SEL R12, RZ, 0x1, !P4 ;  /* 0x00000001ff0c7807 */ /* 0x000fe40006000000 */
[----:B------:R-:W-:Y:S02]  /*05b0*/  IADD3.X R14, PT, PT, RZ, R14, RZ, P1, P2 ;  /* 0x0000000eff0e7210 */ /* 0x000fe40000fe44ff */
[----:B------:R-:W-:Y:S02]  /*05c0*/  ISETP.NE.AND P1, PT, R10, RZ, PT ;  /* 0x000000ff0a00720c */ /* 0x000fe40003f25270 */
[----:B------:R-:W-:Y:S01]  /*05d0*/  IADD3 R12, P5, P6, R12, R0, R15 ;  /* 0x000000000c0c7210 */ /* 0x000fe20007ebe00f */
[----:B------:R-:W-:Y:S01]  /*05e0*/  VIADD R13, R13, 0x1000 ;  /* 0x000010000d0d7836 */ /* 0x000fe20000000000 */
[----:B--2---:R-:W-:-:S04]  /*05f0*/  FSETP.GE.AND P3, PT, R16, R19, PT ;  /* 0x000000131000720b */ /* 0x004fc80003f66000 */
[----:B------:R-:W-:Y:S02]  /*0600*/  SEL R3, RZ, 0x1, !P3 ;  /* 0x00000001ff037807 */ /* 0x000fe40005800000 */
[----:B---3--:R-:W-:-:S04]  /*0610*/  FSETP.GE.AND P4, PT, R21, R18, PT ;  /* 0x000000121500720b */ /* 0x008fc80003f86000 */
[----:B------:R-:W-:Y:S02]  /*0620*/  SEL R0, RZ, 0x1, !P4 ;  /* 0x00000001ff007807 */ /* 0x000fe40006000000 */
[----:B------:R-:W-:Y:S02]  /*0630*/  IADD3 R6, P4, PT, R6, 0x4000, RZ ;  /* 0x0000400006067810 */ /* 0x000fe40007f9e0ff */
[----:B------:R-:W-:Y:S02]  /*0640*/  IADD3 R0, P2, P3, R0, R12, R3 ;  /* 0x0000000c00007210 */ /* 0x000fe40007b5e003 */
[----:B------:R-:W-:Y:S02]  /*0650*/  IADD3.X R3, PT, PT, RZ, R14, RZ, P5, P6 ;  /* 0x0000000eff037210 */ /* 0x000fe40002fec4ff */
[----:B------:R-:W-:Y:S01]  /*0660*/  IADD3 R4, P5, PT, R4, 0x4000, RZ ;  /* 0x0000400004047810 */ /* 0x000fe20007fbe0ff */
[----:B------:R-:W-:Y:S01]  /*0670*/  IMAD.X R7, RZ, RZ, R7, P4 ;  /* 0x000000ffff077224 */ /* 0x000fe200020e0607 */
[----:B------:R-:W-:-:S03]  /*0680*/  IADD3.X R3, PT, PT, RZ, R3, RZ, P2, P3 ;  /* 0x00000003ff037210 */ /* 0x000fc600017e64ff */
[----:B------:R-:W-:Y:S01]  /*0690*/  IMAD.X R5, RZ, RZ, R5, P5 ;  /* 0x000000ffff057224 */ /* 0x000fe200028e0605 */
[----:B------:R-:W-:Y:S07]  /*06a0*/  @P1 BRA `(.L_x_38) ;  /* 0xfffffffc00401947 */ /* 0x000fee000383ffff */
.L_x_37:
[----:B------:R-:W-:Y:S05]  /*06b0*/  BSYNC.RECONVERGENT B2 ;  /* 0x0000000000027941 */ /* 0x000fea0003800200 */
.L_x_36:
[----:B------:R-:W-:Y:S05]  /*06c0*/  @!P0 BRA `(.L_x_35) ;  /* 0x0000000400348947 */ /* 0x000fea0003800000 */
[----:B------:R-:W-:Y:S01]  /*06d0*/  ISETP.GE.U32.AND P1, PT, R22, 0x4, PT ;  /* 0x000000041600780c */ /* 0x000fe20003f26070 */
[----:B------:R-:W-:Y:S01]  /*06e0*/  BSSY.RECONVERGENT B2, `(.L_x_39) ;  /* 0x0000021000027945 */ /* 0x000fe20003800200 */
[----:B------:R-:W-:-:S11]  /*06f0*/  LOP3.LUT P0, R16, R8, 0x3, RZ, 0xc0, !PT ;  /* 0x0000000308107812 */ /* 0x000fd6000780c0ff */
[----:B------:R-:W-:Y:S05]  /*0700*/  @!P1 BRA `(.L_x_40) ;  /* 0x0000000000789947 */ /* 0x000fea0003800000 */
[----:B------:R-:W0:Y:S01]  /*0710*/  LDCU.128 UR12, c[0x0][0x380] ;  /* 0x00007000ff0c77ac */ /* 0x000e220008000c00 */
[----:B------:R-:W-:-:S04]  /*0720*/  IADD3 R5, P1, PT, R13, UR4, RZ ;  /* 0x000000040d057c10 */ /* 0x000fc8000ff3e0ff */
[----:B------:R-:W-:Y:S01]  /*0730*/  LEA.HI.X.SX32 R6, R13, RZ, 0x1, P1 ;  /* 0x000000ff0d067211 */ /* 0x000fe200008f0eff */
[----:B------:R-:W-:-:S03]  /*0740*/  IMAD.SHL.U32 R4, R5, 0x4, RZ ;  /* 0x0000000405047824 */ /* 0x000fc600078e00ff */
[----:B------:R-:W-:Y:S02]  /*0750*/  SHF.L.U64.HI R5, R5, 0x2, R6 ;  /* 0x0000000205057819 */ /* 0x000fe40000010206 */
[C---:B0-----:R-:W-:Y:S02]  /*0760*/  IADD3 R6, P1, PT, R4.reuse, UR12, RZ ;  /* 0x0000000c04067c10 */ /* 0x041fe4000ff3e0ff */
[----:B------:R-:W-:Y:S02]  /*0770*/  IADD3 R4, P2, PT, R4, UR14, RZ ;  /* 0x0000000e04047c10 */ /* 0x000fe4000ff5e0ff */
[C---:B------:R-:W-:Y:S02]  /*0780*/  IADD3.X R7, PT, PT, R5.reuse, UR13, RZ, P1, !PT ;  /* 0x0000000d05077c10 */ /* 0x040fe40008ffe4ff */
[----:B------:R-:W-:-:S03]  /*0790*/  IADD3.X R5, PT, PT, R5, UR15, RZ, P2, !PT ;  /* 0x0000000f05057c10 */ /* 0x000fc600097fe4ff */
[----:B------:R-:W2:Y:S04]  /*07a0*/  LDG.E R8, desc[UR10][R6.64] ;  /* 0x0000000a06087981 */ /* 0x000ea8000c1e1900 */
[----:B------:R-:W3:Y:S04]  /*07b0*/  LDG.E R10, desc[UR10][R6.64+0x800] ;  /* 0x0008000a060a7981 */ /* 0x000ee8000c1e1900 */
[----:B------:R-:W2:Y:S04]  /*07c0*/  LDG.E R15, desc[UR10][R4.64] ;  /* 0x0000000a040f7981 */ /* 0x000ea8000c1e1900 */
[----:B------:R-:W3:Y:S04]  /*07d0*/  LDG.E R17, desc[UR10][R4.64+0x800] ;  /* 0x0008000a04117981 */ /* 0x000ee8000c1e1900 */
[----:B------:R-:W4:Y:S04]  /*07e0*/  LDG.E R12, desc[UR10][R6.64+0x1000] ;  /* 0x0010000a060c7981 */ /* 0x000f28000c1e1900 */
[----:B------:R-:W5:Y:S04]  /*07f0*/  LDG.E R14, desc[UR10][R6.64+0x1800] ;  /* 0x0018000a060e7981 */ /* 0x000f68000c1e1900 */
[----:B------:R-:W4:Y:S04]  /*0800*/  LDG.E R19, desc[UR10][R4.64+0x1000] ;  /* 0x0010000a04137981 */ /* 0x000f28000c1e1900 */
[----:B------:R-:W5:Y:S01]  /*0810*/  LDG.E R21, desc[UR10][R4.64+0x1800] ;  /* 0x0018000a04157981 */ /* 0x000f62000c1e1900 */
[----:B------:R-:W-:Y:S01]  /*0820*/  VIADD R13, R13, 0x800 ;  /* 0x000008000d0d7836 */ /* 0x000fe20000000000 */
[----:B--2---:R-:W-:-:S02]  /*0830*/  FSETP.GE.AND P1, PT, R8, R15, PT ;  /* 0x0000000f0800720b */ /* 0x004fc40003f26000 */
[----:B---3--:R-:W-:Y:S02]  /*0840*/  FSETP.GE.AND P2, PT, R10, R17, PT ;  /* 0x000000110a00720b */ /* 0x008fe40003f46000 */
[----:B------:R-:W-:Y:S02]  /*0850*/  SEL R8, RZ, 0x1, !P1 ;  /* 0x00000001ff087807 */ /* 0x000fe40004800000 */
[----:B------:R-:W-:-:S04]  /*0860*/  SEL R15, RZ, 0x1, !P2 ;  /* 0x00000001ff0f7807 */ /* 0x000fc80005000000 */
[----:B------:R-:W-:Y:S02]  /*0870*/  IADD3 R0, P1, P2, R15, R0, R8 ;  /* 0x000000000f007210 */ /* 0x000fe40007a3e008 */
[----:B----4-:R-:W-:Y:S02]  /*0880*/  FSETP.GE.AND P3, PT, R12, R19, PT ;  /* 0x000000130c00720b */ /* 0x010fe40003f66000 */
[----:B-----5:R-:W-:Y:S02]  /*0890*/  FSETP.GE.AND P4, PT, R14, R21, PT ;  /* 0x000000150e00720b */ /* 0x020fe40003f86000 */
[----:B------:R-:W-:Y:S02]  /*08a0*/  SEL R7, RZ, 0x1, !P3 ;  /* 0x00000001ff077807 */ /* 0x000fe40005800000 */
[----:B------:R-:W-:Y:S02]  /*08b0*/  SEL R6, RZ, 0x1, !P4 ;  /* 0x00000001ff067807 */ /* 0x000fe40006000000 */
[----:B------:R-:W-:-:S02]  /*08c0*/  IADD3.X R3, PT, PT, RZ, R3, RZ, P1, P2 ;  /* 0x00000003ff037210 */ /* 0x000fc40000fe44ff */
[----:B------:R-:W-:-:S04]  /*08d0*/  IADD3 R0, P3, P4, R6, R0, R7 ;  /* 0x0000000006007210 */ /* 0x000fc80007c7e007 */
[----:B------:R-:W-:-:S09]  /*08e0*/  IADD3.X R3, PT, PT, RZ, R3, RZ, P3, P4 ;  /* 0x00000003ff037210 */ /* 0x000fd20001fe84ff */
.L_x_40:
[----:B------:R-:W-:Y:S05]  /*08f0*/  BSYNC.RECONVERGENT B2 ;  /* 0x0000000000027941 */ /* 0x000fea0003800200 */
.L_x_39:
[----:B------:R-:W-:Y:S05]  /*0900*/  @!P0 BRA `(.L_x_35) ;  /* 0x0000000000a48947 */ /* 0x000fea0003800000 */
[----:B------:R-:W-:Y:S01]  /*0910*/  ISETP.NE.AND P1, PT, R16, 0x1, PT ;  /* 0x000000011000780c */ /* 0x000fe20003f25270 */
[----:B------:R-:W-:Y:S01]  /*0920*/  BSSY.RECONVERGENT B2, `(.L_x_41) ;  /* 0x0000017000027945 */ /* 0x000fe20003800200 */
[----:B------:R-:W-:-:S11]  /*0930*/  LOP3.LUT P0, RZ, R9, 0x200, RZ, 0xc0, !PT ;  /* 0x0000020009ff7812 */ /* 0x000fd6000780c0ff */
        /* <DEDUP_REMOVED lines=13> */
[----:B------:R-:W3:Y:S01]  /*0a10*/  LDG.E R15, desc[UR10][R6.64+0x800] ;  /* 0x0008000a060f7981 */ /* 0x000ee2000c1e1900 */
[----:B------:R-:W-:Y:S01]  /*0a20*/  VIADD R13, R13, 0x400 ;  /* 0x000004000d0d7836 */ /* 0x000fe20000000000 */
[----:B--2---:R-:W-:-:S02]  /*0a30*/  FSETP.GE.AND P1, PT, R8, R9, PT ;  /* 0x000000090800720b */ /* 0x004fc40003f26000 */
[----:B---3--:R-:W-:Y:S02]  /*0a40*/  FSETP.GE.AND P2, PT, R10, R15, PT ;  /* 0x0000000f0a00720b */ /* 0x008fe40003f46000 */
[----:B------:R-:W-:Y:S02]  /*0a50*/  SEL R9, RZ, 0x1, !P1 ;  /* 0x00000001ff097807 */ /* 0x000fe40004800000 */
[----:B------:R-:W-:-:S04]  /*0a60*/  SEL R8, RZ, 0x1, !P2 ;  /* 0x00000001ff087807 */ /* 0x000fc80005000000 */
[----:B------:R-:W-:-:S04]  /*0a70*/  IADD3 R0, P1, P2, R8, R0, R9 ;  /* 0x0000000008007210 */ /* 0x000fc80007a3e009 */
[----:B------:R-:W-:-:S09]  /*0a80*/  IADD3.X R3, PT, PT, RZ, R3, RZ, P1, P2 ;  /* 0x00000003ff037210 */ /* 0x000fd20000fe44ff */
.L_x_42:
[----:B------:R-:W-:Y:S05]  /*0a90*/  BSYNC.RECONVERGENT B2 ;  /* 0x0000000000027941 */ /* 0x000fea0003800200 */
.L_x_41:
[----:B------:R-:W-:Y:S05]  /*0aa0*/  @P0 BRA `(.L_x_35) ;  /* 0x00000000003c0947 */ /* 0x000fea0003800000 */
        /* <DEDUP_REMOVED lines=10> */
[----:B------:R-:W2:Y:S02]  /*0b50*/  LDG.E R7, desc[UR10][R6.64] ;  /* 0x0000000a06077981 */ /* 0x000ea4000c1e1900 */
[----:B--2---:R-:W-:-:S04]  /*0b60*/  FSETP.GE.AND P0, PT, R4, R7, PT ;  /* 0x000000070400720b */ /* 0x004fc80003f06000 */
[----:B------:R-:W-:-:S04]  /*0b70*/  SEL R9, RZ, 0x1, !P0 ;  /* 0x00000001ff097807 */ /* 0x000fc80004000000 */
[----:B------:R-:W-:-:S05]  /*0b80*/  IADD3 R0, P0, PT, R9, R0, RZ ;  /* 0x0000000009007210 */ /* 0x000fca0007f1e0ff */
[----:B------:R-:W-:-:S08]  /*0b90*/  IMAD.X R3, RZ, RZ, R3, P0 ;  /* 0x000000ffff037224 */ /* 0x000fd000000e0603 */
.L_x_35:
[----:B------:R-:W-:Y:S05]  /*0ba0*/  BSYNC.RECONVERGENT B1 ;  /* 0x0000000000017941 */ /* 0x000fea0003800200 */
.L_x_34:
[----:B------:R-:W-:-:S13]  /*0bb0*/  ISETP.GE.AND P0, PT, R2, 0x200, PT ;  /* 0x000002000200780c */ /* 0x000fda0003f06270 */
[----:B------:R-:W-:Y:S05]  /*0bc0*/  @!P0 BRA `(.L_x_43) ;  /* 0x0000000400308947 */ /* 0x000fea0003800000 */
[----:B------:R-:W0:Y:S01]  /*0bd0*/  S2R R6, SR_LANEID ;  /* 0x0000000000067919 */ /* 0x000e220000000000 */
[----:B------:R-:W1:Y:S04]  /*0be0*/  SHFL.DOWN PT, R2, R0, 0x1, 0x1f ;  /* 0x08201f0000027f89 */ /* 0x000e6800000e0000 */
        /* <DEDUP_REMOVED lines=25> */
[----:B------:R-:W-:-:S02]  /*0d80*/  @!P1 MOV R4, 0x400 ;  /* 0x0000040000049802 */ /* 0x000fc40000000f00 */
[----:B0-----:R-:W-:-:S04]  /*0d90*/  SEL R0, R0, RZ, !P0 ;  /* 0x000000ff00007207 */ /* 0x001fc80004000000 */
[----:B------:R-:W-:Y:S02]  /*0da0*/  IADD3 R7, P2, PT, R0, R3, RZ ;  /* 0x0000000300077210 */ /* 0x000fe40007f5e0ff */
[----:B------:R-:W-:Y:S02]  /*0db0*/  @!P1 SHF.R.U32.HI R3, RZ, 0x2, R11 ;  /* 0x00000002ff039819 */ /* 0x000fe4000001160b */
[----:B-1----:R-:W-:Y:S01]  /*0dc0*/  SEL R2, R2, RZ, !P0 ;  /* 0x000000ff02027207 */ /* 0x002fe20004000000 */
[----:B------:R-:W0:Y:S01]  /*0dd0*/  SHFL.DOWN PT, R0, R7, 0x10, 0x1f ;  /* 0x0a001f0007007f89 */ /* 0x000e2200000e0000 */
[----:B------:R-:W-:-:S03]  /*0de0*/  ISETP.GT.AND P0, PT, R6, 0xf, PT ;  /* 0x0000000f0600780c */ /* 0x000fc60003f04270 */
[----:B------:R-:W-:-:S05]  /*0df0*/  IMAD.X R9, R2, 0x1, R13, P2 ;  /* 0x0000000102097824 */ /* 0x000fca00010e060d */
[----:B------:R-:W1:Y:S01]  /*0e00*/  SHFL.DOWN PT, R2, R9, 0x10, 0x1f ;  /* 0x0a001f0009027f89 */ /* 0x000e6200000e0000 */
[----:B--2---:R-:W-:Y:S02]  /*0e10*/  @!P1 LEA R5, R5, R4, 0x18 ;  /* 0x0000000405059211 */ /* 0x004fe400078ec0ff */
[----:B0-----:R-:W-:-:S04]  /*0e20*/  SEL R0, R0, RZ, !P0 ;  /* 0x000000ff00007207 */ /* 0x001fc80004000000 */
[----:B------:R-:W-:Y:S02]  /*0e30*/  IADD3 R0, P2, PT, R0, R7, RZ ;  /* 0x0000000700007210 */ /* 0x000fe40007f5e0ff */
[----:B-1----:R-:W-:Y:S02]  /*0e40*/  SEL R4, R2, RZ, !P0 ;  /* 0x000000ff02047207 */ /* 0x002fe40004000000 */
[----:B------:R-:W-:Y:S02]  /*0e50*/  @!P1 LOP3.LUT R2, R3, 0xf8, RZ, 0xc0, !PT ;  /* 0x000000f803029812 */ /* 0x000fe400078ec0ff */
[----:B------:R-:W-:Y:S01]  /*0e60*/  ISETP.NE.AND P0, PT, R11, RZ, PT ;  /* 0x000000ff0b00720c */ /* 0x000fe20003f05270 */
[----:B------:R-:W-:Y:S02]  /*0e70*/  IMAD.X R3, R4, 0x1, R9, P2 ;  /* 0x0000000104037824 */ /* 0x000fe400010e0609 */
[----:B------:R-:W-:Y:S02]  /*0e80*/  @!P1 IMAD.IADD R5, R2, 0x1, R5 ;  /* 0x0000000102059824 */ /* 0x000fe400078e0205 */
[----:B------:R-:W-:-:S05]  /*0e90*/  @!P1 IMAD.MOV.U32 R2, RZ, RZ, R0 ;  /* 0x000000ffff029224 */ /* 0x000fca00078e0000 */
        /* <DEDUP_REMOVED lines=8> */
[----:B--2---:R-:W1:Y:S04]  /*0f20*/  LDS.128 R4, [UR4+0x30] ;  /* 0x00003004ff047984 */ /* 0x004e680008000c00 */
[----:B------:R-:W2:Y:S04]  /*0f30*/  LDS.128 R20, [UR4+0x40] ;  /* 0x00004004ff147984 */ /* 0x000ea80008000c00 */
[----:B------:R-:W3:Y:S04]  /*0f40*/  LDS.128 R16, [UR4+0x50] ;  /* 0x00005004ff107984 */ /* 0x000ee80008000c00 */
[----:B------:R-:W4:Y:S01]  /*0f50*/  LDS.128 R12, [UR4+0x60] ;  /* 0x00006004ff0c7984 */ /* 0x000f220008000c00 */
[----:B0-----:R-:W-:-:S04]  /*0f60*/  IADD3 R11, P1, P2, R24, R8, R0 ;  /* 0x00000008180b7210 */ /* 0x001fc80007a3e000 */
[----:B------:R-:W-:Y:S02]  /*0f70*/  IADD3.X R25, PT, PT, R25, R9, R3, P1, P2 ;  /* 0x0000000919197210 */ /* 0x000fe40000fe4403 */
[----:B-1----:R-:W-:Y:S02]  /*0f80*/  IADD3 R3, P1, P2, R4, R11, R26 ;  /* 0x0000000b04037210 */ /* 0x002fe40007a3e01a */
[----:B------:R-:W0:Y:S02]  /*0f90*/  LDS.128 R8, [UR4+0x70] ;  /* 0x00007004ff087984 */ /* 0x000e240008000c00 */
[----:B------:R-:W-:Y:S02]  /*0fa0*/  IADD3.X R5, PT, PT, R5, R25, R27, P1, P2 ;  /* 0x0000001905057210 */ /* 0x000fe40000fe441b */
[----:B------:R-:W1:Y:S01]  /*0fb0*/  LDS.128 R24, [UR4+0x80] ;  /* 0x00008004ff187984 */ /* 0x000e620008000c00 */
[----:B--2---:R-:W-:-:S04]  /*0fc0*/  IADD3 R3, P1, P2, R20, R3, R6 ;  /* 0x0000000314037210 */ /* 0x004fc80007a3e006 */
[----:B---3--:R-:W-:Y:S02]  /*0fd0*/  IADD3 R3, P3, P4, R16, R3, R22 ;  /* 0x0000000310037210 */ /* 0x008fe40007c7e016 */
[----:B------:R-:W-:Y:S02]  /*0fe0*/  IADD3.X R7, PT, PT, R21, R5, R7, P1, P2 ;  /* 0x0000000515077210 */ /* 0x000fe40000fe4407 */
[----:B----4-:R-:W-:Y:S02]  /*0ff0*/  IADD3 R3, P1, P2, R12, R3, R18 ;  /* 0x000000030c037210 */ /* 0x010fe40007a3e012 */
[----:B------:R-:W-:-:S04]  /*1000*/  IADD3.X R17, PT, PT, R17, R7, R23, P3, P4 ;  /* 0x0000000711117210 */ /* 0x000fc80001fe8417 */
[----:B------:R-:W-:Y:S02]  /*1010*/  IADD3.X R13, PT, PT, R13, R17, R19, P1, P2 ;  /* 0x000000110d0d7210 */ /* 0x000fe40000fe4413 */
[----:B0-----:R-:W-:-:S04]  /*1020*/  IADD3 R3, P3, P4, R8, R3, R14 ;  /* 0x0000000308037210 */ /* 0x001fc80007c7e00e */
[----:B-1----:R-:W-:Y:S02]  /*1030*/  IADD3 R3, P1, P2, R24, R3, R10 ;  /* 0x0000000318037210 */ /* 0x002fe40007a3e00a */
[----:B------:R-:W-:Y:S02]  /*1040*/  IADD3.X R9, PT, PT, R9, R13, R15, P3, P4 ;  /* 0x0000000d09097210 */ /* 0x000fe40001fe840f */
[----:B------:R-:W-:Y:S02]  /*1050*/  IADD3 R0, P3, PT, R3, R26, RZ ;  /* 0x0000001a03007210 */ /* 0x000fe40007f7e0ff */
[----:B------:R-:W-:-:S05]  /*1060*/  IADD3.X R3, PT, PT, R25, R9, R11, P1, P2 ;  /* 0x0000000919037210 */ /* 0x000fca0000fe440b */
[----:B------:R-:W-:Y:S01]  /*1070*/  IMAD.X R3, R3, 0x1, R27, P3 ;  /* 0x0000000103037824 */ /* 0x000fe200018e061b */
[----:B------:R-:W-:Y:S06]  /*1080*/  BRA `(.L_x_44) ;  /* 0x0000001c00cc7947 */ /* 0x000fec0003800000 */
.L_x_43:
[----:B------:R-:W-:-:S04]  /*1090*/  LOP3.LUT R4, R11, 0x3e0, RZ, 0xc0, !PT ;  /* 0x000003e00b047812 */ /* 0x000fc800078ec0ff */
[----:B------:R-:W-:Y:S01]  /*10a0*/  LOP3.LUT R7, RZ, R4, RZ, 0x33, !PT ;  /* 0x00000004ff077212 */ /* 0x000fe200078e33ff */
[----:B------:R-:W-:Y:S02]  /*10b0*/  VIADD R5, R4, 0x20 ;  /* 0x0000002004057836 */ /* 0x000fe40000000000 */
[----:B------:R-:W0:Y:S03]  /*10c0*/  S2R R4, SR_LANEID ;  /* 0x0000000000047919 */ /* 0x000e260000000000 */
[----:B------:R-:W-:Y:S01]  /*10d0*/  ISETP.GT.AND P0, PT, R5, R2, PT ;  /* 0x000000020500720c */ /* 0x000fe20003f04270 */
[----:B------:R-:W-:-:S05]  /*10e0*/  IMAD.IADD R5, R2, 0x1, R7 ;  /* 0x0000000102057824 */ /* 0x000fca00078e0207 */
[----:B------:R-:W-:-:S05]  /*10f0*/  SEL R5, R5, 0x1f, P0 ;  /* 0x0000001f05057807 */ /* 0x000fca0000000000 */
[----:B------:R-:W1:Y:S04]  /*1100*/  SHFL.DOWN PT, R6, R0, 0x1, R5 ;  /* 0x0820000000067989 */ /* 0x000e6800000e0005 */
        /* <DEDUP_REMOVED lines=12> */
[----:B------:R-:W-:Y:S01]  /*11d0*/  IADD3 R8, P1, PT, R6, R9, RZ ;  /* 0x0000000906087210 */ /* 0x000fe20007f3e0ff */
[----:B------:R-:W-:Y:S01]  /*11e0*/  VIADD R6, R4, 0x4 ;  /* 0x0000000404067836 */ /* 0x000fe20000000000 */
[----:B-1----:R-:W-:-:S03]  /*11f0*/  SEL R7, R7, RZ, !P0 ;  /* 0x000000ff07077207 */ /* 0x002fc60004000000 */
[----:B------:R-:W0:Y:S01]  /*1200*/  SHFL.DOWN PT, R0, R8, 0x4, R5 ;  /* 0x0880000008007989 */ /* 0x000e2200000e0005 */
[----:B------:R-:W-:Y:S01]  /*1210*/  ISETP.GT.AND P0, PT, R6, R5, PT ;  /* 0x000000050600720c */ /* 0x000fe20003f04270 */
[----:B------:R-:W-:Y:S02]  /*1220*/  IMAD.X R12, R7, 0x1, R10, P1 ;  /* 0x00000001070c7824 */ /* 0x000fe400008e060a */
[C---:B------:R-:W-:Y:S02]  /*1230*/  VIADD R6, R4.reuse, 0x8 ;  /* 0x0000000804067836 */ /* 0x040fe40000000000 */
[----:B------:R-:W-:Y:S01]  /*1240*/  VIADD R4, R4, 0x10 ;  /* 0x0000001004047836 */ /* 0x000fe20000000000 */
[----:B------:R-:W1:Y:S01]  /*1250*/  SHFL.DOWN PT, R3, R12, 0x4, R5 ;  /* 0x088000000c037989 */ /* 0x000e6200000e0005 */
[----:B0-----:R-:W-:-:S04]  /*1260*/  SEL R0, R0, RZ, !P0 ;  /* 0x000000ff00007207 */ /* 0x001fc80004000000 */
[----:B------:R-:W-:Y:S02]  /*1270*/  IADD3 R7, P1, PT, R0, R8, RZ ;  /* 0x0000000800077210 */ /* 0x000fe40007f3e0ff */
[----:B-1----:R-:W-:-:S03]  /*1280*/  SEL R3, R3, RZ, !P0 ;  /* 0x000000ff03037207 */ /* 0x002fc60004000000 */
[----:B------:R-:W0:Y:S01]  /*1290*/  SHFL.DOWN PT, R0, R7, 0x8, R5 ;  /* 0x0900000007007989 */ /* 0x000e2200000e0005 */
[----:B------:R-:W-:Y:S01]  /*12a0*/  ISETP.GT.AND P0, PT, R6, R5, PT ;  /* 0x000000050600720c */ /* 0x000fe20003f04270 */
[----:B------:R-:W-:Y:S02]  /*12b0*/  IMAD.X R10, R3, 0x1, R12, P1 ;  /* 0x00000001030a7824 */ /* 0x000fe400008e060c */
[----:B------:R-:W1:Y:S03]  /*12c0*/  @!P2 S2R R12, SR_CgaCtaId ;  /* 0x00000000000ca919 */ /* 0x000e660000008800 */
[----:B------:R-:W2:Y:S01]  /*12d0*/  SHFL.DOWN PT, R3, R10, 0x8, R5 ;  /* 0x090000000a037989 */ /* 0x000ea200000e0005 */
[----:B0-----:R-:W-:-:S04]  /*12e0*/  SEL R0, R0, RZ, !P0 ;  /* 0x000000ff00007207 */ /* 0x001fc80004000000 */
[----:B------:R-:W-:Y:S02]  /*12f0*/  IADD3 R6, P1, PT, R0, R7, RZ ;  /* 0x0000000700067210 */ /* 0x000fe40007f3e0ff */
[----:B------:R-:W-:Y:S02]  /*1300*/  @!P2 MOV R7, 0x400 ;  /* 0x000004000007a802 */ /* 0x000fe40000000f00 */
[----:B--2---:R-:W-:Y:S01]  /*1310*/  SEL R3, R3, RZ, !P0 ;  /* 0x000000ff03037207 */ /* 0x004fe20004000000 */
[----:B------:R-:W0:Y:S01]  /*1320*/  SHFL.DOWN PT, R0, R6, 0x10, R5 ;  /* 0x0a00000006007989 */ /* 0x000e2200000e0005 */
[----:B------:R-:W-:Y:S02]  /*1330*/  ISETP.GT.AND P0, PT, R4, R5, PT ;  /* 0x000000050400720c */ /* 0x000fe40003f04270 */
[----:B------:R-:W-:Y:S01]  /*1340*/  @!P2 SHF.R.U32.HI R4, RZ, 0x2, R11 ;  /* 0x00000002ff04a819 */ /* 0x000fe2000001160b */
[----:B------:R-:W-:Y:S01]  /*1350*/  IMAD.X R8, R3, 0x1, R10, P1 ;  /* 0x0000000103087824 */ /* 0x000fe200008e060a */
[----:B-1----:R-:W-:-:S02]  /*1360*/  @!P2 LEA R7, R12, R7, 0x18 ;  /* 0x000000070c07a211 */ /* 0x002fc400078ec0ff */
[----:B------:R-:W-:Y:S02]  /*1370*/  @!P2 LOP3.LUT R4, R4, 0xf8, RZ, 0xc0, !PT ;  /* 0x000000f80404a812 */ /* 0x000fe400078ec0ff */
[----:B------:R-:W1:Y:S03]  /*1380*/  SHFL.DOWN PT, R3, R8, 0x10, R5 ;  /* 0x0a00000008037989 */ /* 0x000e6600000e0005 */
[----:B------:R-:W-:Y:S01]  /*1390*/  @!P2 IMAD.IADD R7, R4, 0x1, R7 ;  /* 0x000000010407a824 */ /* 0x000fe200078e0207 */
[----:B0-----:R-:W-:-:S04]  /*13a0*/  SEL R0, R0, RZ, !P0 ;  /* 0x000000ff00007207 */ /* 0x001fc80004000000 */
[----:B------:R-:W-:Y:S02]  /*13b0*/  IADD3 R0, P1, PT, R0, R6, RZ ;  /* 0x0000000600007210 */ /* 0x000fe40007f3e0ff */
[----:B-1----:R-:W-:-:S03]  /*13c0*/  SEL R3, R3, RZ, !P0 ;  /* 0x000000ff03037207 */ /* 0x002fc60004000000 */
[----:B------:R-:W-:Y:S01]  /*13d0*/  @!P2 IMAD.MOV.U32 R4, RZ, RZ, R0 ;  /* 0x000000ffff04a224 */ /* 0x000fe200078e0000 */
[----:B------:R-:W-:Y:S01]  /*13e0*/  ISETP.NE.AND P0, PT, R11, RZ, PT ;  /* 0x000000ff0b00720c */ /* 0x000fe20003f05270 */
[----:B------:R-:W-:-:S04]  /*13f0*/  IMAD.X R3, R3, 0x1, R8, P1 ;  /* 0x0000000103037824 */ /* 0x000fc800008e0608 */
[----:B------:R-:W-:-:S05]  /*1400*/  @!P2 IMAD.MOV.U32 R5, RZ, RZ, R3 ;  /* 0x000000ffff05a224 */ /* 0x000fca00078e0003 */
[----:B------:R1:W-:Y:S01]  /*1410*/  @!P2 STS.64 [R7+0x10], R4 ;  /* 0x000010040700a388 */ /* 0x0003e20000000a00 */
[----:B------:R-:W-:Y:S06]  /*1420*/  BAR.SYNC.DEFER_BLOCKING 0x0 ;  /* 0x0000000000007b1d */ /* 0x000fec0000010000 */
[----:B------:R-:W-:Y:S05]  /*1430*/  @P0 BRA `(.L_x_44) ;  /* 0x0000001800e00947 */ /* 0x000fea0003800000 */
[----:B------:R-:W0:Y:S01]  /*1440*/  S2UR UR5, SR_CgaCtaId ;  /* 0x00000000000579c3 */ /* 0x000e220000008800 */
[----:B------:R-:W-:Y:S01]  /*1450*/  UMOV UR4, 0x400 ;  /* 0x0000040000047882 */ /* 0x000fe20000000000 */
[C---:B------:R-:W-:Y:S02]  /*1460*/  ISETP.GT.AND P1, PT, R2.reuse, 0x20, PT ;  /* 0x000000200200780c */ /* 0x040fe40003f24270 */
[C---:B------:R-:W-:Y:S02]  /*1470*/  ISETP.GT.AND P2, PT, R2.reuse, 0x40, PT ;  /* 0x000000400200780c */ /* 0x040fe40003f44270 */
[----:B------:R-:W-:Y:S01]  /*1480*/  ISETP.GT.AND P6, PT, R2, 0x1a0, PT ;  /* 0x000001a00200780c */ /* 0x000fe20003fc4270 */
[----:B0-----:R-:W-:-:S09]  /*1490*/  ULEA UR4, UR5, UR4, 0x18 ;  /* 0x0000000405047291 */ /* 0x001fd2000f8ec0ff */
[----:B------:R-:W0:Y:S04]  /*14a0*/  LDS.64 R20, [UR4+0x18] ;  /* 0x00001804ff147984 */ /* 0x000e280008000a00 */
[----:B-1----:R-:W1:Y:S04]  /*14b0*/  LDS.128 R4, [UR4+0x20] ;  /* 0x00002004ff047984 */ /* 0x002e680008000c00 */
[----:B------:R-:W2:Y:S04]  /*14c0*/  LDS.128 R16, [UR4+0x30] ;  /* 0x00003004ff107984 */ /* 0x000ea80008000c00 */
[----:B------:R-:W3:Y:S04]  /*14d0*/  LDS.128 R8, [UR4+0x40] ;  /* 0x00004004ff087984 */ /* 0x000ee80008000c00 */
[----:B------:R-:W4:Y:S04]  /*14e0*/  LDS.128 R12, [UR4+0x50] ;  /* 0x00005004ff0c7984 */ /* 0x000f280008000c00 */
[----:B------:R-:W-:Y:S01]  /*14f0*/  LDS.128 R24, [UR4+0x70] ;  /* 0x00007004ff187984 */ /* 0x000fe20008000c00 */
[----:B0-----:R-:W-:-:S02]  /*1500*/  SEL R22, R20, RZ, P1 ;  /* 0x000000ff14167207 */ /* 0x001fc40000800000 */
[----:B------:R-:W-:Y:S02]  /*1510*/  SEL R20, R21, RZ, P1 ;  /* 0x000000ff15147207 */ /* 0x000fe40000800000 */
[----:B-1----:R-:W-:Y:S02]  /*1520*/  SEL R23, R4, RZ, P2 ;  /* 0x000000ff04177207 */ /* 0x002fe40001000000 */
[----:B------:R-:W-:Y:S02]  /*1530*/  SEL R4, R5, RZ, P2 ;  /* 0x000000ff05047207 */ /* 0x000fe40001000000 */
[C---:B------:R-:W-:Y:S02]  /*1540*/  ISETP.GT.AND P1, PT, R2.reuse, 0x60, PT ;  /* 0x000000600200780c */ /* 0x040fe40003f24270 */
[----:B------:R-:W-:Y:S02]  /*1550*/  IADD3 R22, P3, P4, R23, R22, R0 ;  /* 0x0000001617167210 */ /* 0x000fe40007c7e000 */
[----:B------:R-:W-:-:S02]  /*1560*/  ISETP.GT.AND P2, PT, R2, 0x80, PT ;  /* 0x000000800200780c */ /* 0x000fc40003f44270 */
[----:B------:R-:W-:Y:S02]  /*1570*/  SEL R21, R6, RZ, P1 ;  /* 0x000000ff06157207 */ /* 0x000fe40000800000 */
[----:B------:R-:W-:Y:S02]  /*1580*/  SEL R0, R7, RZ, P1 ;  /* 0x000000ff07007207 */ /* 0x000fe40000800000 */
[----:B------:R-:W-:Y:S02]  /*1590*/  IADD3.X R3, PT, PT, R4, R20, R3, P3, P4 ;  /* 0x0000001404037210 */ /* 0x000fe40001fe8403 */
[----:B------:R-:W0:Y:S01]  /*15a0*/  LDS.128 R4, [UR4+0x60] ;  /* 0x00006004ff047984 */ /* 0x000e220008000c00 */
[----:B--2---:R-:W-:Y:S02]  /*15b0*/  SEL R16, R16, RZ, P2 ;  /* 0x000000ff10107207 */ /* 0x004fe40001000000 */
[----:B------:R-:W-:Y:S02]  /*15c0*/  SEL R20, R17, RZ, P2 ;  /* 0x000000ff11147207 */ /* 0x000fe40001000000 */
[----:B------:R-:W-:-:S02]  /*15d0*/  IADD3 R16, P3, P4, R16, R22, R21 ;  /* 0x0000001610107210 */ /* 0x000fc40007c7e015 */
[----:B------:R-:W-:Y:S02]  /*15e0*/  ISETP.GT.AND P2, PT, R2, 0xa0, PT ;  /* 0x000000a00200780c */ /* 0x000fe40003f44270 */
[----:B------:R-:W-:Y:S02]  /*15f0*/  IADD3.X R3, PT, PT, R20, R3, R0, P3, P4 ;  /* 0x0000000314037210 */ /* 0x000fe40001fe8400 */
[----:B------:R-:W1:Y:S01]  /*1600*/  LDS.128 R20, [UR4+0x80] ;  /* 0x00008004ff147984 */ /* 0x000e620008000c00 */
[----:B------:R-:W-:Y:S02]  /*1610*/  ISETP.GT.AND P1, PT, R2, 0xc0, PT ;  /* 0x000000c00200780c */ /* 0x000fe40003f24270 */
[----:B------:R-:W-:Y:S02]  /*1620*/  SEL R17, R18, RZ, P2 ;  /* 0x000000ff12117207 */ /* 0x000fe40001000000 */
[----:B---3--:R-:W-:Y:S02]  /*1630*/  SEL R8, R8, RZ, P1 ;  /* 0x000000ff08087207 */ /* 0x008fe40000800000 */
[----:B------:R-:W-:-:S02]  /*1640*/  SEL R18, R19, RZ, P2 ;  /* 0x000000ff13127207 */ /* 0x000fc40001000000 */
[C---:B------:R-:W-:Y:S02]  /*1650*/  ISETP.GT.AND P2, PT, R2.reuse, 0xe0, PT ;  /* 0x000000e00200780c */ /* 0x040fe40003f44270 */
[----:B------:R-:W-:Y:S02]  /*1660*/  ISETP.GT.AND P3, PT, R2, 0x100, PT ;  /* 0x000001000200780c */ /* 0x000fe40003f64270 */
[----:B------:R-:W-:Y:S02]  /*1670*/  IADD3 R0, P4, P5, R8, R16, R17 ;  /* 0x0000001008007210 */ /* 0x000fe40007d9e011 */
[----:B------:R-:W-:Y:S02]  /*1680*/  SEL R16, R9, RZ, P1 ;  /* 0x000000ff09107207 */ /* 0x000fe40000800000 */
[----:B------:R-:W-:Y:S02]  /*1690*/  SEL R8, R10, RZ, P2 ;  /* 0x000000ff0a087207 */ /* 0x000fe40001000000 */
[----:B----4-:R-:W-:-:S02]  /*16a0*/  SEL R9, R12, RZ, P3 ;  /* 0x000000ff0c097207 */ /* 0x010fc40001800000 */
[----:B------:R-:W-:Y:S02]  /*16b0*/  ISETP.GT.AND P1, PT, R2, 0x120, PT ;  /* 0x000001200200780c */ /* 0x000fe40003f24270 */
[----:B------:R-:W-:Y:S02]  /*16c0*/  SEL R11, R11, RZ, P2 ;  /* 0x000000ff0b0b7207 */ /* 0x000fe40001000000 */
[----:B------:R-:W-:Y:S02]  /*16d0*/  IADD3.X R3, PT, PT, R16, R3, R18, P4, P5 ;  /* 0x0000000310037210 */ /* 0x000fe400027ea412 */
[----:B------:R-:W-:Y:S02]  /*16e0*/  SEL R10, R13, RZ, P3 ;  /* 0x000000ff0d0a7207 */ /* 0x000fe40001800000 */
[----:B------:R-:W-:Y:S02]  /*16f0*/  IADD3 R8, P3, P4, R9, R0, R8 ;  /* 0x0000000009087210 */ /* 0x000fe40007c7e008 */
[----:B------:R-:W-:-:S02]  /*1700*/  ISETP.GT.AND P2, PT, R2, 0x140, PT ;  /* 0x000001400200780c */ /* 0x000fc40003f44270 */
[----:B------:R-:W-:Y:S02]  /*1710*/  SEL R9, R14, RZ, P1 ;  /* 0x000000ff0e097207 */ /* 0x000fe40000800000 */
[----:B------:R-:W-:Y:S02]  /*1720*/  SEL R14, R15, RZ, P1 ;  /* 0x000000ff0f0e7207 */ /* 0x000fe40000800000 */
[----:B------:R-:W-:Y:S02]  /*1730*/  ISETP.GT.AND P1, PT, R2, 0x160, PT ;  /* 0x000001600200780c */ /* 0x000fe40003f24270 */
[----:B0-----:R-:W-:Y:S02]  /*1740*/  SEL R0, R4, RZ, P2 ;  /* 0x000000ff04007207 */ /* 0x001fe40001000000 */
[----:B------:R-:W-:Y:S02]  /*1750*/  ISETP.GT.AND P5, PT, R2, 0x180, PT ;  /* 0x000001800200780c */ /* 0x000fe40003fa4270 */
[----:B------:R-:W-:-:S02]  /*1760*/  IADD3.X R10, PT, PT, R10, R3, R11, P3, P4 ;  /* 0x000000030a0a7210 */ /* 0x000fc40001fe840b */
[----:B------:R-:W-:Y:S02]  /*1770*/  SEL R3, R6, RZ, P1 ;  /* 0x000000ff06037207 */ /* 0x000fe40000800000 */
[----:B------:R-:W-:Y:S02]  /*1780*/  SEL R7, R7, RZ, P1 ;  /* 0x000000ff07077207 */ /* 0x000fe40000800000 */
[----:B------:R-:W-:Y:S02]  /*1790*/  SEL R5, R5, RZ, P2 ;  /* 0x000000ff05057207 */ /* 0x000fe40001000000 */
[----:B------:R-:W-:Y:S02]  /*17a0*/  IADD3 R0, P1, P3, R0, R8, R9 ;  /* 0x0000000800007210 */ /* 0x000fe40007b3e009 */
[----:B------:R-:W-:Y:S02]  /*17b0*/  SEL R4, R24, RZ, P5 ;  /* 0x000000ff18047207 */ /* 0x000fe40002800000 */
[----:B------:R-:W-:-:S02]  /*17c0*/  ISETP.GT.AND P2, PT, R2, 0x1c0, PT ;  /* 0x000001c00200780c */ /* 0x000fc40003f44270 */
[----:B------:R-:W-:Y:S02]  /*17d0*/  IADD3.X R5, PT, PT, R5, R10, R14, P1, P3 ;  /* 0x0000000a05057210 */ /* 0x000fe40000fe640e */
[----:B------:R-:W-:Y:S02]  /*17e0*/  IADD3 R4, P3, P4, R4, R0, R3 ;  /* 0x0000000004047210 */ /* 0x000fe40007c7e003 */
[----:B------:R-:W-:Y:S02]  /*17f0*/  SEL R0, R26, RZ, P6 ;  /* 0x000000ff1a007207 */ /* 0x000fe40003000000 */
[----:B-1----:R-:W-:Y:S02]  /*1800*/  SEL R3, R20, RZ, P2 ;  /* 0x000000ff14037207 */ /* 0x002fe40001000000 */
[----:B------:R-:W-:Y:S02]  /*1810*/  ISETP.GT.AND P1, PT, R2, 0x1e0, PT ;  /* 0x000001e00200780c */ /* 0x000fe40003f24270 */
[----:B------:R-:W-:-:S02]  /*1820*/  SEL R24, R25, RZ, P5 ;  /* 0x000000ff19187207 */ /* 0x000fc40002800000 */
[----:B------:R-:W-:Y:S02]  /*1830*/  SEL R27, R27, RZ, P6 ;  /* 0x000000ff1b1b7207 */ /* 0x000fe40003000000 */
[----:B------:R-:W-:Y:S02]  /*1840*/  IADD3 R3, P5, P6, R3, R4, R0 ;  /* 0x0000000403037210 */ /* 0x000fe40007ebe000 */
[----:B------:R-:W-:Y:S02]  /*1850*/  SEL R0, R22, RZ, P1 ;  /* 0x000000ff16007207 */ /* 0x000fe40000800000 */
[----:B------:R-:W-:Y:S02]  /*1860*/  IADD3.X R4, PT, PT, R24, R5, R7, P3, P4 ;  /* 0x0000000518047210 */ /* 0x000fe40001fe8407 */
[----:B------:R-:W-:Y:S02]  /*1870*/  SEL R2, R21, RZ, P2 ;  /* 0x000000ff15027207 */ /* 0x000fe40001000000 */
[----:B------:R-:W-:-:S02]  /*1880*/  IADD3 R0, P2, PT, R0, R3, RZ ;  /* 0x0000000300007210 */ /* 0x000fc40007f5e0ff */
[----:B------:R-:W-:Y:S02]  /*1890*/  SEL R3, R23, RZ, P1 ;  /* 0x000000ff17037207 */ /* 0x000fe40000800000 */
[----:B------:R-:W-:-:S05]  /*18a0*/  IADD3.X R2, PT, PT, R2, R4, R27, P5, P6 ;  /* 0x0000000402027210 */ /* 0x000fca0002fec41b */
[----:B------:R-:W-:Y:S01]  /*18b0*/  IMAD.X R3, R3, 0x1, R2, P2 ;  /* 0x0000000103037824 */ /* 0x000fe200010e0602 */
[----:B------:R-:W-:Y:S06]  /*18c0*/  BRA `(.L_x_44) ;  /* 0x0000001400bc7947 */ /* 0x000fec0003800000 */
.L_x_31:
[----:B------:R-:W0:Y:S01]  /*18d0*/  S2R R2, SR_TID.X ;  /* 0x0000000000027919 */ /* 0x000e220000002100 */
[----:B------:R-:W1:Y:S01]  /*18e0*/  LDCU.128 UR12, c[0x0][0x380] ;  /* 0x00007000ff0c77ac */ /* 0x000e620008000c00 */
[----:B0-----:R-:W-:-:S05]  /*18f0*/  IADD3 R0, P0, PT, R2, UR4, RZ ;  /* 0x0000000402007c10 */ /* 0x001fca000ff1e0ff */
[----:B------:R-:W-:Y:S02]  /*1900*/  IMAD.SHL.U32 R4, R0, 0x4, RZ ;  /* 0x0000000400047824 */ /* 0x000fe400078e00ff */
[----:B------:R-:W-:-:S03]  /*1910*/  IMAD.X R5, RZ, RZ, RZ, P0 ;  /* 0x000000ffff057224 */ /* 0x000fc600000e06ff */
[----:B-1----:R-:W-:Y:S02]  /*1920*/  IADD3 R6, P0, PT, R4, UR12, RZ ;  /* 0x0000000c04067c10 */ /* 0x002fe4000ff1e0ff */
[----:B------:R-:W-:Y:S02]  /*1930*/  SHF.L.U64.HI R0, R0, 0x2, R5 ;  /* 0x0000000200007819 */ /* 0x000fe40000010205 */
[----:B------:R-:W-:Y:S02]  /*1940*/  IADD3 R4, P1, PT, R4, UR14, RZ ;  /* 0x0000000e04047c10 */ /* 0x000fe4000ff3e0ff */
[C---:B------:R-:W-:Y:S02]  /*1950*/  IADD3.X R7, PT, PT, R0.reuse, UR13, RZ, P0, !PT ;  /* 0x0000000d00077c10 */ /* 0x040fe400087fe4ff */
[----:B------:R-:W-:-:S03]  /*1960*/  IADD3.X R5, PT, PT, R0, UR15, RZ, P1, !PT ;  /* 0x0000000f00057c10 */ /* 0x000fc60008ffe4ff */
        /* <DEDUP_REMOVED lines=11> */
[----:B------:R-:W5:Y:S04]  /*1a20*/  LDG.E R18, desc[UR10][R6.64+0x3000] ;  /* 0x0030000a06127981 */ /* 0x000f68000c1e1900 */
[----:B------:R-:W5:Y:S04]  /*1a30*/  LDG.E R21, desc[UR10][R4.64+0x2800] ;  /* 0x0028000a04157981 */ /* 0x000f68000c1e1900 */
[----:B------:R0:W5:Y:S01]  /*1a40*/  LDG.E R23, desc[UR10][R4.64+0x3000] ;  /* 0x0030000a04177981 */ /* 0x000162000c1e1900 */
[----:B--2---:R-:W-:-:S04]  /*1a50*/  FSETP.GE.AND P0, PT, R0, R11, PT ;  /* 0x0000000b0000720b */ /* 0x004fc80003f06000 */
[----:B------:R-:W-:Y:S02]  /*1a60*/  SEL R0, RZ, 0x1, !P0 ;  /* 0x00000001ff007807 */ /* 0x000fe40004000000 */
[----:B---3--:R-:W-:-:S04]  /*1a70*/  FSETP.GE.AND P1, PT, R8, R13, PT ;  /* 0x0000000d0800720b */ /* 0x008fc80003f26000 */
[----:B------:R-:W-:Y:S02]  /*1a80*/  SEL R11, RZ, 0x1, !P1 ;  /* 0x00000001ff0b7807 */ /* 0x000fe40004800000 */
[----:B----4-:R-:W-:-:S04]  /*1a90*/  FSETP.GE.AND P2, PT, R10, R15, PT ;  /* 0x0000000f0a00720b */ /* 0x010fc80003f46000 */
[----:B------:R-:W-:Y:S02]  /*1aa0*/  SEL R8, RZ, 0x1, !P2 ;  /* 0x00000001ff087807 */ /* 0x000fe40005000000 */
[----:B-----5:R-:W-:Y:S02]  /*1ab0*/  FSETP.GE.AND P0, PT, R12, R17, PT ;  /* 0x000000110c00720b */ /* 0x020fe40003f06000 */
[----:B------:R-:W-:Y:S02]  /*1ac0*/  IADD3 R8, P1, P2, R8, R11, R0 ;  /* 0x0000000b08087210 */ /* 0x000fe40007a3e000 */
[----:B------:R-:W-:Y:S02]  /*1ad0*/  SEL R0, RZ, 0x1, !P0 ;  /* 0x00000001ff007807 */ /* 0x000fe40004000000 */
[----:B------:R-:W-:Y:S02]  /*1ae0*/  ISETP.GE.U32.AND P0, PT, R22, UR5, PT ;  /* 0x0000000516007c0c */ /* 0x000fe4000bf06070 */
[----:B------:R-:W-:-:S02]  /*1af0*/  FSETP.GE.AND P3, PT, R14, R19, PT ;  /* 0x000000130e00720b */ /* 0x000fc40003f66000 */
[----:B------:R-:W-:Y:S02]  /*1b00*/  ISETP.GE.U32.AND.EX P0, PT, R20, UR6, PT, P0 ;  /* 0x0000000614007c0c */ /* 0x000fe4000bf06100 */
[----:B0-----:R-:W-:-:S04]  /*1b10*/  SEL R5, RZ, 0x1, !P3 ;  /* 0x00000001ff057807 */ /* 0x001fc80005800000 */
[----:B------:R-:W-:Y:S02]  /*1b20*/  IADD3 R8, P3, P4, R5, R8, R0 ;  /* 0x0000000805087210 */ /* 0x000fe40007c7e000 */
[----:B------:R-:W-:Y:S02]  /*1b30*/  IADD3.X R0, PT, PT, RZ, RZ, RZ, P1, P2 ;  /* 0x000000ffff007210 */ /* 0x000fe40000fe44ff */
[----:B------:R-:W-:Y:S02]  /*1b40*/  FSETP.GE.AND P5, PT, R16, R21, PT ;  /* 0x000000151000720b */ /* 0x000fe40003fa6000 */
[----:B------:R-:W-:Y:S02]  /*1b50*/  IADD3.X R0, PT, PT, RZ, R0, RZ, P3, P4 ;  /* 0x00000000ff007210 */ /* 0x000fe40001fe84ff */
[----:B------:R-:W-:Y:S02]  /*1b60*/  FSETP.GE.AND P6, PT, R18, R23, PT ;  /* 0x000000171200720b */ /* 0x000fe40003fc6000 */
[----:B------:R-:W-:-:S02]  /*1b70*/  SEL R4, RZ, 0x1, !P5 ;  /* 0x00000001ff047807 */ /* 0x000fc40006800000 */
[----:B------:R-:W-:-:S04]  /*1b80*/  SEL R5, RZ, 0x1, !P6 ;  /* 0x00000001ff057807 */ /* 0x000fc80007000000 */
[----:B------:R-:W-:-:S04]  /*1b90*/  IADD3 R8, P1, P2, R5, R8, R4 ;  /* 0x0000000805087210 */ /* 0x000fc80007a3e004 */
[----:B------:R-:W-:Y:S01]  /*1ba0*/  IADD3.X R0, PT, PT, RZ, R0, RZ, P1, P2 ;  /* 0x00000000ff007210 */ /* 0x000fe20000fe44ff */
[----:B------:R-:W-:Y:S08]  /*1bb0*/  @!P0 BRA `(.L_x_45) ;  /* 0x0000000c00d08947 */ /* 0x000ff00003800000 */
[----:B------:R-:W-:Y:S01]  /*1bc0*/  UIADD3 UR17, UP0, UPT, UR5, UR4, URZ ;  /* 0x0000000405117290 */ /* 0x000fe2000ff1e0ff */
[----:B------:R-:W-:Y:S01]  /*1bd0*/  IADD3 R25, P3, PT, R9, -0xe00, RZ ;  /* 0xfffff20009197810 */ /* 0x000fe20007f7e0ff */
[----:B------:R-:W-:Y:S02]  /*1be0*/  IMAD.U32 R13, RZ, RZ, UR5 ;  /* 0x00000005ff0d7e24 */ /* 0x000fe4000f8e00ff */
[----:B------:R-:W-:Y:S01]  /*1bf0*/  UIADD3.X UR7, UPT, UPT, URZ, UR6, URZ, UP0, !UPT ;  /* 0x00000006ff077290 */ /* 0x000fe200087fe4ff */
[----:B------:R-:W-:Y:S02]  /*1c00*/  IADD3.X R15, PT, PT, R3, -0x1, RZ, P3, !PT ;  /* 0xffffffff030f7810 */ /* 0x000fe40001ffe4ff */
[----:B------:R-:W-:Y:S02]  /*1c10*/  ISETP.LT.U32.AND P0, PT, R25, UR17, PT ;  /* 0x0000001119007c0c */ /* 0x000fe4000bf01070 */
[----:B------:R-:W-:Y:S01]  /*1c20*/  IADD3 R13, P1, P2, R2, UR4, R13 ;  /* 0x00000004020d7c10 */ /* 0x000fe2000fa3e00d */
[----:B------:R-:W-:Y:S01]  /*1c30*/  IMAD.U32 R4, RZ, RZ, UR7 ;  /* 0x00000007ff047e24 */ /* 0x000fe2000f8e00ff */
[----:B------:R-:W-:-:S02]  /*1c40*/  LOP3.LUT R2, RZ, R2, RZ, 0x33, !PT ;  /* 0x00000002ff027212 */ /* 0x000fc400078e33ff */
[----:B------:R-:W-:Y:S02]  /*1c50*/  LEA R12, P3, R13, 0x2000, 0x2 ;  /* 0x000020000d0c7811 */ /* 0x000fe400078610ff */
[----:B------:R-:W-:Y:S02]  /*1c60*/  ISETP.GT.U32.AND.EX P0, PT, R4, R15, PT, P0 ;  /* 0x0000000f0400720c */ /* 0x000fe40003f04100 */
[----:B------:R-:W-:Y:S01]  /*1c70*/  IADD3.X R4, PT, PT, RZ, UR6, RZ, P1, P2 ;  /* 0x00000006ff047c10 */ /* 0x000fe20008fe44ff */
[----:B------:R-:W-:Y:S01]  /*1c80*/  UMOV UR6, UR5 ;  /* 0x0000000500067c82 */ /* 0x000fe20008000000 */
[----:B------:R-:W-:Y:S02]  /*1c90*/  IADD3 R2, PT, PT, R9, -UR5, R2 ;  /* 0x8000000509027c10 */ /* 0x000fe4000fffe002 */
[----:B------:R-:W-:Y:S02]  /*1ca0*/  IADD3 R10, P1, PT, R12, UR12, RZ ;  /* 0x0000000c0c0a7c10 */ /* 0x000fe4000ff3e0ff */
[----:B------:R-:W-:Y:S01]  /*1cb0*/  LEA.HI.X R13, R13, RZ, R4, 0x2, P3 ;  /* 0x000000ff0d0d7211 */ /* 0x000fe200018f1404 */
[----:B------:R-:W-:Y:S01]  /*1cc0*/  VIADD R14, R2, -UR4 ;  /* 0x80000004020e7c36 */ /* 0x000fe20008000000 */
[----:B------:R-:W-:Y:S01]  /*1cd0*/  IADD3 R12, P2, PT, R12, UR14, RZ ;  /* 0x0000000e0c0c7c10 */ /* 0x000fe2000ff5e0ff */
[----:B------:R-:W-:Y:S01]  /*1ce0*/  UMOV UR4, URZ ;  /* 0x000000ff00047c82 */ /* 0x000fe20008000000 */
[----:B------:R-:W-:-:S02]  /*1cf0*/  IADD3.X R11, PT, PT, R13, UR13, RZ, P1, !PT ;  /* 0x0000000d0d0b7c10 */ /* 0x000fc40008ffe4ff */
[----:B------:R-:W-:Y:S01]  /*1d00*/  IADD3.X R13, PT, PT, R13, UR15, RZ, P2, !PT ;  /* 0x0000000f0d0d7c10 */ /* 0x000fe200097fe4ff */
[----:B------:R-:W-:Y:S08]  /*1d10*/  @P0 BRA `(.L_x_46) ;  /* 0x0000000400140947 */ /* 0x000ff00003800000 */
[----:B------:R-:W0:Y:S01]  /*1d20*/  LDC.64 R2, c[0x0][0x3c8] ;  /* 0x0000f200ff027b82 */ /* 0x000e220000000a00 */
[----:B------:R-:W1:Y:S01]  /*1d30*/  LDCU UR8, c[0x0][0x3d0] ;  /* 0x00007a00ff0877ac */ /* 0x000e620008000800 */
[----:B------:R-:W2:Y:S01]  /*1d40*/  LDCU.128 UR12, c[0x0][0x380] ;  /* 0x00007000ff0c77ac */ /* 0x000ea20008000c00 */
[----:B------:R-:W-:Y:S01]  /*1d50*/  NOP ;  /* 0x0000000000007918 */ /* 0x000fe20000000000 */
.L_x_47:
[----:B------:R-:W3:Y:S02]  /*1d60*/  S2R R5, SR_TID.X ;  /* 0x0000000000057919 */ /* 0x000ee40000002100 */
[----:B---3--:R-:W-:-:S05]  /*1d70*/  IADD3 R5, P0, PT, R5, UR17, RZ ;  /* 0x0000001105057c10 */ /* 0x008fca000ff1e0ff */
[----:B------:R-:W-:Y:S02]  /*1d80*/  IMAD.X R6, RZ, RZ, UR7, P0 ;  /* 0x00000007ff067e24 */ /* 0x000fe400080e06ff */
[----:B------:R-:W-:-:S03]  /*1d90*/  IMAD.SHL.U32 R4, R5, 0x4, RZ ;  /* 0x0000000405047824 */ /* 0x000fc600078e00ff */
[----:B------:R-:W-:Y:S02]  /*1da0*/  SHF.L.U64.HI R5, R5, 0x2, R6 ;  /* 0x0000000205057819 */ /* 0x000fe40000010206 */
[C---:B--2---:R-:W-:Y:S02]  /*1db0*/  IADD3 R6, P0, PT, R4.reuse, UR12, RZ ;  /* 0x0000000c04067c10 */ /* 0x044fe4000ff1e0ff */
        /* <DEDUP_REMOVED lines=17> */
[----:B------:R0:W2:Y:S01]  /*1ed0*/  LDG.E R21, desc[UR10][R6.64+0x3000] ;  /* 0x0030000a06157981 */ /* 0x0000a2000c1e1900 */
[----:B---3--:R-:W-:Y:S02]  /*1ee0*/  FSETP.GE.AND P1, PT, R26, R27, PT ;  /* 0x0000001b1a00720b */ /* 0x008fe40003f26000 */
[----:B------:R-:W-:Y:S01]  /*1ef0*/  SEL R26, RZ, 0x1, !P0 ;  /* 0x00000001ff1a7807 */ /* 0x000fe20004000000 */
[----:B-1----:R-:W-:Y:S01]  /*1f00*/  UIMAD UR6, UR8, 0xe00, URZ ;  /* 0x00000e00080678a4 */ /* 0x002fe2000f8e02ff */
[----:B------:R-:W-:Y:S02]  /*1f10*/  SEL R27, RZ, 0x1, !P1 ;  /* 0x00000001ff1b7807 */ /* 0x000fe40004800000 */
[----:B----4-:R-:W-:Y:S01]  /*1f20*/  FSETP.GE.AND P0, PT, R9, R20, PT ;  /* 0x000000140900720b */ /* 0x010fe20003f06000 */
[----:B0-----:R-:W-:Y:S01]  /*1f30*/  IMAD.MOV.U32 R9, RZ, RZ, R2 ;  /* 0x000000ffff097224 */ /* 0x001fe200078e0002 */
[----:B------:R-:W-:-:S02]  /*1f40*/  IADD3 R8, P2, P1, R27, R8, R26 ;  /* 0x000000081b087210 */ /* 0x000fc4000795e01a */
[----:B------:R-:W-:Y:S02]  /*1f50*/  SEL R6, RZ, 0x1, !P0 ;  /* 0x00000001ff067807 */ /* 0x000fe40004000000 */
[----:B------:R-:W-:Y:S02]  /*1f60*/  IADD3 R4, P3, PT, R9, -UR17, RZ ;  /* 0x8000001109047c10 */ /* 0x000fe4000ff7e0ff */
[----:B-----5:R-:W-:Y:S02]  /*1f70*/  FSETP.GE.AND P5, PT, R16, R17, PT ;  /* 0x000000111000720b */ /* 0x020fe40003fa6000 */
[----:B------:R-:W-:Y:S02]  /*1f80*/  ISETP.GE.U32.AND P0, PT, R4, UR6, PT ;  /* 0x0000000604007c0c */ /* 0x000fe4000bf06070 */
[----:B------:R-:W-:Y:S02]  /*1f90*/  SEL R5, RZ, 0x1, !P5 ;  /* 0x00000001ff057807 */ /* 0x000fe40006800000 */
[----:B------:R-:W-:-:S04]  /*1fa0*/  FSETP.GE.AND P4, PT, R18, R19, PT ;  /* 0x000000131200720b */ /* 0x000fc80003f86000 */
[----:B------:R-:W-:Y:S02]  /*1fb0*/  SEL R4, RZ, 0x1, !P4 ;  /* 0x00000001ff047807 */ /* 0x000fe40006000000 */
[----:B------:R-:W-:Y:S01]  /*1fc0*/  IADD3 R8, P4, P5, R5, R8, R6 ;  /* 0x0000000805087210 */ /* 0x000fe20007d9e006 */
[----:B------:R-:W-:Y:S01]  /*1fd0*/  USHF.R.S32.HI UR5, URZ, 0x1f, UR6 ;  /* 0x0000001fff057899 */ /* 0x000fe20008011406 */
[----:B------:R-:W-:-:S04]  /*1fe0*/  IADD3.X R0, PT, PT, RZ, R0, RZ, P2, P1 ;  /* 0x00000000ff007210 */ /* 0x000fc800017e24ff */
[----:B------:R-:W-:Y:S02]  /*1ff0*/  IADD3.X R0, PT, PT, RZ, R0, RZ, P4, P5 ;  /* 0x00000000ff007210 */ /* 0x000fe400027ea4ff */
[----:B--2---:R-:W-:-:S04]  /*2000*/  FSETP.GE.AND P6, PT, R22, R23, PT ;  /* 0x000000171600720b */ /* 0x004fc80003fc6000 */
[----:B------:R-:W-:-:S04]  /*2010*/  SEL R5, RZ, 0x1, !P6 ;  /* 0x00000001ff057807 */ /* 0x000fc80007000000 */
[----:B------:R-:W-:Y:S02]  /*2020*/  IADD3 R8, P1, P2, R5, R8, R4 ;  /* 0x0000000805087210 */ /* 0x000fe40007a3e004 */
[----:B------:R-:W-:Y:S02]  /*2030*/  IADD3.X R4, PT, PT, R3, ~UR7, RZ, P3, !PT ;  /* 0x8000000703047c10 */ /* 0x000fe40009ffe4ff */
[----:B------:R-:W-:Y:S02]  /*2040*/  FSETP.GE.AND P6, PT, R21, R24, PT ;  /* 0x000000181500720b */ /* 0x000fe40003fc6000 */
[----:B------:R-:W-:Y:S02]  /*2050*/  ISETP.GE.U32.AND.EX P0, PT, R4, UR5, PT, P0 ;  /* 0x0000000504007c0c */ /* 0x000fe4000bf06100 */
[----:B------:R-:W-:Y:S02]  /*2060*/  SEL R5, RZ, 0x1, !P6 ;  /* 0x00000001ff057807 */ /* 0x000fe40007000000 */
[----:B------:R-:W-:-:S02]  /*2070*/  IADD3.X R0, PT, PT, RZ, R0, RZ, P1, P2 ;  /* 0x00000000ff007210 */ /* 0x000fc40000fe44ff */
[----:B------:R-:W-:-:S05]  /*2080*/  IADD3 R8, P3, PT, R8, R5, RZ ;  /* 0x0000000508087210 */ /* 0x000fca0007f7e0ff */
[----:B------:R-:W-:Y:S02]  /*2090*/  IMAD.X R0, RZ, RZ, R0, P3 ;  /* 0x000000ffff007224 */ /* 0x000fe400018e0600 */
[----:B------:R-:W-:Y:S06]  /*20a0*/  @!P0 BRA `(.L_x_45) ;  /* 0x0000000800948947 */ /* 0x000fec0003800000 */
[----:B------:R-:W-:Y:S02]  /*20b0*/  UIADD3 UR17, UP0, UPT, UR6, UR17, URZ ;  /* 0x0000001106117290 */ /* 0x000fe4000ff1e0ff */
[----:B------:R-:W-:Y:S01]  /*20c0*/  IMAD.U32 R5, RZ, RZ, UR6 ;  /* 0x00000006ff057e24 */ /* 0x000fe2000f8e00ff */
[----:B------:R-:W-:Y:S01]  /*20d0*/  UIADD3 UR4, UPT, UPT, UR4, 0x1, URZ ;  /* 0x0000000104047890 */ /* 0x000fe2000fffe0ff */
[----:B------:R-:W-:Y:S01]  /*20e0*/  IMAD.U32 R7, RZ, RZ, UR6 ;  /* 0x00000006ff077e24 */ /* 0x000fe2000f8e00ff */
[----:B------:R-:W-:Y:S01]  /*20f0*/  UIADD3.X UR7, UPT, UPT, UR5, UR7, URZ, UP0, !UPT ;  /* 0x0000000705077290 */ /* 0x000fe200087fe4ff */
[----:B------:R-:W-:Y:S01]  /*2100*/  VIADD R14, R14, -UR6 ;  /* 0x800000060e0e7c36 */ /* 0x000fe20008000000 */
[----:B------:R-:W-:Y:S01]  /*2110*/  ISETP.LT.U32.AND P0, PT, R25, UR17, PT ;  /* 0x0000001119007c0c */ /* 0x000fe2000bf01070 */
[----:B------:R-:W-:-:S04]  /*2120*/  IMAD.WIDE R10, R5, 0x4, R10 ;  /* 0x00000004050a7825 */ /* 0x000fc800078e020a */
[----:B------:R-:W-:Y:S02]  /*2130*/  IMAD.U32 R4, RZ, RZ, UR7 ;  /* 0x00000007ff047e24 */ /* 0x000fe4000f8e00ff */
[----:B------:R-:W-:-:S03]  /*2140*/  IMAD.WIDE R12, R7, 0x4, R12 ;  /* 0x00000004070c7825 */ /* 0x000fc600078e020c */
[----:B------:R-:W-:-:S13]  /*2150*/  ISETP.GT.U32.AND.EX P0, PT, R4, R15, PT, P0 ;  /* 0x0000000f0400720c */ /* 0x000fda0003f04100 */
[----:B------:R-:W-:Y:S05]  /*2160*/  @!P0 BRA `(.L_x_47) ;  /* 0xfffffff800fc8947 */ /* 0x000fea000383ffff */
.L_x_46:
[----:B------:R-:W0:Y:S01]  /*2170*/  S2R R6, SR_TID.X ;  /* 0x0000000000067919 */ /* 0x000e220000002100 */
[C---:B------:R-:W-:Y:S01]  /*2180*/  VIADD R2, R9.reuse, -UR17 ;  /* 0x8000001109027c36 */ /* 0x040fe20008000000 */
[----:B------:R-:W-:Y:S01]  /*2190*/  ISETP.LE.U32.AND P1, PT, R9, UR17, PT ;  /* 0x0000001109007c0c */ /* 0x000fe2000bf23070 */
[----:B------:R-:W-:Y:S01]  /*21a0*/  IMAD.U32 R4, RZ, RZ, UR7 ;  /* 0x00000007ff047e24 */ /* 0x000fe2000f8e00ff */
[----:B------:R-:W-:Y:S02]  /*21b0*/  BSSY.RECONVERGENT B1, `(.L_x_45) ;  /* 0x0000094000017945 */ /* 0x000fe40003800200 */
[----:B0-----:R-:W-:-:S04]  /*21c0*/  ISETP.GE.AND P0, PT, R6, R2, PT ;  /* 0x000000020600720c */ /* 0x001fc80003f06270 */
[----:B------:R-:W-:-:S13]  /*21d0*/  ISETP.GE.U32.OR.EX P0, PT, R4, R3, P0, P1 ;  /* 0x000000030400720c */ /* 0x000fda0000706510 */
[----:B------:R-:W-:Y:S05]  /*21e0*/  @P0 BRA `(.L_x_48) ;  /* 0x0000000800400947 */ /* 0x000fea0003800000 */
[----:B------:R-:W-:Y:S01]  /*21f0*/  UIMAD UR5, UR16, 0xe00, URZ ;  /* 0x00000e00100578a4 */ /* 0x000fe2000f8e02ff */
[----:B------:R-:W-:Y:S01]  /*2200*/  LOP3.LUT R2, RZ, R6, RZ, 0x33, !PT ;  /* 0x00000006ff027212 */ /* 0x000fe200078e33ff */
[----:B------:R-:W-:Y:S01]  /*2210*/  UIMAD UR9, UR4, UR8, URZ ;  /* 0x00000008040972a4 */ /* 0x000fe2000f8e02ff */
[----:B------:R-:W-:Y:S01]  /*2220*/  BSSY.RECONVERGENT B2, `(.L_x_49) ;  /* 0x0000041000027945 */ /* 0x000fe20003800200 */
[----:B------:R-:W-:-:S04]  /*2230*/  UIADD3 UR5, UPT, UPT, UR5, UR6, URZ ;  /* 0x0000000605057290 */ /* 0x000fc8000fffe0ff */
[----:B------:R-:W-:Y:S02]  /*2240*/  IMAD.U32 R4, RZ, RZ, UR9 ;  /* 0x00000009ff047e24 */ /* 0x000fe4000f8e00ff */
[----:B------:R-:W-:-:S05]  /*2250*/  IADD3 R7, PT, PT, R9, -UR5, R2 ;  /* 0x8000000509077c10 */ /* 0x000fca000fffe002 */
[----:B------:R-:W-:-:S05]  /*2260*/  IMAD R7, R4, -0xe00, R7 ;  /* 0xfffff20004077824 */ /* 0x000fca00078e0207 */
[C---:B------:R-:W-:Y:S02]  /*2270*/  ISETP.GE.U32.AND P1, PT, R7.reuse, 0xe00, PT ;  /* 0x00000e000700780c */ /* 0x040fe40003f26070 */
[----:B------:R-:W-:-:S04]  /*2280*/  LEA.HI R9, R7, 0x1, RZ, 0x17 ;  /* 0x0000000107097811 */ /* 0x000fc800078fb8ff */
[----:B------:R-:W-:-:S04]  /*2290*/  LOP3.LUT R20, R9, 0x7, RZ, 0xc0, !PT ;  /* 0x0000000709147812 */ /* 0x000fc800078ec0ff */
[----:B------:R-:W-:-:S03]  /*22a0*/  ISETP.NE.AND P0, PT, R20, RZ, PT ;  /* 0x000000ff1400720c */ /* 0x000fc60003f05270 */
[----:B------:R-:W-:Y:S10]  /*22b0*/  @!P1 BRA `(.L_x_50) ;  /* 0x0000000000dc9947 */ /* 0x000ff40003800000 */
[----:B------:R-:W-:-:S04]  /*22c0*/  LEA.HI R14, R14, 0x1, RZ, 0x17 ;  /* 0x000000010e0e7811 */ /* 0x000fc800078fb8ff */
[----:B------:R-:W-:-:S05]  /*22d0*/  LOP3.LUT R14, R14, 0xfffff8, RZ, 0xc0, !PT ;  /* 0x00fffff80e0e7812 */ /* 0x000fca00078ec0ff */
[----:B------:R-:W-:-:S07]  /*22e0*/  IMAD.MOV R14, RZ, RZ, -R14 ;  /* 0x000000ffff0e7224 */ /* 0x000fce00078e0a0e */
.L_x_51:
[----:B------:R-:W-:Y:S02]  /*22f0*/  IMAD.MOV.U32 R2, RZ, RZ, R10 ;  /* 0x000000ffff027224 */ /* 0x000fe400078e000a */
[----:B------:R-:W-:Y:S02]  /*2300*/  IMAD.MOV.U32 R3, RZ, RZ, R11 ;  /* 0x000000ffff037224 */ /* 0x000fe400078e000b */
[----:B------:R-:W-:Y:S02]  /*2310*/  IMAD.MOV.U32 R4, RZ, RZ, R12 ;  /* 0x000000ffff047224 */ /* 0x000fe400078e000c */
[----:B------:R-:W-:Y:S01]  /*2320*/  IMAD.MOV.U32 R5, RZ, RZ, R13 ;  /* 0x000000ffff057224 */ /* 0x000fe200078e000d */
        /* <DEDUP_REMOVED lines=17> */
[----:B---3--:R-:W-:Y:S02]  /*2440*/  FSETP.GE.AND P2, PT, R19, R22, PT ;  /* 0x000000161300720b */ /* 0x008fe40003f46000 */
[----:B------:R-:W-:Y:S02]  /*2450*/  SEL R22, RZ, 0x1, !P1 ;  /* 0x00000001ff167807 */ /* 0x000fe40004800000 */
[----:B------:R-:W-:Y:S02]  /*2460*/  SEL R19, RZ, 0x1, !P2 ;  /* 0x00000001ff137807 */ /* 0x000fe40005000000 */
[----:B----4-:R-:W-:-:S02]  /*2470*/  FSETP.GE.AND P1, PT, R21, R24, PT ;  /* 0x000000181500720b */ /* 0x010fc40003f26000 */
[----:B------:R-:W-:Y:S02]  /*2480*/  IADD3 R21, P5, P6, R19, R8, R22 ;  /* 0x0000000813157210 */ /* 0x000fe40007ebe016 */
[----:B------:R-:W-:Y:S02]  /*2490*/  SEL R19, RZ, 0x1, !P1 ;  /* 0x00000001ff137807 */ /* 0x000fe40004800000 */
[----:B-----5:R-:W-:-:S04]  /*24a0*/  FSETP.GE.AND P2, PT, R23, R26, PT ;  /* 0x0000001a1700720b */ /* 0x020fc80003f46000 */
[----:B------:R-:W-:Y:S02]  /*24b0*/  SEL R8, RZ, 0x1, !P2 ;  /* 0x00000001ff087807 */ /* 0x000fe40005000000 */
[----:B------:R-:W-:Y:S01]  /*24c0*/  FSETP.GE.AND P4, PT, R17, R18, PT ;  /* 0x000000121100720b */ /* 0x000fe20003f86000 */
[----:B------:R-:W-:Y:S01]  /*24d0*/  VIADD R14, R14, 0x8 ;  /* 0x000000080e0e7836 */ /* 0x000fe20000000000 */
[----:B------:R-:W-:Y:S02]  /*24e0*/  FSETP.GE.AND P3, PT, R16, R15, PT ;  /* 0x0000000f1000720b */ /* 0x000fe40003f66000 */
[----:B------:R-:W-:Y:S02]  /*24f0*/  IADD3 R16, P1, P2, R8, R21, R19 ;  /* 0x0000001508107210 */ /* 0x000fe40007a3e013 */
[----:B------:R-:W-:Y:S02]  /*2500*/  SEL R8, RZ, 0x1, !P4 ;  /* 0x00000001ff087807 */ /* 0x000fe40006000000 */
[----:B------:R-:W-:-:S02]  /*2510*/  FSETP.GE.AND P4, PT, R13, R12, PT ;  /* 0x0000000c0d00720b */ /* 0x000fc40003f86000 */
[----:B------:R-:W-:Y:S02]  /*2520*/  IADD3.X R12, PT, PT, RZ, R0, RZ, P5, P6 ;  /* 0x00000000ff0c7210 */ /* 0x000fe40002fec4ff */
[----:B------:R-:W-:Y:S02]  /*2530*/  SEL R15, RZ, 0x1, !P3 ;  /* 0x00000001ff0f7807 */ /* 0x000fe40005800000 */
[----:B------:R-:W-:Y:S02]  /*2540*/  IADD3.X R12, PT, PT, RZ, R12, RZ, P1, P2 ;  /* 0x0000000cff0c7210 */ /* 0x000fe40000fe44ff */
[----:B------:R-:W-:Y:S02]  /*2550*/  ISETP.NE.AND P1, PT, R14, RZ, PT ;  /* 0x000000ff0e00720c */ /* 0x000fe40003f25270 */
[----:B------:R-:W-:Y:S02]  /*2560*/  IADD3 R0, P5, P6, R8, R16, R15 ;  /* 0x0000001008007210 */ /* 0x000fe40007ebe00f */
[----:B------:R-:W-:Y:S01]  /*2570*/  SEL R8, RZ, 0x1, !P4 ;  /* 0x00000001ff087807 */ /* 0x000fe20006000000 */
[----:B------:R-:W-:Y:S01]  /*2580*/  VIADD R6, R6, 0x1000 ;  /* 0x0000100006067836 */ /* 0x000fe20000000000 */
[----:B--2---:R-:W-:-:S04]  /*2590*/  FSETP.GE.AND P3, PT, R10, R11, PT ;  /* 0x0000000b0a00720b */ /* 0x004fc80003f66000 */
        /* <DEDUP_REMOVED lines=9> */
.L_x_50:
[----:B------:R-:W-:Y:S05]  /*2630*/  BSYNC.RECONVERGENT B2 ;  /* 0x0000000000027941 */ /* 0x000fea0003800200 */
.L_x_49:
[----:B------:R-:W-:Y:S05]  /*2640*/  @!P0 BRA `(.L_x_48) ;  /* 0x0000000400288947 */ /* 0x000fea0003800000 */
[----:B------:R-:W-:Y:S01]  /*2650*/  ISETP.GE.U32.AND P1, PT, R20, 0x4, PT ;  /* 0x000000041400780c */ /* 0x000fe20003f26070 */
[----:B------:R-:W-:Y:S01]  /*2660*/  BSSY.RECONVERGENT B2, `(.L_x_52) ;  /* 0x0000020000027945 */ /* 0x000fe20003800200 */
[----:B------:R-:W-:-:S11]  /*2670*/  LOP3.LUT P0, R17, R9, 0x3, RZ, 0xc0, !PT ;  /* 0x0000000309117812 */ /* 0x000fd6000780c0ff */
[----:B------:R-:W-:Y:S05]  /*2680*/  @!P1 BRA `(.L_x_53) ;  /* 0x0000000000749947 */ /* 0x000fea0003800000 */
[----:B------:R-:W-:-:S05]  /*2690*/  IADD3 R3, P1, PT, R6, UR17, RZ ;  /* 0x0000001106037c10 */ /* 0x000fca000ff3e0ff */
[----:B------:R-:W-:Y:S02]  /*26a0*/  IMAD.X R4, RZ, RZ, UR7, P1 ;  /* 0x00000007ff047e24 */ /* 0x000fe400088e06ff */
[----:B------:R-:W-:-:S03]  /*26b0*/  IMAD.SHL.U32 R2, R3, 0x4, RZ ;  /* 0x0000000403027824 */ /* 0x000fc600078e00ff */
[----:B------:R-:W-:Y:S02]  /*26c0*/  SHF.L.U64.HI R3, R3, 0x2, R4 ;  /* 0x0000000203037819 */ /* 0x000fe40000010204 */
[C---:B------:R-:W-:Y:S02]  /*26d0*/  IADD3 R4, P1, PT, R2.reuse, UR12, RZ ;  /* 0x0000000c02047c10 */ /* 0x040fe4000ff3e0ff */
        /* <DEDUP_REMOVED lines=24> */
.L_x_53:
[----:B------:R-:W-:Y:S05]  /*2860*/  BSYNC.RECONVERGENT B2 ;  /* 0x0000000000027941 */ /* 0x000fea0003800200 */
.L_x_52:
[----:B------:R-:W-:Y:S05]  /*2870*/  @!P0 BRA `(.L_x_48) ;  /* 0x00000000009c8947 */ /* 0x000fea0003800000 */
[----:B------:R-:W-:Y:S01]  /*2880*/  ISETP.NE.AND P1, PT, R17, 0x1, PT ;  /* 0x000000011100780c */ /* 0x000fe20003f25270 */
[----:B------:R-:W-:Y:S01]  /*2890*/  BSSY.RECONVERGENT B2, `(.L_x_54) ;  /* 0x0000016000027945 */ /* 0x000fe20003800200 */
[----:B------:R-:W-:-:S11]  /*28a0*/  LOP3.LUT P0, RZ, R7, 0x200, RZ, 0xc0, !PT ;  /* 0x0000020007ff7812 */ /* 0x000fd6000780c0ff */
        /* <DEDUP_REMOVED lines=20> */
.L_x_55:
[----:B------:R-:W-:Y:S05]  /*29f0*/  BSYNC.RECONVERGENT B2 ;  /* 0x0000000000027941 */ /* 0x000fea0003800200 */
.L_x_54:
[----:B------:R-:W-:Y:S05]  /*2a00*/  @P0 BRA `(.L_x_48) ;  /* 0x0000000000380947 */ /* 0x000fea0003800000 */
        /* <DEDUP_REMOVED lines=14> */
.L_x_48:
[----:B------:R-:W-:Y:S05]  /*2af0*/  BSYNC.RECONVERGENT B1 ;  /* 0x0000000000017941 */ /* 0x000fea0003800200 */
.L_x_45:
[----:B------:R-:W0:Y:S01]  /*2b00*/  S2R R6, SR_LANEID ;  /* 0x0000000000067919 */ /* 0x000e220000000000 */
[----:B------:R-:W1:Y:S04]  /*2b10*/  SHFL.DOWN PT, R2, R8, 0x1, 0x1f ;  /* 0x08201f0008027f89 */ /* 0x000e6800000e0000 */
[----:B------:R-:W2:Y:S01]  /*2b20*/  SHFL.DOWN PT, R3, R0, 0x1, 0x1f ;  /* 0x08201f0000037f89 */ /* 0x000ea200000e0000 */
[C---:B0-----:R-:W-:Y:S02]  /*2b30*/  ISETP.GT.AND P1, PT, R6.reuse, 0x1e, PT ;  /* 0x0000001e0600780c */ /* 0x041fe40003f24270 */
[----:B------:R-:W-:Y:S02]  /*2b40*/  ISETP.NE.AND P2, PT, R6, RZ, PT ;  /* 0x000000ff0600720c */ /* 0x000fe40003f45270 */
[----:B-1----:R-:W-:-:S02]  /*2b50*/  SEL R9, R2, RZ, !P1 ;  /* 0x000000ff02097207 */ /* 0x002fc40004800000 */
[----:B--2---:R-:W-:Y:S02]  /*2b60*/  SEL R3, R3, RZ, !P1 ;  /* 0x000000ff03037207 */ /* 0x004fe40004800000 */
[----:B------:R-:W-:Y:S02]  /*2b70*/  IADD3 R9, P0, PT, R8, R9, RZ ;  /* 0x0000000908097210 */ /* 0x000fe40007f1e0ff */
[----:B------:R-:W-:Y:S01]  /*2b80*/  ISETP.GT.AND P1, PT, R6, 0x1d, PT ;  /* 0x0000001d0600780c */ /* 0x000fe20003f24270 */
[----:B------:R-:W0:Y:S02]  /*2b90*/  S2R R8, SR_TID.X ;  /* 0x0000000000087919 */ /* 0x000e240000002100 */
[----:B------:R-:W-:Y:S01]  /*2ba0*/  IMAD.X R4, R0, 0x1, R3, P0 ;  /* 0x0000000100047824 */ /* 0x000fe200000e0603 */
[----:B------:R-:W1:Y:S04]  /*2bb0*/  SHFL.DOWN PT, R2, R9, 0x2, 0x1f ;  /* 0x08401f0009027f89 */ /* 0x000e6800000e0000 */
[----:B------:R-:W2:Y:S01]  /*2bc0*/  SHFL.DOWN PT, R3, R4, 0x2, 0x1f ;  /* 0x08401f0004037f89 */ /* 0x000ea200000e0000 */
[----:B------:R-:W3:Y:S01]  /*2bd0*/  @!P2 S2R R11, SR_CgaCtaId ;  /* 0x00000000000ba919 */ /* 0x000ee20000008800 */
[----:B-1----:R-:W-:-:S04]  /*2be0*/  SEL R2, R2, RZ, !P1 ;  /* 0x000000ff02027207 */ /* 0x002fc80004800000 */
[----:B------:R-:W-:Y:S02]  /*2bf0*/  IADD3 R5, P0, PT, R2, R9, RZ ;  /* 0x0000000902057210 */ /* 0x000fe40007f1e0ff */
[----:B--2---:R-:W-:Y:S02]  /*2c00*/  SEL R3, R3, RZ, !P1 ;  /* 0x000000ff03037207 */ /* 0x004fe40004800000 */
[----:B------:R-:W-:Y:S01]  /*2c10*/  ISETP.GT.AND P1, PT, R6, 0x1b, PT ;  /* 0x0000001b0600780c */ /* 0x000fe20003f24270 */
[----:B------:R-:W1:Y:S02]  /*2c20*/  SHFL.DOWN PT, R0, R5, 0x4, 0x1f ;  /* 0x08801f0005007f89 */ /* 0x000e6400000e0000 */
[----:B------:R-:W-:Y:S01]  /*2c30*/  IMAD.X R7, R3, 0x1, R4, P0 ;  /* 0x0000000103077824 */ /* 0x000fe200000e0604 */
[----:B------:R-:W-:-:S04]  /*2c40*/  @!P2 MOV R4, 0x400 ;  /* 0x000004000004a802 */ /* 0x000fc80000000f00 */
[----:B------:R-:W2:Y:S01]  /*2c50*/  SHFL.DOWN PT, R2, R7, 0x4, 0x1f ;  /* 0x08801f0007027f89 */ /* 0x000ea200000e0000 */
[----:B---3--:R-:W-:Y:S02]  /*2c60*/  @!P2 LEA R11, R11, R4, 0x18 ;  /* 0x000000040b0ba211 */ /* 0x008fe400078ec0ff */
[----:B-1----:R-:W-:-:S04]  /*2c70*/  SEL R0, R0, RZ, !P1 ;  /* 0x000000ff00007207 */ /* 0x002fc80004800000 */
[----:B------:R-:W-:Y:S02]  /*2c80*/  IADD3 R3, P0, PT, R0, R5, RZ ;  /* 0x0000000500037210 */ /* 0x000fe40007f1e0ff */
[----:B--2---:R-:W-:-:S03]  /*2c90*/  SEL R2, R2, RZ, !P1 ;  /* 0x000000ff02027207 */ /* 0x004fc60004800000 */
[----:B------:R-:W1:Y:S01]  /*2ca0*/  SHFL.DOWN PT, R0, R3, 0x8, 0x1f ;  /* 0x09001f0003007f89 */ /* 0x000e6200000e0000 */
[----:B------:R-:W-:Y:S01]  /*2cb0*/  ISETP.GT.AND P1, PT, R6, 0x17, PT ;  /* 0x000000170600780c */ /* 0x000fe20003f24270 */
[----:B------:R-:W-:-:S05]  /*2cc0*/  IMAD.X R9, R2, 0x1, R7, P0 ;  /* 0x0000000102097824 */ /* 0x000fca00000e0607 */
[----:B------:R-:W2:Y:S01]  /*2cd0*/  SHFL.DOWN PT, R2, R9, 0x8, 0x1f ;  /* 0x09001f0009027f89 */ /* 0x000ea200000e0000 */
[----:B-1----:R-:W-:-:S04]  /*2ce0*/  SEL R0, R0, RZ, !P1 ;  /* 0x000000ff00007207 */ /* 0x002fc80004800000 */
[----:B------:R-:W-:Y:S02]  /*2cf0*/  IADD3 R5, P0, PT, R0, R3, RZ ;  /* 0x0000000300057210 */ /* 0x000fe40007f1e0ff */
[----:B0-----:R-:W-:Y:S02]  /*2d00*/  @!P2 SHF.R.U32.HI R3, RZ, 0x2, R8 ;  /* 0x00000002ff03a819 */ /* 0x001fe40000011608 */
[----:B--2---:R-:W-:Y:S01]  /*2d10*/  SEL R2, R2, RZ, !P1 ;  /* 0x000000ff02027207 */ /* 0x004fe20004800000 */
[----:B------:R-:W0:Y:S01]  /*2d20*/  SHFL.DOWN PT, R0, R5, 0x10, 0x1f ;  /* 0x0a001f0005007f89 */ /* 0x000e2200000e0000 */
[----:B------:R-:W-:Y:S02]  /*2d30*/  ISETP.GT.AND P1, PT, R6, 0xf, PT ;  /* 0x0000000f0600780c */ /* 0x000fe40003f24270 */
[----:B------:R-:W-:Y:S01]  /*2d40*/  @!P2 LOP3.LUT R4, R3, 0xf8, RZ, 0xc0, !PT ;  /* 0x000000f80304a812 */ /* 0x000fe200078ec0ff */
[----:B------:R-:W-:-:S04]  /*2d50*/  IMAD.X R7, R2, 0x1, R9, P0 ;  /* 0x0000000102077824 */ /* 0x000fc800000e0609 */
[----:B------:R-:W-:Y:S01]  /*2d60*/  @!P2 IMAD.IADD R11, R4, 0x1, R11 ;  /* 0x00000001040ba824 */ /* 0x000fe200078e020b */
[----:B------:R-:W1:Y:S01]  /*2d70*/  SHFL.DOWN PT, R2, R7, 0x10, 0x1f ;  /* 0x0a001f0007027f89 */ /* 0x000e6200000e0000 */
[----:B0-----:R-:W-:-:S04]  /*2d80*/  SEL R0, R0, RZ, !P1 ;  /* 0x000000ff00007207 */ /* 0x001fc80004800000 */
[----:B------:R-:W-:Y:S02]  /*2d90*/  IADD3 R0, P0, PT, R0, R5, RZ ;  /* 0x0000000500007210 */ /* 0x000fe40007f1e0ff */
[----:B-1----:R-:W-:-:S05]  /*2da0*/  SEL R2, R2, RZ, !P1 ;  /* 0x000000ff02027207 */ /* 0x002fca0004800000 */
[----:B------:R-:W-:Y:S01]  /*2db0*/  IMAD.X R3, R2, 0x1, R7, P0 ;  /* 0x0000000102037824 */ /* 0x000fe200000e0607 */
[----:B------:R-:W-:Y:S01]  /*2dc0*/  ISETP.NE.AND P0, PT, R8, RZ, PT ;  /* 0x000000ff0800720c */ /* 0x000fe20003f05270 */
[----:B------:R-:W-:-:S05]  /*2dd0*/  @!P2 IMAD.MOV.U32 R2, RZ, RZ, R0 ;  /* 0x000000ffff02a224 */ /* 0x000fca00078e0000 */
[----:B------:R0:W-:Y:S01]  /*2de0*/  @!P2 STS.64 [R11+0x10], R2 ;  /* 0x000010020b00a388 */ /* 0x0001e20000000a00 */
[----:B------:R-:W-:Y:S06]  /*2df0*/  BAR.SYNC.DEFER_BLOCKING 0x0 ;  /* 0x0000000000007b1d */ /* 0x000fec0000010000 */
[----:B------:R-:W-:Y:S05]  /*2e00*/  @P0 BRA `(.L_x_44) ;  /* 0x00000000006c0947 */ /* 0x000fea0003800000 */
[----:B------:R-:W1:Y:S01]  /*2e10*/  S2UR UR5, SR_CgaCtaId ;  /* 0x00000000000579c3 */ /* 0x000e620000008800 */
[----:B------:R-:W-:Y:S02]  /*2e20*/  UMOV UR4, 0x400 ;  /* 0x0000040000047882 */ /* 0x000fe40000000000 */
[----:B-1----:R-:W-:-:S09]  /*2e30*/  ULEA UR4, UR5, UR4, 0x18 ;  /* 0x0000000405047291 */ /* 0x002fd2000f8ec0ff */
[----:B------:R-:W-:Y:S04]  /*2e40*/  LDS.64 R8, [UR4+0x18] ;  /* 0x00001804ff087984 */ /* 0x000fe80008000a00 */
[----:B------:R-:W0:Y:S04]  /*2e50*/  LDS.128 R24, [UR4+0x20] ;  /* 0x00002004ff187984 */ /* 0x000e280008000c00 */
[----:B------:R-:W1:Y:S04]  /*2e60*/  LDS.128 R4, [UR4+0x30] ;  /* 0x00003004ff047984 */ /* 0x000e680008000c00 */
        /* <DEDUP_REMOVED lines=20> */
[----:B------:R-:W-:-:S07]  /*2fb0*/  IMAD.X R3, R3, 0x1, R27, P3 ;  /* 0x0000000103037824 */ /* 0x000fce00018e061b */
.L_x_44:
[----:B------:R-:W-:Y:S05]  /*2fc0*/  BSYNC.RECONVERGENT B0 ;  /* 0x0000000000007941 */ /* 0x000fea0003800200 */
.L_x_30:
[----:B------:R-:W-:Y:S05]  /*2fd0*/  @P0 EXIT ;  /* 0x000000000000094d */ /* 0x000fea0003800000 */
[----:B------:R-:W3:Y:S01]  /*2fe0*/  LDCU.64 UR4, c[0x0][0x398] ;  /* 0x00007300ff0477ac */ /* 0x000ee20008000a00 */
[----:B0-2---:R-:W-:Y:S01]  /*2ff0*/  IMAD.MOV.U32 R2, RZ, RZ, R0 ;  /* 0x000000ffff027224 */ /* 0x005fe200078e0000 */
[----:B---3--:R-:W-:-:S06]  /*3000*/  UIMAD.WIDE.U32 UR4, UR16, 0x8, UR4 ;  /* 0x00000008100478a5 */ /* 0x008fcc000f8e0004 */
[----:B-1----:R-:W-:Y:S02]  /*3010*/  IMAD.U32 R4, RZ, RZ, UR4 ;  /* 0x00000004ff047e24 */ /* 0x002fe4000f8e00ff */
[----:B------:R-:W-:-:S05]  /*3020*/  IMAD.U32 R5, RZ, RZ, UR5 ;  /* 0x00000005ff057e24 */ /* 0x000fca000f8e00ff */
[----:B------:R-:W-:Y:S01]  /*3030*/  STG.E.64 desc[UR10][R4.64], R2 ;  /* 0x0000000204007986 */ /* 0x000fe2000c101b0a */
[----:B------:R-:W-:Y:S05]  /*3040*/  EXIT ;  /* 0x000000000000794d */ /* 0x000fea0003800000 */
.L_x_56:
        /* <DEDUP_REMOVED lines=11> */
.L_x_1335:


//--------------------- .text._ZN3cub18CUB_300001_SM_10006detail6reduce28DeviceReduceSingleTileKernelINS2_10policy_hubIlyN4cuda3std3__44plusIlEEE10Policy1000EN6thrust24THRUST_300001_SM_1000_NS18transform_iteratorI17count_under_curveNSD_12zip_iteratorINS7_5tupleIJNSD_6detail15normal_iteratorINSD_10device_ptrIfEEEESM_EEEEEllEEPlyS9_llNS7_10__identityEEEvT0_T1_T2_T3_T4_T6_ --------------------------
	.section	.text._ZN3cub18CUB_300001_SM_10006detail6reduce28DeviceReduceSingleTileKernelINS2_10policy_hubIlyN4cuda3std3__44plusIlEEE10Policy1000EN6thrust24THRUST_300001_SM_1000_NS18transform_iteratorI17count_under_curveNSD_12zip_iteratorINS7_5tupleIJNSD_6detail15normal_iteratorINSD_10device_ptrIfEEEESM_EEEEEllEEPlyS9_llNS7_10__identityEEEvT0_T1_T2_T3_T4_T6_,"ax",@progbits
	.align	128
        .global         _ZN3cub18CUB_300001_SM_10006detail6reduce28DeviceReduceSingleTileKernelINS2_10policy_hubIlyN4cuda3std3__44plusIlEEE10Policy1000EN6thrust24THRUST_300001_SM_1000_NS18transform_iteratorI17count_under_curveNSD_12zip_iteratorINS7_5tupleIJNSD_6detail15normal_iteratorINSD_10device_ptrIfEEEESM_EEEEEllEEPlyS9_llNS7_10__identityEEEvT0_T1_T2_T3_T4_T6_
        .type           _ZN3cub18CUB_300001_SM_10006detail6reduce28DeviceReduceSingleTileKernelINS2_10policy_hubIlyN4cuda3std3__44plusIlEEE10Policy1000EN6thrust24THRUST_300001_SM_1000_NS18transform_iteratorI17count_under_curveNSD_12zip_iteratorINS7_5tupleIJNSD_6detail15normal_iteratorINSD_10device_ptrIfEEEESM_EEEEEllEEPlyS9_llNS7_10__identityEEEvT0_T1_T2_T3_T4_T6_,@function
        .size           _ZN3cub18CUB_300001_SM_10006detail6reduce28DeviceReduceSingleTileKernelINS2_10policy_hubIlyN4cuda3std3__44plusIlEEE10Policy1000EN6thrust24THRUST_300001_SM_1000_NS18transform_iteratorI17count_under_curveNSD_12zip_iteratorINS7_5tupleIJNSD_6detail15normal_iteratorINSD_10device_ptrIfEEEESM_EEEEEllEEPlyS9_llNS7_10__identityEEEvT0_T1_T2_T3_T4_T6_,(.L_x_1336 - _ZN3cub18CUB_300001_SM_10006detail6reduce28DeviceReduceSingleTileKernelINS2_10policy_hubIlyN4cuda3std3__44plusIlEEE10Policy1000EN6thrust24THRUST_300001_SM_1000_NS18transform_iteratorI17count_under_curveNSD_12zip_iteratorINS7_5tupleIJNSD_6detail15normal_iteratorINSD_10device_ptrIfEEEESM_EEEEEllEEPlyS9_llNS7_10__identityEEEvT0_T1_T2_T3_T4_T6_)
        .other          _ZN3cub18CUB_300001_SM_10006detail6reduce28DeviceReduceSingleTileKernelINS2_10policy_hubIlyN4cuda3std3__44plusIlEEE10Policy1000EN6thrust24THRUST_300001_SM_1000_NS18transform_iteratorI17count_under_curveNSD_12zip_iteratorINS7_5tupleIJNSD_6detail15normal_iteratorINSD_10device_ptrIfEEEESM_EEEEEllEEPlyS9_llNS7_10__identityEEEvT0_T1_T2_T3_T4_T6_,@"STO_CUDA_ENTRY STV_DEFAULT"
_ZN3cub18CUB_300001_SM_10006detail6reduce28DeviceReduceSingleTileKernelINS2_10policy_hubIlyN4cuda3std3__44plusIlEEE10Policy1000EN6thrust24THRUST_300001_SM_1000_NS18transform_iteratorI17count_under_curveNSD_12zip_iteratorINS7_5tupleIJNSD_6detail15normal_iteratorINSD_10device_ptrIfEEEESM_EEEEEllEEPlyS9_llNS7_10__identityEEEvT0_T1_T2_T3_T4_T6_:
.text._ZN3cub18CUB_300001_SM_10006detail6reduce28DeviceReduceSingleTileKernelINS2_10policy_hubIlyN4cuda3std3__44plusIlEEE10Policy1000EN6thrust24THRUST_300001_SM_1000_NS18transform_iteratorI17count_under_curveNSD_12zip_iteratorINS7_5tupleIJNSD_6detail15normal_iteratorINSD_10device_ptrIfEEEESM_EEEEEllEEPlyS9_llNS7_10__identityEEEvT0_T1_T2_T3_T4_T6_:
[----:B------:R-:W-:Y:S01]  /*0000*/  LDC R1, c[0x0][0x37c] ;  /* 0x0000df00ff017b82 */ /* 0x000fe20000000800 */
[----:B------:R-:W0:Y:S01]  /*0010*/  LDCU.64 UR4, c[0x0][0x3a0] ;  /* 0x00007400ff0477ac */ /* 0x000e220008000a00 */
[----:B------:R-:W1:Y:S01]  /*0020*/  LDCU.64 UR6, c[0x0][0x358] ;  /* 0x00006b00ff0677ac */ /* 0x000e620008000a00 */
[----:B0-----:R-:W-:Y:S02]  /*0030*/  IMAD.U32 R4, RZ, RZ, UR4 ;  /* 0x00000004ff047e24 */ /* 0x001fe4000f8e00ff */
[----:B------:R-:W-:-:S03]  /*0040*/  IMAD.U32 R0, RZ, RZ, UR5 ;  /* 0x00000005ff007e24 */ /* 0x000fc6000f8e00ff */
[----:B------:R-:W-:-:S04]  /*0050*/  ISETP.NE.U32.AND P0, PT, R4, RZ, PT ;  /* 0x000000ff0400720c */ /* 0x000fc80003f05070 */
[----:B------:R-:W-:-:S13]  /*0060*/  ISETP.NE.AND.EX P0, PT, R0, RZ, PT, P0 ;  /* 0x000000ff0000720c */ /* 0x000fda0003f05300 */
        /* <DEDUP_REMOVED lines=8> */
.L_x_57:
[----:B------:R-:W-:Y:S01]  /*00f0*/  ISETP.GT.U32.AND P0, PT, R4, 0xdff, PT ;  /* 0x00000dff0400780c */ /* 0x000fe20003f04070 */
[----:B------:R-:W-:Y:S03]  /*0100*/  BSSY.RECONVERGENT B0, `(.L_x_58) ;  /* 0x0000313000007945 */ /* 0x000fe60003800200 */
[----:B------:R-:W-:-:S13]  /*0110*/  ISETP.GT.U32.AND.EX P0, PT, R0, RZ, PT, P0 ;  /* 0x000000ff0000720c */ /* 0x000fda0003f04100 */
[----:B------:R-:W-:Y:S05]  /*0120*/  @P0 BRA `(.L_x_59) ;  /* 0x0000001c00080947 */ /* 0x000fea0003800000 */
[----:B------:R-:W0:Y:S01]  /*0130*/  S2R R5, SR_TID.X ;  /* 0x0000000000057919 */ /* 0x000e220000002100 */
[----:B------:R-:W-:Y:S01]  /*0140*/  BSSY.RECONVERGENT B1, `(.L_x_60) ;  /* 0x000000f000017945 */ /* 0x000fe20003800200 */
[----:B------:R-:W-:Y:S02]  /*0150*/  CS2R R8, SRZ ;  /* 0x0000000000087805 */ /* 0x000fe4000001ff00 */
[----:B0-----:R-:W-:Y:S01]  /*0160*/  ISETP.GE.U32.AND P0, PT, R5, R4, PT ;  /* 0x000000040500720c */ /* 0x001fe20003f06070 */
[----:B------:R-:W-:-:S12]  /*0170*/  IMAD.MOV.U32 R11, RZ, RZ, R5 ;  /* 0x000000ffff0b7224 */ /* 0x000fd800078e0005 */
[----:B------:R-:W-:Y:S05]  /*0180*/  @P0 BRA `(.L_x_61) ;  /* 0x0000000000280947 */ /* 0x000fea0003800000 */
[----:B------:R-:W0:Y:S08]  /*0190*/  LDC.64 R2, c[0x0][0x380] ;  /* 0x0000e000ff027b82 */ /* 0x000e300000000a00 */
        /* <DEDUP_REMOVED lines=9> */
.L_x_61:
[----:B------:R-:W-:Y:S05]  /*0230*/  BSYNC.RECONVERGENT B1 ;  /* 0x0000000000017941 */ /* 0x000fea0003800200 */
.L_x_60:
[----:B------:R-:W-:Y:S01]  /*0240*/  ISETP.GE.U32.AND P0, PT, R11, R4, PT ;  /* 0x000000040b00720c */ /* 0x000fe20003f06070 */
[----:B------:R-:W-:-:S12]  /*0250*/  BSSY.RECONVERGENT B1, `(.L_x_62) ;  /* 0x00000d0000017945 */ /* 0x000fd80003800200 */
[----:B------:R-:W-:Y:S05]  /*0260*/  @P0 BRA `(.L_x_63) ;  /* 0x0000000c00380947 */ /* 0x000fea0003800000 */
[----:B------:R-:W-:Y:S01]  /*0270*/  LOP3.LUT R3, RZ, R11, RZ, 0x33, !PT ;  /* 0x0000000bff037212 */ /* 0x000fe200078e33ff */
[----:B------:R-:W-:Y:S04]  /*0280*/  BSSY.RECONVERGENT B2, `(.L_x_64) ;  /* 0x0000068000027945 */ /* 0x000fe80003800200 */
[----:B------:R-:W-:-:S05]  /*0290*/  IMAD.IADD R3, R3, 0x1, R4 ;  /* 0x0000000103037824 */ /* 0x000fca00078e0204 */
[C---:B------:R-:W-:Y:S02]  /*02a0*/  ISETP.GE.U32.AND P1, PT, R3.reuse, 0x1e00, PT ;  /* 0x00001e000300780c */ /* 0x040fe40003f26070 */
[----:B------:R-:W-:-:S04]  /*02b0*/  LEA.HI R10, R3, 0x1, RZ, 0x17 ;  /* 0x00000001030a7811 */ /* 0x000fc800078fb8ff */
[----:B------:R-:W-:-:S04]  /*02c0*/  LOP3.LUT R41, R10, 0xf, RZ, 0xc0, !PT ;  /* 0x0000000f0a297812 */ /* 0x000fc800078ec0ff */
[----:B------:R-:W-:-:S03]  /*02d0*/  ISETP.NE.AND P0, PT, R41, RZ, PT ;  /* 0x000000ff2900720c */ /* 0x000fc60003f05270 */
[----:B------:R-:W-:Y:S10]  /*02e0*/  @!P1 BRA `(.L_x_65) ;  /* 0x0000000400849947 */ /* 0x000ff40003800000 */
[----:B------:R-:W0:Y:S01]  /*02f0*/  LDCU.128 UR8, c[0x0][0x380] ;  /* 0x00007000ff0877ac */ /* 0x000e220008000c00 */
[----:B------:R-:W-:Y:S01]  /*0300*/  IMAD.WIDE.U32 R2, R11, 0x4, RZ ;  /* 0x000000040b027825 */ /* 0x000fe200078e00ff */
[----:B------:R-:W-:Y:S02]  /*0310*/  LOP3.LUT R12, R10, 0xfffff0, RZ, 0xc0, !PT ;  /* 0x00fffff00a0c7812 */ /* 0x000fe400078ec0ff */
[----:B------:R-:W-:-:S03]  /*0320*/  LOP3.LUT R2, R2, 0x4000, RZ, 0xfc, !PT ;  /* 0x0000400002027812 */ /* 0x000fc600078efcff */
[----:B------:R-:W-:Y:S01]  /*0330*/  IMAD.MOV R12, RZ, RZ, -R12 ;  /* 0x000000ffff0c7224 */ /* 0x000fe200078e0a0c */
[C---:B0-----:R-:W-:Y:S02]  /*0340*/  IADD3 R6, P1, PT, R2.reuse, UR8, RZ ;  /* 0x0000000802067c10 */ /* 0x041fe4000ff3e0ff */
[----:B------:R-:W-:Y:S02]  /*0350*/  IADD3 R2, P2, PT, R2, UR10, RZ ;  /* 0x0000000a02027c10 */ /* 0x000fe4000ff5e0ff */
[C---:B------:R-:W-:Y:S02]  /*0360*/  IADD3.X R7, PT, PT, R3.reuse, UR9, RZ, P1, !PT ;  /* 0x0000000903077c10 */ /* 0x040fe40008ffe4ff */
[----:B------:R-:W-:-:S09]  /*0370*/  IADD3.X R3, PT, PT, R3, UR11, RZ, P2, !PT ;  /* 0x0000000b03037c10 */ /* 0x000fd200097fe4ff */
.L_x_66:
        /* <DEDUP_REMOVED lines=32> */
[----:B------:R-:W-:-:S02]  /*0580*/  VIADD R12, R12, 0x10 ;  /* 0x000000100c0c7836 */ /* 0x000fc40000000000 */
[----:B------:R-:W-:Y:S01]  /*0590*/  VIADD R11, R11, 0x2000 ;  /* 0x000020000b0b7836 */ /* 0x000fe20000000000 */
[----:B--2---:R-:W-:-:S04]  /*05a0*/  FSETP.GE.AND P1, PT, R42, R43, PT ;  /* 0x0000002b2a00720b */ /* 0x004fc80003f26000 */
[----:B------:R-:W-:Y:S02]  /*05b0*/  SEL R42, RZ, 0x1, !P1 ;  /* 0x00000001ff2a7807 */ /* 0x000fe40004800000 */
[----:B---3--:R-:W-:-:S04]  /*05c0*/  FSETP.GE.AND P2, PT, R44, R45, PT ;  /* 0x0000002d2c00720b */ /* 0x008fc80003f46000 */
[----:B------:R-:W-:Y:S02]  /*05d0*/  SEL R43, RZ, 0x1, !P2 ;  /* 0x00000001ff2b7807 */ /* 0x000fe40005000000 */
[----:B----4-:R-:W-:Y:S02]  /*05e0*/  FSETP.GE.AND P1, PT, R39, R40, PT ;  /* 0x000000282700720b */ /* 0x010fe40003f26000 */
[----:B-----5:R-:W-:Y:S02]  /*05f0*/  FSETP.GE.AND P2, PT, R37, R38, PT ;  /* 0x000000262500720b */ /* 0x020fe40003f46000 */
[----:B------:R-:W-:Y:S02]  /*0600*/  IADD3 R38, P5, P6, R43, R8, R42 ;  /* 0x000000082b267210 */ /* 0x000fe40007ebe02a */
[----:B------:R-:W-:Y:S02]  /*0610*/  SEL R37, RZ, 0x1, !P1 ;  /* 0x00000001ff257807 */ /* 0x000fe40004800000 */
[----:B------:R-:W-:-:S02]  /*0620*/  SEL R8, RZ, 0x1, !P2 ;  /* 0x00000001ff087807 */ /* 0x000fc40005000000 */
[----:B------:R-:W-:Y:S02]  /*0630*/  FSETP.GE.AND P3, PT, R35, R36, PT ;  /* 0x000000242300720b */ /* 0x000fe40003f66000 */
[----:B------:R-:W-:Y:S02]  /*0640*/  FSETP.GE.AND P4, PT, R33, R34, PT ;  /* 0x000000222100720b */ /* 0x000fe40003f86000 */
[----:B------:R-:W-:Y:S02]  /*0650*/  IADD3 R34, P1, P2, R8, R38, R37 ;  /* 0x0000002608227210 */ /* 0x000fe40007a3e025 */
[----:B------:R-:W-:Y:S02]  /*0660*/  SEL R33, RZ, 0x1, !P3 ;  /* 0x00000001ff217807 */ /* 0x000fe40005800000 */
[----:B------:R-:W-:Y:S02]  /*0670*/  SEL R8, RZ, 0x1, !P4 ;  /* 0x00000001ff087807 */ /* 0x000fe40006000000 */
[----:B------:R-:W-:-:S02]  /*0680*/  FSETP.GE.AND P3, PT, R31, R32, PT ;  /* 0x000000201f00720b */ /* 0x000fc40003f66000 */
[----:B------:R-:W-:Y:S02]  /*0690*/  FSETP.GE.AND P4, PT, R29, R30, PT ;  /* 0x0000001e1d00720b */ /* 0x000fe40003f86000 */
[----:B------:R-:W-:Y:S02]  /*06a0*/  IADD3.X R30, PT, PT, RZ, R9, RZ, P5, P6 ;  /* 0x00000009ff1e7210 */ /* 0x000fe40002fec4ff */
        /* <DEDUP_REMOVED lines=16> */
[----:B------:R-:W-:Y:S02]  /*07b0*/  IADD3.X R18, PT, PT, RZ, R22, RZ, P1, P2 ;  /* 0x00000016ff127210 */ /* 0x000fe40000fe44ff */
[----:B------:R-:W-:Y:S02]  /*07c0*/  IADD3 R17, P1, P2, R8, R21, R9 ;  /* 0x0000001508117210 */ /* 0x000fe40007a3e009 */
[----:B------:R-:W-:Y:S02]  /*07d0*/  SEL R8, RZ, 0x1, !P3 ;  /* 0x00000001ff087807 */ /* 0x000fe40005800000 */
[----:B------:R-:W-:Y:S02]  /*07e0*/  FSETP.GE.AND P3, PT, R13, R14, PT ;  /* 0x0000000e0d00720b */ /* 0x000fe40003f66000 */
[----:B------:R-:W-:Y:S02]  /*07f0*/  IADD3.X R14, PT, PT, RZ, R18, RZ, P6, P5 ;  /* 0x00000012ff0e7210 */ /* 0x000fe400037ea4ff */
[----:B------:R-:W-:-:S02]  /*0800*/  FSETP.GE.AND P4, PT, R19, R20, PT ;  /* 0x000000141300720b */ /* 0x000fc40003f86000 */
[----:B------:R-:W-:Y:S02]  /*0810*/  IADD3.X R14, PT, PT, RZ, R14, RZ, P1, P2 ;  /* 0x0000000eff0e7210 */ /* 0x000fe40000fe44ff */
[----:B------:R-:W-:Y:S02]  /*0820*/  SEL R9, RZ, 0x1, !P4 ;  /* 0x00000001ff097807 */ /* 0x000fe40006000000 */
[----:B------:R-:W-:Y:S02]  /*0830*/  ISETP.NE.AND P1, PT, R12, RZ, PT ;  /* 0x000000ff0c00720c */ /* 0x000fe40003f25270 */
[----:B------:R-:W-:Y:S02]  /*0840*/  FSETP.GE.AND P4, PT, R15, R16, PT ;  /* 0x000000100f00720b */ /* 0x000fe40003f86000 */
[----:B------:R-:W-:Y:S02]  /*0850*/  IADD3 R13, P5, P6, R8, R17, R9 ;  /* 0x00000011080d7210 */ /* 0x000fe40007ebe009 */
[----:B------:R-:W-:-:S02]  /*0860*/  SEL R9, RZ, 0x1, !P4 ;  /* 0x00000001ff097807 */ /* 0x000fc40006000000 */
        /* <DEDUP_REMOVED lines=9> */
.L_x_65:
[----:B------:R-:W-:Y:S05]  /*0900*/  BSYNC.RECONVERGENT B2 ;  /* 0x0000000000027941 */ /* 0x000fea0003800200 */
.L_x_64:
[----:B------:R-:W-:Y:S05]  /*0910*/  @!P0 BRA `(.L_x_63) ;  /* 0x00000004008c8947 */ /* 0x000fea0003800000 */
[----:B------:R-:W-:Y:S01]  /*0920*/  ISETP.GE.U32.AND P1, PT, R41, 0x8, PT ;  /* 0x000000082900780c */ /* 0x000fe20003f26070 */
[----:B------:R-:W-:Y:S01]  /*0930*/  BSSY.RECONVERGENT B2, `(.L_x_67) ;  /* 0x0000031000027945 */ /* 0x000fe20003800200 */
[----:B------:R-:W-:-:S04]  /*0940*/  LOP3.LUT R28, R10, 0x7, RZ, 0xc0, !PT ;  /* 0x000000070a1c7812 */ /* 0x000fc800078ec0ff */
[----:B------:R-:W-:-:S07]  /*0950*/  ISETP.NE.AND P0, PT, R28, RZ, PT ;  /* 0x000000ff1c00720c */ /* 0x000fce0003f05270 */
[----:B------:R-:W-:Y:S06]  /*0960*/  @!P1 BRA `(.L_x_68) ;  /* 0x0000000000b49947 */ /* 0x000fec0003800000 */
[----:B------:R-:W0:Y:S08]  /*0970*/  LDC.64 R2, c[0x0][0x380] ;  /* 0x0000e000ff027b82 */ /* 0x000e300000000a00 */
[----:B------:R-:W1:Y:S01]  /*0980*/  LDC.64 R6, c[0x0][0x388] ;  /* 0x0000e200ff067b82 */ /* 0x000e620000000a00 */
[----:B0-----:R-:W-:-:S05]  /*0990*/  IMAD.WIDE R2, R11, 0x4, R2 ;  /* 0x000000040b027825 */ /* 0x001fca00078e0202 */
[----:B------:R-:W2:Y:S01]  /*09a0*/  LDG.E R12, desc[UR6][R2.64] ;  /* 0x00000006020c7981 */ /* 0x000ea2000c1e1900 */
[----:B-1----:R-:W-:-:S03]  /*09b0*/  IMAD.WIDE R6, R11, 0x4, R6 ;  /* 0x000000040b067825 */ /* 0x002fc600078e0206 */
[----:B------:R-:W3:Y:S04]  /*09c0*/  LDG.E R14, desc[UR6][R2.64+0x800] ;  /* 0x00080006020e7981 */ /* 0x000ee8000c1e1900 */
[----:B------:R-:W2:Y:S04]  /*09d0*/  LDG.E R13, desc[UR6][R6.64] ;  /* 0x00000006060d7981 */ /* 0x000ea8000c1e1900 */
[----:B------:R-:W3:Y:S04]  /*09e0*/  LDG.E R15, desc[UR6][R6.64+0x800] ;  /* 0x00080006060f7981 */ /* 0x000ee8000c1e1900 */
[----:B------:R-:W4:Y:S04]  /*09f0*/  LDG.E R16, desc[UR6][R2.64+0x1000] ;  /* 0x0010000602107981 */ /* 0x000f28000c1e1900 */
[----:B------:R-:W5:Y:S04]  /*0a00*/  LDG.E R18, desc[UR6][R2.64+0x1800] ;  /* 0x0018000602127981 */ /* 0x000f68000c1e1900 */
[----:B------:R-:W4:Y:S04]  /*0a10*/  LDG.E R17, desc[UR6][R6.64+0x1000] ;  /* 0x0010000606117981 */ /* 0x000f28000c1e1900 */
[----:B------:R-:W5:Y:S04]  /*0a20*/  LDG.E R19, desc[UR6][R6.64+0x1800] ;  /* 0x0018000606137981 */ /* 0x000f68000c1e1900 */
[----:B------:R-:W5:Y:S04]  /*0a30*/  LDG.E R20, desc[UR6][R2.64+0x2000] ;  /* 0x0020000602147981 */ /* 0x000f68000c1e1900 */
[----:B------:R-:W5:Y:S04]  /*0a40*/  LDG.E R22, desc[UR6][R2.64+0x2800] ;  /* 0x0028000602167981 */ /* 0x000f68000c1e1900 */
[----:B------:R-:W5:Y:S04]  /*0a50*/  LDG.E R21, desc[UR6][R6.64+0x2000] ;  /* 0x0020000606157981 */ /* 0x000f68000c1e1900 */
[----:B------:R-:W5:Y:S04]  /*0a60*/  LDG.E R23, desc[UR6][R6.64+0x2800] ;  /* 0x0028000606177981 */ /* 0x000f68000c1e1900 */
[----:B------:R-:W5:Y:S04]  /*0a70*/  LDG.E R24, desc[UR6][R2.64+0x3000] ;  /* 0x0030000602187981 */ /* 0x000f68000c1e1900 */
[----:B------:R0:W5:Y:S04]  /*0a80*/  LDG.E R26, desc[UR6][R2.64+0x3800] ;  /* 0x00380006021a7981 */ /* 0x000168000c1e1900 */
[----:B------:R-:W5:Y:S04]  /*0a90*/  LDG.E R25, desc[UR6][R6.64+0x3000] ;  /* 0x0030000606197981 */ /* 0x000f68000c1e1900 */
[----:B------:R1:W5:Y:S01]  /*0aa0*/  LDG.E R27, desc[UR6][R6.64+0x3800] ;  /* 0x00380006061b7981 */ /* 0x000362000c1e1900 */
        /* <DEDUP_REMOVED lines=9> */
[----:B0-----:R-:W-:Y:S02]  /*0b40*/  SEL R2, RZ, 0x1, !P2 ;  /* 0x00000001ff027807 */ /* 0x001fe40005000000 */
[----:B------:R-:W-:-:S02]  /*0b50*/  IADD3.X R9, PT, PT, RZ, R9, RZ, P5, P6 ;  /* 0x00000009ff097210 */ /* 0x000fc40002fec4ff */
[----:B-1----:R-:W-:Y:S02]  /*0b60*/  IADD3 R6, P1, P2, R2, R8, R13 ;  /* 0x0000000802067210 */ /* 0x002fe40007a3e00d */
[----:B------:R-:W-:Y:S02]  /*0b70*/  FSETP.GE.AND P3, PT, R20, R21, PT ;  /* 0x000000151400720b */ /* 0x000fe40003f66000 */
[----:B------:R-:W-:Y:S02]  /*0b80*/  FSETP.GE.AND P4, PT, R22, R23, PT ;  /* 0x000000171600720b */ /* 0x000fe40003f86000 */
[----:B------:R-:W-:Y:S02]  /*0b90*/  SEL R3, RZ, 0x1, !P3 ;  /* 0x00000001ff037807 */ /* 0x000fe40005800000 */
[----:B------:R-:W-:Y:S02]  /*0ba0*/  SEL R2, RZ, 0x1, !P4 ;  /* 0x00000001ff027807 */ /* 0x000fe40006000000 */
[----:B------:R-:W-:-:S02]  /*0bb0*/  IADD3.X R9, PT, PT, RZ, R9, RZ, P1, P2 ;  /* 0x00000009ff097210 */ /* 0x000fc40000fe44ff */
[----:B------:R-:W-:Y:S02]  /*0bc0*/  IADD3 R2, P5, P6, R2, R6, R3 ;  /* 0x0000000602027210 */ /* 0x000fe40007ebe003 */
[----:B------:R-:W-:Y:S02]  /*0bd0*/  FSETP.GE.AND P4, PT, R24, R25, PT ;  /* 0x000000191800720b */ /* 0x000fe40003f86000 */
[----:B------:R-:W-:Y:S02]  /*0be0*/  FSETP.GE.AND P3, PT, R26, R27, PT ;  /* 0x0000001b1a00720b */ /* 0x000fe40003f66000 */
[----:B------:R-:W-:Y:S02]  /*0bf0*/  SEL R3, RZ, 0x1, !P4 ;  /* 0x00000001ff037807 */ /* 0x000fe40006000000 */
[----:B------:R-:W-:Y:S02]  /*0c00*/  SEL R8, RZ, 0x1, !P3 ;  /* 0x00000001ff087807 */ /* 0x000fe40005800000 */
[----:B------:R-:W-:-:S02]  /*0c10*/  IADD3.X R9, PT, PT, RZ, R9, RZ, P5, P6 ;  /* 0x00000009ff097210 */ /* 0x000fc40002fec4ff */
[----:B------:R-:W-:-:S04]  /*0c20*/  IADD3 R8, P1, P2, R8, R2, R3 ;  /* 0x0000000208087210 */ /* 0x000fc80007a3e003 */
[----:B------:R-:W-:-:S09]  /*0c30*/  IADD3.X R9, PT, PT, RZ, R9, RZ, P1, P2 ;  /* 0x00000009ff097210 */ /* 0x000fd20000fe44ff */
.L_x_68:
[----:B------:R-:W-:Y:S05]  /*0c40*/  BSYNC.RECONVERGENT B2 ;  /* 0x0000000000027941 */ /* 0x000fea0003800200 */
.L_x_67:
        /* <DEDUP_REMOVED lines=31> */
.L_x_70:
[----:B------:R-:W-:Y:S05]  /*0e40*/  BSYNC.RECONVERGENT B2 ;  /* 0x0000000000027941 */ /* 0x000fea0003800200 */
.L_x_69:
[----:B------:R-:W-:Y:S05]  /*0e50*/  @!P0 BRA `(.L_x_63) ;  /* 0x00000000003c8947 */ /* 0x000fea0003800000 */
[----:B------:R-:W0:Y:S01]  /*0e60*/  LDC.64 R14, c[0x0][0x380] ;  /* 0x0000e000ff0e7b82 */ /* 0x000e220000000a00 */
[----:B------:R-:W-:-:S07]  /*0e70*/  IMAD.MOV R10, RZ, RZ, -R10 ;  /* 0x000000ffff0a7224 */ /* 0x000fce00078e0a0a */
[----:B------:R-:W1:Y:S02]  /*0e80*/  LDC.64 R12, c[0x0][0x388] ;  /* 0x0000e200ff0c7b82 */ /* 0x000e640000000a00 */
.L_x_71:
[----:B-1----:R-:W-:-:S04]  /*0e90*/  IMAD.WIDE R2, R11, 0x4, R12 ;  /* 0x000000040b027825 */ /* 0x002fc800078e020c */
[C---:B0-----:R-:W-:Y:S02]  /*0ea0*/  IMAD.WIDE R6, R11.reuse, 0x4, R14 ;  /* 0x000000040b067825 */ /* 0x041fe400078e020e */
[----:B------:R-:W2:Y:S04]  /*0eb0*/  LDG.E R3, desc[UR6][R2.64] ;  /* 0x0000000602037981 */ /* 0x000ea8000c1e1900 */
[----:B------:R-:W2:Y:S01]  /*0ec0*/  LDG.E R6, desc[UR6][R6.64] ;  /* 0x0000000606067981 */ /* 0x000ea2000c1e1900 */
[----:B------:R-:W-:Y:S02]  /*0ed0*/  VIADD R10, R10, 0x1 ;  /* 0x000000010a0a7836 */ /* 0x000fe40000000000 */
[----:B------:R-:W-:Y:S01]  /*0ee0*/  VIADD R11, R11, 0x200 ;  /* 0x000002000b0b7836 */ /* 0x000fe20000000000 */
[----:B--2---:R-:W-:-:S04]  /*0ef0*/  FSETP.GE.AND P0, PT, R6, R3, PT ;  /* 0x000000030600720b */ /* 0x004fc80003f06000 */
[----:B------:R-:W-:Y:S02]  /*0f00*/  SEL R17, RZ, 0x1, !P0 ;  /* 0x00000001ff117807 */ /* 0x000fe40004000000 */
[----:B------:R-:W-:Y:S02]  /*0f10*/  ISETP.NE.AND P0, PT, R10, RZ, PT ;  /* 0x000000ff0a00720c */ /* 0x000fe40003f05270 */
[----:B------:R-:W-:-:S05]  /*0f20*/  IADD3 R8, P1, PT, R8, R17, RZ ;  /* 0x0000001108087210 */ /* 0x000fca0007f3e0ff */
[----:B------:R-:W-:-:S06]  /*0f30*/  IMAD.X R9, RZ, RZ, R9, P1 ;  /* 0x000000ffff097224 */ /* 0x000fcc00008e0609 */
[----:B------:R-:W-:Y:S05]  /*0f40*/  @P0 BRA `(.L_x_71) ;  /* 0xfffffffc00d00947 */ /* 0x000fea000383ffff */
.L_x_63:
[----:B------:R-:W-:Y:S05]  /*0f50*/  BSYNC.RECONVERGENT B1 ;  /* 0x0000000000017941 */ /* 0x000fea0003800200 */
.L_x_62:
[----:B------:R-:W-:-:S04]  /*0f60*/  ISETP.GE.U32.AND P0, PT, R4, 0x200, PT ;  /* 0x000002000400780c */ /* 0x000fc80003f06070 */
[----:B------:R-:W-:-:S13]  /*0f70*/  ISETP.GE.U32.AND.EX P0, PT, R0, RZ, PT, P0 ;  /* 0x000000ff0000720c */ /* 0x000fda0003f06100 */
[----:B------:R-:W-:Y:S05]  /*0f80*/  @!P0 BRA `(.L_x_72) ;  /* 0x00000004002c8947 */ /* 0x000fea0003800000 */
[----:B------:R-:W0:Y:S01]  /*0f90*/  S2R R4, SR_LANEID ;  /* 0x0000000000047919 */ /* 0x000e220000000000 */
[----:B------:R-:W-:Y:S01]  /*0fa0*/  ISETP.NE.AND P5, PT, R5, RZ, PT ;  /* 0x000000ff0500720c */ /* 0x000fe20003fa5270 */
        /* <DEDUP_REMOVED lines=39> */
[----:B-1----:R-:W-:-:S03]  /*1220*/  SEL R3, R3, RZ, !P0 ;  /* 0x000000ff03037207 */ /* 0x002fc60004000000 */
        /* <DEDUP_REMOVED lines=10> */
[----:B------:R-:W2:Y:S04]  /*12d0*/  LDS.128 R24, [UR4+0x30] ;  /* 0x00003004ff187984 */ /* 0x000ea80008000c00 */
[----:B------:R-:W3:Y:S04]  /*12e0*/  LDS.128 R20, [UR4+0x40] ;  /* 0x00004004ff147984 */ /* 0x000ee80008000c00 */
[----:B------:R-:W4:Y:S04]  /*12f0*/  LDS.128 R16, [UR4+0x50] ;  /* 0x00005004ff107984 */ /* 0x000f280008000c00 */
[----:B------:R-:W5:Y:S04]  /*1300*/  LDS.128 R12, [UR4+0x60] ;  /* 0x00006004ff0c7984 */ /* 0x000f680008000c00 */
[----:B------:R-:W5:Y:S04]  /*1310*/  LDS.128 R8, [UR4+0x70] ;  /* 0x00007004ff087984 */ /* 0x000f680008000c00 */
[----:B-1----:R-:W1:Y:S01]  /*1320*/  LDS.128 R4, [UR4+0x80] ;  /* 0x00008004ff047984 */ /* 0x002e620008000c00 */
[----:B0-----:R-:W-:-:S04]  /*1330*/  IADD3 R35, P0, P1, R28, R32, R2 ;  /* 0x000000201c237210 */ /* 0x001fc8000791e002 */
        /* <DEDUP_REMOVED lines=10> */
[----:B-1----:R-:W-:Y:S02]  /*13e0*/  IADD3 R3, P0, P1, R4, R3, R10 ;  /* 0x0000000304037210 */ /* 0x002fe4000791e00a */
[----:B------:R-:W-:-:S02]  /*13f0*/  IADD3.X R9, PT, PT, R9, R13, R15, P2, P3 ;  /* 0x0000000d09097210 */ /* 0x000fc400017e640f */
[----:B------:R-:W-:Y:S02]  /*1400*/  IADD3 R2, P2, PT, R3, R6, RZ ;  /* 0x0000000603027210 */ /* 0x000fe40007f5e0ff */
[----:B------:R-:W-:-:S05]  /*1410*/  IADD3.X R3, PT, PT, R5, R9, R11, P0, P1 ;  /* 0x0000000905037210 */ /* 0x000fca00007e240b */
[----:B------:R-:W-:Y:S01]  /*1420*/  IMAD.X R3, R3, 0x1, R7, P2 ;  /* 0x0000000103037824 */ /* 0x000fe200010e0607 */
[----:B------:R-:W-:Y:S06]  /*1430*/  BRA `(.L_x_73) ;  /* 0x0000001c007c7947 */ /* 0x000fec0003800000 */
.L_x_72:
[C---:B------:R-:W-:Y:S01]  /*1440*/  LOP3.LUT R2, R5.reuse, 0x3e0, RZ, 0xc0, !PT ;  /* 0x000003e005027812 */ /* 0x040fe200078ec0ff */
[----:B------:R-:W0:Y:S01]  /*1450*/  S2R R14, SR_LANEID ;  /* 0x00000000000e7919 */ /* 0x000e220000000000 */
[----:B------:R-:W-:Y:S02]  /*1460*/  ISETP.NE.AND P5, PT, R5, RZ, PT ;  /* 0x000000ff0500720c */ /* 0x000fe40003fa5270 */
[----:B------:R-:W-:Y:S01]  /*1470*/  LOP3.LUT R7, RZ, R2, RZ, 0x33, !PT ;  /* 0x00000002ff077212 */ /* 0x000fe200078e33ff */
[----:B------:R-:W-:-:S04]  /*1480*/  VIADD R3, R2, 0x20 ;  /* 0x0000002002037836 */ /* 0x000fc80000000000 */
[----:B------:R-:W-:Y:S01]  /*1490*/  IMAD.IADD R7, R7, 0x1, R4 ;  /* 0x0000000107077824 */ /* 0x000fe200078e0204 */
[----:B------:R-:W-:-:S04]  /*14a0*/  ISETP.GT.U32.AND P0, PT, R3, R4, PT ;  /* 0x000000040300720c */ /* 0x000fc80003f04070 */
[----:B------:R-:W-:-:S05]  /*14b0*/  SEL R7, R7, 0x1f, P0 ;  /* 0x0000001f07077807 */ /* 0x000fca0000000000 */
[----:B------:R-:W1:Y:S04]  /*14c0*/  SHFL.DOWN PT, R2, R8, 0x1, R7 ;  /* 0x0820000008027989 */ /* 0x000e6800000e0007 */
[----:B------:R-:W2:Y:S01]  /*14d0*/  SHFL.DOWN PT, R3, R9, 0x1, R7 ;  /* 0x0820000009037989 */ /* 0x000ea200000e0007 */
[C---:B0-----:R-:W-:Y:S01]  /*14e0*/  ISETP.GE.AND P0, PT, R14.reuse, R7, PT ;  /* 0x000000070e00720c */ /* 0x041fe20003f06270 */
[C---:B------:R-:W-:Y:S01]  /*14f0*/  VIADD R6, R14.reuse, 0x2 ;  /* 0x000000020e067836 */ /* 0x040fe20000000000 */
[----:B------:R-:W-:Y:S02]  /*1500*/  ISETP.NE.AND P2, PT, R14, RZ, PT ;  /* 0x000000ff0e00720c */ /* 0x000fe40003f45270 */
[----:B-1----:R-:W-:Y:S02]  /*1510*/  SEL R11, R2, RZ, !P0 ;  /* 0x000000ff020b7207 */ /* 0x002fe40004000000 */
[----:B--2---:R-:W-:-:S09]  /*1520*/  SEL R12, R3, RZ, !P0 ;  /* 0x000000ff030c7207 */ /* 0x004fd20004000000 */
[----:B------:R-:W0:Y:S01]  /*1530*/  @!P2 S2R R16, SR_CgaCtaId ;  /* 0x000000000010a919 */ /* 0x000e220000008800 */
[----:B------:R-:W-:-:S05]  /*1540*/  IADD3 R11, P0, PT, R8, R11, RZ ;  /* 0x0000000b080b7210 */ /* 0x000fca0007f1e0ff */
[----:B------:R-:W-:Y:S01]  /*1550*/  IMAD.X R12, R9, 0x1, R12, P0 ;  /* 0x00000001090c7824 */ /* 0x000fe200000e060c */
[----:B------:R-:W1:Y:S01]  /*1560*/  SHFL.DOWN PT, R2, R11, 0x2, R7 ;  /* 0x084000000b027989 */ /* 0x000e6200000e0007 */
[----:B------:R-:W-:Y:S01]  /*1570*/  ISETP.GT.AND P0, PT, R6, R7, PT ;  /* 0x000000070600720c */ /* 0x000fe20003f04270 */
[----:B------:R-:W-:Y:S02]  /*1580*/  VIADD R6, R14, 0x4 ;  /* 0x000000040e067836 */ /* 0x000fe40000000000 */
[----:B------:R-:W2:Y:S01]  /*1590*/  SHFL.DOWN PT, R3, R12, 0x2, R7 ;  /* 0x084000000c037989 */ /* 0x000ea200000e0007 */
[----:B-1----:R-:W-:-:S04]  /*15a0*/  SEL R2, R2, RZ, !P0 ;  /* 0x000000ff02027207 */ /* 0x002fc80004000000 */
[----:B------:R-:W-:Y:S02]  /*15b0*/  IADD3 R8, P1, PT, R2, R11, RZ ;  /* 0x0000000b02087210 */ /* 0x000fe40007f3e0ff */
[----:B--2---:R-:W-:Y:S02]  /*15c0*/  SEL R3, R3, RZ, !P0 ;  /* 0x000000ff03037207 */ /* 0x004fe40004000000 */
[----:B------:R-:W-:Y:S01]  /*15d0*/  ISETP.GT.AND P0, PT, R6, R7, PT ;  /* 0x000000070600720c */ /* 0x000fe20003f04270 */
[----:B------:R-:W1:Y:S01]  /*15e0*/  SHFL.DOWN PT, R2, R8, 0x4, R7 ;  /* 0x0880000008027989 */ /* 0x000e6200000e0007 */
[----:B------:R-:W-:Y:S02]  /*15f0*/  VIADD R6, R14, 0x8 ;  /* 0x000000080e067836 */ /* 0x000fe40000000000 */
[----:B------:R-:W-:-:S05]  /*1600*/  IMAD.X R10, R3, 0x1, R12, P1 ;  /* 0x00000001030a7824 */ /* 0x000fca00008e060c */
[----:B------:R-:W2:Y:S01]  /*1610*/  SHFL.DOWN PT, R3, R10, 0x4, R7 ;  /* 0x088000000a037989 */ /* 0x000ea200000e0007 */
[----:B-1----:R-:W-:-:S04]  /*1620*/  SEL R2, R2, RZ, !P0 ;  /* 0x000000ff02027207 */ /* 0x002fc80004000000 */
[----:B------:R-:W-:Y:S02]  /*1630*/  IADD3 R9, P1, PT, R2, R8, RZ ;  /* 0x0000000802097210 */ /* 0x000fe40007f3e0ff */
[----:B--2---:R-:W-:-:S03]  /*1640*/  SEL R3, R3, RZ, !P0 ;  /* 0x000000ff03037207 */ /* 0x004fc60004000000 */
[----:B------:R-:W1:Y:S01]  /*1650*/  SHFL.DOWN PT, R2, R9, 0x8, R7 ;  /* 0x0900000009027989 */ /* 0x000e6200000e0007 */
[----:B------:R-:W-:Y:S01]  /*1660*/  ISETP.GT.AND P0, PT, R6, R7, PT ;  /* 0x000000070600720c */ /* 0x000fe20003f04270 */
[----:B------:R-:W-:Y:S02]  /*1670*/  VIADD R6, R14, 0x10 ;  /* 0x000000100e067836 */ /* 0x000fe40000000000 */
[----:B------:R-:W-:-:S05]  /*1680*/  IMAD.X R12, R3, 0x1, R10, P1 ;  /* 0x00000001030c7824 */ /* 0x000fca00008e060a */
[----:B------:R-:W2:Y:S01]  /*1690*/  SHFL.DOWN PT, R3, R12, 0x8, R7 ;  /* 0x090000000c037989 */ /* 0x000ea200000e0007 */
[----:B-1----:R-:W-:-:S04]  /*16a0*/  SEL R2, R2, RZ, !P0 ;  /* 0x000000ff02027207 */ /* 0x002fc80004000000 */
[----:B------:R-:W-:Y:S02]  /*16b0*/  IADD3 R8, P1, PT, R2, R9, RZ ;  /* 0x0000000902087210 */ /* 0x000fe40007f3e0ff */
[----:B------:R-:W-:Y:S02]  /*16c0*/  @!P2 MOV R9, 0x400 ;  /* 0x000004000009a802 */ /* 0x000fe40000000f00 */
[----:B--2---:R-:W-:Y:S01]  /*16d0*/  SEL R3, R3, RZ, !P0 ;  /* 0x000000ff03037207 */ /* 0x004fe20004000000 */
[----:B------:R-:W1:Y:S01]  /*16e0*/  SHFL.DOWN PT, R2, R8, 0x10, R7 ;  /* 0x0a00000008027989 */ /* 0x000e6200000e0007 */
[----:B------:R-:W-:Y:S02]  /*16f0*/  ISETP.GT.AND P0, PT, R6, R7, PT ;  /* 0x000000070600720c */ /* 0x000fe40003f04270 */
[----:B------:R-:W-:Y:S01]  /*1700*/  @!P2 SHF.R.U32.HI R6, RZ, 0x2, R5 ;  /* 0x00000002ff06a819 */ /* 0x000fe20000011605 */
[----:B------:R-:W-:Y:S01]  /*1710*/  IMAD.X R10, R3, 0x1, R12, P1 ;  /* 0x00000001030a7824 */ /* 0x000fe200008e060c */
[----:B0-----:R-:W-:-:S02]  /*1720*/  @!P2 LEA R9, R16, R9, 0x18 ;  /* 0x000000091009a211 */ /* 0x001fc400078ec0ff */
[----:B------:R-:W-:Y:S02]  /*1730*/  @!P2 LOP3.LUT R6, R6, 0xf8, RZ, 0xc0, !PT ;  /* 0x000000f80606a812 */ /* 0x000fe400078ec0ff */
[----:B------:R-:W0:Y:S03]  /*1740*/  SHFL.DOWN PT, R3, R10, 0x10, R7 ;  /* 0x0a0000000a037989 */ /* 0x000e2600000e0007 */
[----:B------:R-:W-:Y:S01]  /*1750*/  @!P2 IMAD.IADD R9, R6, 0x1, R9 ;  /* 0x000000010609a824 */ /* 0x000fe200078e0209 */
[----:B-1----:R-:W-:-:S04]  /*1760*/  SEL R2, R2, RZ, !P0 ;  /* 0x000000ff02027207 */ /* 0x002fc80004000000 */
[----:B------:R-:W-:Y:S02]  /*1770*/  IADD3 R2, P1, PT, R2, R8, RZ ;  /* 0x0000000802027210 */ /* 0x000fe40007f3e0ff */
[----:B0-----:R-:W-:-:S05]  /*1780*/  SEL R3, R3, RZ, !P0 ;  /* 0x000000ff03037207 */ /* 0x001fca0004000000 */
[----:B------:R-:W-:-:S05]  /*1790*/  IMAD.X R3, R3, 0x1, R10, P1 ;  /* 0x0000000103037824 */ /* 0x000fca00008e060a */
[----:B------:R0:W-:Y:S01]  /*17a0*/  @!P2 STS.64 [R9+0x10], R2 ;  /* 0x000010020900a388 */ /* 0x0001e20000000a00 */
[----:B------:R-:W-:Y:S06]  /*17b0*/  BAR.SYNC.DEFER_BLOCKING 0x0 ;  /* 0x0000000000007b1d */ /* 0x000fec0000010000 */
[----:B------:R-:W-:Y:S05]  /*17c0*/  @P5 BRA `(.L_x_73) ;  /* 0x0000001800985947 */ /* 0x000fea0003800000 */
[----:B------:R-:W1:Y:S01]  /*17d0*/  S2UR UR5, SR_CgaCtaId ;  /* 0x00000000000579c3 */ /* 0x000e620000008800 */
[----:B------:R-:W-:Y:S01]  /*17e0*/  UMOV UR4, 0x400 ;  /* 0x0000040000047882 */ /* 0x000fe20000000000 */
[C---:B------:R-:W-:Y:S02]  /*17f0*/  ISETP.GT.U32.AND P0, PT, R4.reuse, 0x20, PT ;  /* 0x000000200400780c */ /* 0x040fe40003f04070 */
[----:B------:R-:W-:Y:S02]  /*1800*/  ISETP.GT.U32.AND P1, PT, R4, 0x40, PT ;  /* 0x000000400400780c */ /* 0x000fe40003f24070 */
[C---:B------:R-:W-:Y:S02]  /*1810*/  ISETP.GT.U32.AND.EX P0, PT, R0.reuse, RZ, PT, P0 ;  /* 0x000000ff0000720c */ /* 0x040fe40003f04100 */
[----:B------:R-:W-:Y:S02]  /*1820*/  ISETP.GT.U32.AND.EX P1, PT, R0, RZ, PT, P1 ;  /* 0x000000ff0000720c */ /* 0x000fe40003f24110 */
[----:B------:R-:W-:-:S02]  /*1830*/  ISETP.GT.U32.AND P2, PT, R4, 0x60, PT ;  /* 0x000000600400780c */ /* 0x000fc40003f44070 */
[----:B------:R-:W-:-:S04]  /*1840*/  ISETP.GT.U32.AND P6, PT, R4, 0x140, PT ;  /* 0x000001400400780c */ /* 0x000fc80003fc4070 */
[----:B------:R-:W-:Y:S01]  /*1850*/  ISETP.GT.U32.AND.EX P6, PT, R0, RZ, PT, P6 ;  /* 0x000000ff0000720c */ /* 0x000fe20003fc4160 */
[----:B-1----:R-:W-:-:S09]  /*1860*/  ULEA UR4, UR5, UR4, 0x18 ;  /* 0x0000000405047291 */ /* 0x002fd2000f8ec0ff */
[----:B------:R-:W1:Y:S04]  /*1870*/  LDS.64 R6, [UR4+0x18] ;  /* 0x00001804ff067984 */ /* 0x000e680008000a00 */
[----:B------:R-:W2:Y:S04]  /*1880*/  LDS.128 R20, [UR4+0x20] ;  /* 0x00002004ff147984 */ /* 0x000ea80008000c00 */
[----:B------:R-:W3:Y:S04]  /*1890*/  LDS.128 R16, [UR4+0x30] ;  /* 0x00003004ff107984 */ /* 0x000ee80008000c00 */
[----:B0-----:R-:W0:Y:S04]  /*18a0*/  LDS.128 R8, [UR4+0x40] ;  /* 0x00004004ff087984 */ /* 0x001e280008000c00 */
[----:B------:R-:W4:Y:S04]  /*18b0*/  LDS.128 R12, [UR4+0x50] ;  /* 0x00005004ff0c7984 */ /* 0x000f280008000c00 */
[----:B------:R-:W5:Y:S01]  /*18c0*/  LDS.128 R24, [UR4+0x60] ;  /* 0x00006004ff187984 */ /* 0x000f620008000c00 */
[----:B-1----:R-:W-:-:S02]  /*18d0*/  SEL R29, R7, RZ, P0 ;  /* 0x000000ff071d7207 */ /* 0x002fc40000000000 */
[----:B------:R-:W-:Y:S02]  /*18e0*/  SEL R6, R6, RZ, P0 ;  /* 0x000000ff06067207 */ /* 0x000fe40000000000 */
[----:B--2---:R-:W-:Y:S02]  /*18f0*/  SEL R7, R20, RZ, P1 ;  /* 0x000000ff14077207 */ /* 0x004fe40000800000 */
[----:B------:R-:W-:Y:S02]  /*1900*/  ISETP.GT.U32.AND.EX P0, PT, R0, RZ, PT, P2 ;  /* 0x000000ff0000720c */ /* 0x000fe40003f04120 */
[----:B------:R-:W-:Y:S02]  /*1910*/  SEL R20, R21, RZ, P1 ;  /* 0x000000ff15147207 */ /* 0x000fe40000800000 */
[----:B------:R-:W-:Y:S02]  /*1920*/  ISETP.GT.U32.AND P1, PT, R4, 0x80, PT ;  /* 0x000000800400780c */ /* 0x000fe40003f24070 */
[----:B------:R-:W-:-:S02]  /*1930*/  SEL R5, R22, RZ, P0 ;  /* 0x000000ff16057207 */ /* 0x000fc40000000000 */
[----:B------:R-:W-:Y:S02]  /*1940*/  SEL R30, R23, RZ, P0 ;  /* 0x000000ff171e7207 */ /* 0x000fe40000000000 */
[----:B------:R-:W-:Y:S02]  /*1950*/  IADD3 R2, P2, P3, R7, R6, R2 ;  /* 0x0000000607027210 */ /* 0x000fe40007b5e002 */
[----:B------:R-:W-:Y:S02]  /*1960*/  ISETP.GT.U32.AND.EX P0, PT, R0, RZ, PT, P1 ;  /* 0x000000ff0000720c */ /* 0x000fe40003f04110 */
[----:B------:R-:W-:Y:S02]  /*1970*/  ISETP.GT.U32.AND P1, PT, R4, 0xa0, PT ;  /* 0x000000a00400780c */ /* 0x000fe40003f24070 */
[----:B------:R-:W-:Y:S02]  /*1980*/  IADD3.X R29, PT, PT, R20, R29, R3, P2, P3 ;  /* 0x0000001d141d7210 */ /* 0x000fe400017e6403 */
[----:B---3--:R-:W-:Y:S01]  /*1990*/  SEL R6, R16, RZ, P0 ;  /* 0x000000ff10067207 */ /* 0x008fe20000000000 */
[----:B------:R-:W1:Y:S01]  /*19a0*/  LDS.128 R20, [UR4+0x70] ;  /* 0x00007004ff147984 */ /* 0x000e620008000c00 */
[----:B------:R-:W-:-:S02]  /*19b0*/  SEL R7, R17, RZ, P0 ;  /* 0x000000ff11077207 */ /* 0x000fc40000000000 */
[----:B------:R-:W-:Y:S02]  /*19c0*/  ISETP.GT.U32.AND.EX P0, PT, R0, RZ, PT, P1 ;  /* 0x000000ff0000720c */ /* 0x000fe40003f04110 */
[----:B------:R-:W-:Y:S02]  /*19d0*/  ISETP.GT.U32.AND P1, PT, R4, 0xc0, PT ;  /* 0x000000c00400780c */ /* 0x000fe40003f24070 */
[----:B------:R-:W-:Y:S02]  /*19e0*/  SEL R3, R18, RZ, P0 ;  /* 0x000000ff12037207 */ /* 0x000fe40000000000 */
[----:B------:R-:W-:Y:S02]  /*19f0*/  SEL R28, R19, RZ, P0 ;  /* 0x000000ff131c7207 */ /* 0x000fe40000000000 */
[----:B------:R-:W2:Y:S01]  /*1a00*/  LDS.128 R16, [UR4+0x80] ;  /* 0x00008004ff107984 */ /* 0x000ea20008000c00 */
[----:B------:R-:W-:Y:S02]  /*1a10*/  IADD3 R6, P2, P3, R6, R2, R5 ;  /* 0x0000000206067210 */ /* 0x000fe40007b5e005 */
[----:B------:R-:W-:-:S02]  /*1a20*/  ISETP.GT.U32.AND.EX P0, PT, R0, RZ, PT, P1 ;  /* 0x000000ff0000720c */ /* 0x000fc40003f04110 */
[----:B------:R-:W-:Y:S02]  /*1a30*/  IADD3.X R7, PT, PT, R7, R29, R30, P2, P3 ;  /* 0x0000001d07077210 */ /* 0x000fe400017e641e */
[C---:B------:R-:W-:Y:S02]  /*1a40*/  ISETP.GT.U32.AND P1, PT, R4.reuse, 0xe0, PT ;  /* 0x000000e00400780c */ /* 0x040fe40003f24070 */
[----:B------:R-:W-:Y:S02]  /*1a50*/  ISETP.GT.U32.AND P2, PT, R4, 0x100, PT ;  /* 0x000001000400780c */ /* 0x000fe40003f44070 */
[----:B0-----:R-:W-:Y:S02]  /*1a60*/  SEL R2, R8, RZ, P0 ;  /* 0x000000ff08027207 */ /* 0x001fe40000000000 */
[----:B------:R-:W-:Y:S02]  /*1a70*/  SEL R5, R9, RZ, P0 ;  /* 0x000000ff09057207 */ /* 0x000fe40000000000 */
[----:B------:R-:W-:-:S02]  /*1a80*/  ISETP.GT.U32.AND.EX P0, PT, R0, RZ, PT, P1 ;  /* 0x000000ff0000720c */ /* 0x000fc40003f04110 */
[----:B------:R-:W-:Y:S02]  /*1a90*/  ISETP.GT.U32.AND.EX P1, PT, R0, RZ, PT, P2 ;  /* 0x000000ff0000720c */ /* 0x000fe40003f24120 */
[----:B------:R-:W-:Y:S02]  /*1aa0*/  ISETP.GT.U32.AND P2, PT, R4, 0x120, PT ;  /* 0x000001200400780c */ /* 0x000fe40003f44070 */
[----:B------:R-:W-:Y:S02]  /*1ab0*/  IADD3 R2, P3, P4, R2, R6, R3 ;  /* 0x0000000602027210 */ /* 0x000fe40007c7e003 */
[----:B------:R-:W-:Y:S02]  /*1ac0*/  SEL R3, R10, RZ, P0 ;  /* 0x000000ff0a037207 */ /* 0x000fe40000000000 */
[----:B------:R-:W-:Y:S02]  /*1ad0*/  SEL R11, R11, RZ, P0 ;  /* 0x000000ff0b0b7207 */ /* 0x000fe40000000000 */
[----:B------:R-:W-:-:S02]  /*1ae0*/  ISETP.GT.U32.AND.EX P0, PT, R0, RZ, PT, P2 ;  /* 0x000000ff0000720c */ /* 0x000fc40003f04120 */
[----:B----4-:R-:W-:Y:S02]  /*1af0*/  SEL R6, R12, RZ, P1 ;  /* 0x000000ff0c067207 */ /* 0x010fe40000800000 */
[----:B------:R-:W-:Y:S02]  /*1b00*/  IADD3.X R5, PT, PT, R5, R7, R28, P3, P4 ;  /* 0x0000000705057210 */ /* 0x000fe40001fe841c */
[----:B------:R-:W-:Y:S02]  /*1b10*/  SEL R7, R14, RZ, P0 ;  /* 0x000000ff0e077207 */ /* 0x000fe40000000000 */
[----:B------:R-:W-:Y:S02]  /*1b20*/  ISETP.GT.U32.AND P4, PT, R4, 0x160, PT ;  /* 0x000001600400780c */ /* 0x000fe40003f84070 */
[----:B------:R-:W-:Y:S02]  /*1b30*/  SEL R8, R13, RZ, P1 ;  /* 0x000000ff0d087207 */ /* 0x000fe40000800000 */
[----:B------:R-:W-:-:S02]  /*1b40*/  SEL R14, R15, RZ, P0 ;  /* 0x000000ff0f0e7207 */ /* 0x000fc40000000000 */
[----:B------:R-:W-:Y:S02]  /*1b50*/  IADD3 R6, P1, P2, R6, R2, R3 ;  /* 0x0000000206067210 */ /* 0x000fe40007a3e003 */
[----:B------:R-:W-:Y:S02]  /*1b60*/  ISETP.GT.U32.AND P0, PT, R4, 0x180, PT ;  /* 0x000001800400780c */ /* 0x000fe40003f04070 */
[----:B------:R-:W-:Y:S02]  /*1b70*/  ISETP.GT.U32.AND.EX P4, PT, R0, RZ, PT, P4 ;  /* 0x000000ff0000720c */ /* 0x000fe40003f84140 */
[----:B-----5:R-:W-:Y:S02]  /*1b80*/  SEL R2, R24, RZ, P6 ;  /* 0x000000ff18027207 */ /* 0x020fe40003000000 */
[----:B------:R-:W-:Y:S02]  /*1b90*/  IADD3.X R8, PT, PT, R8, R5, R11, P1, P2 ;  /* 0x0000000508087210 */ /* 0x000fe40000fe440b */
[----:B------:R-:W-:-:S02]  /*1ba0*/  ISETP.GT.U32.AND.EX P0, PT, R0, RZ, PT, P0 ;  /* 0x000000ff0000720c */ /* 0x000fc40003f04100 */
[C---:B------:R-:W-:Y:S02]  /*1bb0*/  ISETP.GT.U32.AND P3, PT, R4.reuse, 0x1a0, PT ;  /* 0x000001a00400780c */ /* 0x040fe40003f64070 */
[----:B------:R-:W-:Y:S02]  /*1bc0*/  ISETP.GT.U32.AND P1, PT, R4, 0x1c0, PT ;  /* 0x000001c00400780c */ /* 0x000fe40003f24070 */
[----:B------:R-:W-:Y:S02]  /*1bd0*/  SEL R5, R25, RZ, P6 ;  /* 0x000000ff19057207 */ /* 0x000fe40003000000 */
[----:B------:R-:W-:Y:S02]  /*1be0*/  SEL R3, R26, RZ, P4 ;  /* 0x000000ff1a037207 */ /* 0x000fe40002000000 */
[----:B------:R-:W-:Y:S02]  /*1bf0*/  SEL R27, R27, RZ, P4 ;  /* 0x000000ff1b1b7207 */ /* 0x000fe40002000000 */
[----:B------:R-:W-:-:S02]  /*1c00*/  ISETP.GT.U32.AND P2, PT, R4, 0x1e0, PT ;  /* 0x000001e00400780c */ /* 0x000fc40003f44070 */
[----:B------:R-:W-:Y:S02]  /*1c10*/  IADD3 R2, P6, P4, R2, R6, R7 ;  /* 0x0000000602027210 */ /* 0x000fe40007cde007 */
[----:B-1----:R-:W-:Y:S02]  /*1c20*/  SEL R4, R20, RZ, P0 ;  /* 0x000000ff14047207 */ /* 0x002fe40000000000 */
[C---:B------:R-:W-:Y:S02]  /*1c30*/  ISETP.GT.U32.AND.EX P3, PT, R0.reuse, RZ, PT, P3 ;  /* 0x000000ff0000720c */ /* 0x040fe40003f64130 */
[----:B------:R-:W-:Y:S02]  /*1c40*/  ISETP.GT.U32.AND.EX P1, PT, R0, RZ, PT, P1 ;  /* 0x000000ff0000720c */ /* 0x000fe40003f24110 */
[----:B------:R-:W-:Y:S02]  /*1c50*/  IADD3.X R5, PT, PT, R5, R8, R14, P6, P4 ;  /* 0x0000000805057210 */ /* 0x000fe400037e840e */
[----:B------:R-:W-:-:S02]  /*1c60*/  IADD3 R4, P6, P4, R4, R2, R3 ;  /* 0x0000000204047210 */ /* 0x000fc40007cde003 */
[----:B------:R-:W-:Y:S02]  /*1c70*/  SEL R2, R22, RZ, P3 ;  /* 0x000000ff16027207 */ /* 0x000fe40001800000 */
[----:B--2---:R-:W-:Y:S02]  /*1c80*/  SEL R3, R16, RZ, P1 ;  /* 0x000000ff10037207 */ /* 0x004fe40000800000 */
[----:B------:R-:W-:Y:S02]  /*1c90*/  ISETP.GT.U32.AND.EX P2, PT, R0, RZ, PT, P2 ;  /* 0x000000ff0000720c */ /* 0x000fe40003f44120 */
[----:B------:R-:W-:Y:S02]  /*1ca0*/  SEL R20, R21, RZ, P0 ;  /* 0x000000ff15147207 */ /* 0x000fe40000000000 */
[----:B------:R-:W-:Y:S02]  /*1cb0*/  SEL R23, R23, RZ, P3 ;  /* 0x000000ff17177207 */ /* 0x000fe40001800000 */
[----:B------:R-:W-:-:S02]  /*1cc0*/  IADD3 R3, P0, P3, R3, R4, R2 ;  /* 0x0000000403037210 */ /* 0x000fc40007b1e002 */
[----:B------:R-:W-:Y:S02]  /*1cd0*/  SEL R2, R18, RZ, P2 ;  /* 0x000000ff12027207 */ /* 0x000fe40001000000 */
[----:B------:R-:W-:Y:S02]  /*1ce0*/  IADD3.X R4, PT, PT, R20, R5, R27, P6, P4 ;  /* 0x0000000514047210 */ /* 0x000fe400037e841b */
[----:B------:R-:W-:Y:S02]  /*1cf0*/  SEL R0, R17, RZ, P1 ;  /* 0x000000ff11007207 */ /* 0x000fe40000800000 */
[----:B------:R-:W-:Y:S02]  /*1d00*/  IADD3 R2, P1, PT, R2, R3, RZ ;  /* 0x0000000302027210 */ /* 0x000fe40007f3e0ff */
[----:B------:R-:W-:Y:S02]  /*1d10*/  SEL R3, R19, RZ, P2 ;  /* 0x000000ff13037207 */ /* 0x000fe40001000000 */
[----:B------:R-:W-:-:S05]  /*1d20*/  IADD3.X R0, PT, PT, R0, R4, R23, P0, P3 ;  /* 0x0000000400007210 */ /* 0x000fca00007e6417 */
[----:B------:R-:W-:Y:S01]  /*1d30*/  IMAD.X R3, R3, 0x1, R0, P1 ;  /* 0x0000000103037824 */ /* 0x000fe200008e0600 */
[----:B------:R-:W-:Y:S06]  /*1d40*/  BRA `(.L_x_73) ;  /* 0x0000001400387947 */ /* 0x000fec0003800000 */
.L_x_59:
[----:B------:R-:W0:Y:S01]  /*1d50*/  S2R R5, SR_TID.X ;  /* 0x0000000000057919 */ /* 0x000e220000002100 */
[----:B------:R-:W0:Y:S08]  /*1d60*/  LDC.64 R2, c[0x0][0x380] ;  /* 0x0000e000ff027b82 */ /* 0x000e300000000a00 */
[----:B------:R-:W1:Y:S01]  /*1d70*/  LDC.64 R6, c[0x0][0x388] ;  /* 0x0000e200ff067b82 */ /* 0x000e620000000a00 */
[----:B0-----:R-:W-:-:S04]  /*1d80*/  IMAD.WIDE.U32 R2, R5, 0x4, R2 ;  /* 0x0000000405027825 */ /* 0x001fc800078e0002 */
[----:B-1----:R-:W-:Y:S01]  /*1d90*/  IMAD.WIDE.U32 R6, R5, 0x4, R6 ;  /* 0x0000000405067825 */ /* 0x002fe200078e0006 */
[----:B------:R-:W2:Y:S04]  /*1da0*/  LDG.E R8, desc[UR6][R2.64] ;  /* 0x0000000602087981 */ /* 0x000ea8000c1e1900 */
[----:B------:R-:W3:Y:S04]  /*1db0*/  LDG.E R10, desc[UR6][R2.64+0x800] ;  /* 0x00080006020a7981 */ /* 0x000ee8000c1e1900 */
[----:B------:R-:W4:Y:S04]  /*1dc0*/  LDG.E R12, desc[UR6][R2.64+0x1000] ;  /* 0x00100006020c7981 */ /* 0x000f28000c1e1900 */
[----:B------:R-:W2:Y:S04]  /*1dd0*/  LDG.E R9, desc[UR6][R6.64] ;  /* 0x0000000606097981 */ /* 0x000ea8000c1e1900 */
[----:B------:R-:W3:Y:S04]  /*1de0*/  LDG.E R11, desc[UR6][R6.64+0x800] ;  /* 0x00080006060b7981 */ /* 0x000ee8000c1e1900 */
        /* <DEDUP_REMOVED lines=9> */
[----:B------:R-:W-:Y:S01]  /*1e80*/  IADD3 R28, P5, PT, R4, -0xe00, RZ ;  /* 0xfffff200041c7810 */ /* 0x000fe20007fbe0ff */
[----:B------:R-:W-:Y:S01]  /*1e90*/  UMOV UR9, 0xe00 ;  /* 0x00000e0000097882 */ /* 0x000fe20000000000 */
[----:B------:R-:W-:Y:S01]  /*1ea0*/  UMOV UR4, URZ ;  /* 0x000000ff00047c82 */ /* 0x000fe20008000000 */
[----:B--2---:R-:W-:-:S02]  /*1eb0*/  FSETP.GE.AND P0, PT, R8, R9, PT ;  /* 0x000000090800720b */ /* 0x004fc40003f06000 */
[----:B---3--:R-:W-:Y:S02]  /*1ec0*/  FSETP.GE.AND P1, PT, R10, R11, PT ;  /* 0x0000000b0a00720b */ /* 0x008fe40003f26000 */
[----:B----4-:R-:W-:Y:S02]  /*1ed0*/  FSETP.GE.AND P2, PT, R12, R13, PT ;  /* 0x0000000d0c00720b */ /* 0x010fe40003f46000 */
[----:B------:R-:W-:Y:S02]  /*1ee0*/  SEL R10, RZ, 0x1, !P0 ;  /* 0x00000001ff0a7807 */ /* 0x000fe40004000000 */
[----:B------:R-:W-:Y:S02]  /*1ef0*/  SEL R8, RZ, 0x1, !P1 ;  /* 0x00000001ff087807 */ /* 0x000fe40004800000 */
[----:B------:R-:W-:Y:S02]  /*1f00*/  SEL R9, RZ, 0x1, !P2 ;  /* 0x00000001ff097807 */ /* 0x000fe40005000000 */
[----:B-----5:R-:W-:-:S02]  /*1f10*/  FSETP.GE.AND P0, PT, R14, R15, PT ;  /* 0x0000000f0e00720b */ /* 0x020fc40003f06000 */
[----:B------:R-:W-:Y:S02]  /*1f20*/  IADD3 R9, P3, P4, R9, R8, R10 ;  /* 0x0000000809097210 */ /* 0x000fe40007c7e00a */
[----:B------:R-:W-:Y:S02]  /*1f30*/  SEL R10, RZ, 0x1, !P0 ;  /* 0x00000001ff0a7807 */ /* 0x000fe40004000000 */
[----:B------:R-:W-:Y:S02]  /*1f40*/  FSETP.GE.AND P0, PT, R18, R19, PT ;  /* 0x000000131200720b */ /* 0x000fe40003f06000 */
[----:B------:R-:W-:Y:S02]  /*1f50*/  IADD3.X R14, PT, PT, R0, -0x1, RZ, P5, !PT ;  /* 0xffffffff000e7810 */ /* 0x000fe40002ffe4ff */
[----:B------:R-:W-:Y:S02]  /*1f60*/  SEL R11, RZ, 0x1, !P0 ;  /* 0x00000001ff0b7807 */ /* 0x000fe40004000000 */
[----:B------:R-:W-:-:S02]  /*1f70*/  ISETP.GE.U32.AND P0, PT, R28, 0xe00, PT ;  /* 0x00000e001c00780c */ /* 0x000fc40003f06070 */
[----:B------:R-:W-:Y:S02]  /*1f80*/  FSETP.GE.AND P1, PT, R16, R17, PT ;  /* 0x000000111000720b */ /* 0x000fe40003f26000 */
[----:B------:R-:W-:Y:S02]  /*1f90*/  ISETP.GE.U32.AND.EX P0, PT, R14, RZ, PT, P0 ;  /* 0x000000ff0e00720c */ /* 0x000fe40003f06100 */
[----:B------:R-:W-:Y:S02]  /*1fa0*/  SEL R8, RZ, 0x1, !P1 ;  /* 0x00000001ff087807 */ /* 0x000fe40004800000 */
[----:B------:R-:W-:Y:S02]  /*1fb0*/  FSETP.GE.AND P6, PT, R20, R21, PT ;  /* 0x000000151400720b */ /* 0x000fe40003fc6000 */
[----:B------:R-:W-:Y:S02]  /*1fc0*/  IADD3 R9, P1, P2, R8, R9, R10 ;  /* 0x0000000908097210 */ /* 0x000fe40007a3e00a */
[----:B------:R-:W-:-:S02]  /*1fd0*/  SEL R10, RZ, 0x1, !P6 ;  /* 0x00000001ff0a7807 */ /* 0x000fc40007000000 */
[----:B------:R-:W-:Y:S02]  /*1fe0*/  IADD3.X R8, PT, PT, RZ, RZ, RZ, P3, P4 ;  /* 0x000000ffff087210 */ /* 0x000fe40001fe84ff */
[----:B------:R-:W-:Y:S02]  /*1ff0*/  IADD3 R9, P3, P4, R10, R9, R11 ;  /* 0x000000090a097210 */ /* 0x000fe40007c7e00b */
[----:B------:R-:W-:-:S04]  /*2000*/  IADD3.X R8, PT, PT, RZ, R8, RZ, P1, P2 ;  /* 0x00000008ff087210 */ /* 0x000fc80000fe44ff */
[----:B------:R-:W-:Y:S01]  /*2010*/  IADD3.X R8, PT, PT, RZ, R8, RZ, P3, P4 ;  /* 0x00000008ff087210 */ /* 0x000fe20001fe84ff */
[----:B------:R-:W-:Y:S06]  /*2020*/  @!P0 BRA `(.L_x_74) ;  /* 0x0000000000e88947 */ /* 0x000fec0003800000 */
[----:B------:R-:W0:Y:S01]  /*2030*/  LDC.64 R10, c[0x0][0x3a0] ;  /* 0x0000e800ff0a7b82 */ /* 0x000e220000000a00 */
[----:B------:R-:W-:Y:S01]  /*2040*/  UMOV UR9, 0xe00 ;  /* 0x00000e0000097882 */ /* 0x000fe20000000000 */
[----:B------:R-:W-:-:S05]  /*2050*/  UMOV UR4, URZ ;  /* 0x000000ff00047c82 */ /* 0x000fca0008000000 */
.L_x_76:
[----:B------:R-:W-:Y:S02]  /*2060*/  USHF.L.U32 UR5, UR9, 0x2, URZ ;  /* 0x0000000209057899 */ /* 0x000fe400080006ff */
[----:B------:R-:W-:-:S04]  /*2070*/  USHF.L.U64.HI UR8, UR9, 0x2, UR4 ;  /* 0x0000000209087899 */ /* 0x000fc80008010204 */
[----:B------:R-:W-:Y:S02]  /*2080*/  IADD3 R16, P0, PT, R2, UR5, RZ ;  /* 0x0000000502107c10 */ /* 0x000fe4000ff1e0ff */
[----:B------:R-:W-:Y:S02]  /*2090*/  IADD3 R12, P1, PT, R6, UR5, RZ ;  /* 0x00000005060c7c10 */ /* 0x000fe4000ff3e0ff */
[----:B------:R-:W-:Y:S02]  /*20a0*/  IADD3.X R17, PT, PT, R3, UR8, RZ, P0, !PT ;  /* 0x0000000803117c10 */ /* 0x000fe400087fe4ff */
        /* <DEDUP_REMOVED lines=15> */
[----:B--2---:R-:W-:-:S02]  /*21a0*/  FSETP.GE.AND P0, PT, R0, R15, PT ;  /* 0x0000000f0000720b */ /* 0x004fc40003f06000 */
[----:B---3--:R-:W-:Y:S02]  /*21b0*/  FSETP.GE.AND P1, PT, R4, R19, PT ;  /* 0x000000130400720b */ /* 0x008fe40003f26000 */
[----:B------:R-:W-:Y:S02]  /*21c0*/  SEL R4, RZ, 0x1, !P0 ;  /* 0x00000001ff047807 */ /* 0x000fe40004000000 */
[----:B------:R-:W-:-:S04]  /*21d0*/  SEL R0, RZ, 0x1, !P1 ;  /* 0x00000001ff007807 */ /* 0x000fc80004800000 */
[----:B------:R-:W-:Y:S01]  /*21e0*/  IADD3 R9, P2, P1, R0, R9, R4 ;  /* 0x0000000900097210 */ /* 0x000fe2000795e004 */
[----:B0-----:R-:W-:Y:S01]  /*21f0*/  IMAD.MOV.U32 R4, RZ, RZ, R10 ;  /* 0x000000ffff047224 */ /* 0x001fe200078e000a */
[----:B----4-:R-:W-:Y:S02]  /*2200*/  FSETP.GE.AND P0, PT, R18, R21, PT ;  /* 0x000000151200720b */ /* 0x010fe40003f06000 */
[----:B------:R-:W-:Y:S02]  /*2210*/  IADD3.X R8, PT, PT, RZ, R8, RZ, P2, P1 ;  /* 0x00000008ff087210 */ /* 0x000fe400017e24ff */
[----:B------:R-:W-:Y:S02]  /*2220*/  IADD3 R0, P3, PT, R4, -UR9, RZ ;  /* 0x8000000904007c10 */ /* 0x000fe4000ff7e0ff */
[----:B-----5:R-:W-:Y:S02]  /*2230*/  FSETP.GE.AND P5, PT, R20, R23, PT ;  /* 0x000000171400720b */ /* 0x020fe40003fa6000 */
[----:B------:R-:W-:-:S02]  /*2240*/  SEL R15, RZ, 0x1, !P0 ;  /* 0x00000001ff0f7807 */ /* 0x000fc40004000000 */
[----:B-1----:R-:W-:Y:S02]  /*2250*/  SEL R12, RZ, 0x1, !P5 ;  /* 0x00000001ff0c7807 */ /* 0x002fe40006800000 */
[----:B------:R-:W-:Y:S01]  /*2260*/  ISETP.GE.U32.AND P0, PT, R0, 0xe00, PT ;  /* 0x00000e000000780c */ /* 0x000fe20003f06070 */
[----:B------:R-:W-:Y:S01]  /*2270*/  IMAD.MOV.U32 R0, RZ, RZ, R11 ;  /* 0x000000ffff007224 */ /* 0x000fe200078e000b */
[----:B------:R-:W-:-:S04]  /*2280*/  FSETP.GE.AND P4, PT, R22, R25, PT ;  /* 0x000000191600720b */ /* 0x000fc80003f86000 */
[----:B------:R-:W-:Y:S02]  /*2290*/  SEL R13, RZ, 0x1, !P4 ;  /* 0x00000001ff0d7807 */ /* 0x000fe40006000000 */
[----:B------:R-:W-:Y:S02]  /*22a0*/  IADD3 R9, P4, P5, R12, R9, R15 ;  /* 0x000000090c097210 */ /* 0x000fe40007d9e00f */
[----:B------:R-:W-:Y:S02]  /*22b0*/  FSETP.GE.AND P6, PT, R24, R27, PT ;  /* 0x0000001b1800720b */ /* 0x000fe40003fc6000 */
[----:B------:R-:W-:Y:S02]  /*22c0*/  IADD3.X R8, PT, PT, RZ, R8, RZ, P4, P5 ;  /* 0x00000008ff087210 */ /* 0x000fe400027ea4ff */
[----:B------:R-:W-:-:S04]  /*22d0*/  SEL R12, RZ, 0x1, !P6 ;  /* 0x00000001ff0c7807 */ /* 0x000fc80007000000 */
[----:B------:R-:W-:Y:S02]  /*22e0*/  IADD3 R9, P1, P2, R12, R9, R13 ;  /* 0x000000090c097210 */ /* 0x000fe40007a3e00d */
[----:B------:R-:W-:Y:S02]  /*22f0*/  IADD3.X R13, PT, PT, R0, ~UR4, RZ, P3, !PT ;  /* 0x80000004000d7c10 */ /* 0x000fe40009ffe4ff */
[----:B------:R-:W-:Y:S02]  /*2300*/  FSETP.GE.AND P6, PT, R26, R29, PT ;  /* 0x0000001d1a00720b */ /* 0x000fe40003fc6000 */
[----:B------:R-:W-:Y:S02]  /*2310*/  ISETP.GE.U32.AND.EX P0, PT, R13, RZ, PT, P0 ;  /* 0x000000ff0d00720c */ /* 0x000fe40003f06100 */
[----:B------:R-:W-:Y:S02]  /*2320*/  SEL R12, RZ, 0x1, !P6 ;  /* 0x00000001ff0c7807 */ /* 0x000fe40007000000 */
[----:B------:R-:W-:-:S02]  /*2330*/  IADD3.X R8, PT, PT, RZ, R8, RZ, P1, P2 ;  /* 0x00000008ff087210 */ /* 0x000fc40000fe44ff */
[----:B------:R-:W-:-:S05]  /*2340*/  IADD3 R9, P3, PT, R9, R12, RZ ;  /* 0x0000000c09097210 */ /* 0x000fca0007f7e0ff */
[----:B------:R-:W-:Y:S02]  /*2350*/  IMAD.X R8, RZ, RZ, R8, P3 ;  /* 0x000000ffff087224 */ /* 0x000fe400018e0608 */
[----:B------:R-:W-:Y:S06]  /*2360*/  @!P0 BRA `(.L_x_75) ;  /* 0x0000000800888947 */ /* 0x000fec0003800000 */
[----:B------:R-:W-:-:S04]  /*2370*/  UIADD3 UR9, UP0, UPT, UR9, 0xe00, URZ ;  /* 0x00000e0009097890 */ /* 0x000fc8000ff1e0ff */
[----:B------:R-:W-:Y:S02]  /*2380*/  UIADD3.X UR4, UPT, UPT, URZ, UR4, URZ, UP0, !UPT ;  /* 0x00000004ff047290 */ /* 0x000fe400087fe4ff */
[----:B------:R-:W-:-:S04]  /*2390*/  ISETP.LT.U32.AND P0, PT, R28, UR9, PT ;  /* 0x000000091c007c0c */ /* 0x000fc8000bf01070 */
[----:B------:R-:W-:-:S05]  /*23a0*/  IMAD.U32 R13, RZ, RZ, UR4 ;  /* 0x00000004ff0d7e24 */ /* 0x000fca000f8e00ff */
[----:B------:R-:W-:-:S13]  /*23b0*/  ISETP.GT.U32.AND.EX P0, PT, R13, R14, PT, P0 ;  /* 0x0000000e0d00720c */ /* 0x000fda0003f04100 */
[----:B------:R-:W-:Y:S05]  /*23c0*/  @!P0 BRA `(.L_x_76) ;  /* 0xfffffffc00248947 */ /* 0x000fea000383ffff */
.L_x_74:
[C---:B------:R-:W-:Y:S01]  /*23d0*/  VIADD R2, R4.reuse, -UR9 ;  /* 0x8000000904027c36 */ /* 0x040fe20008000000 */
[----:B------:R-:W-:Y:S01]  /*23e0*/  ISETP.LE.U32.AND P1, PT, R4, UR9, PT ;  /* 0x0000000904007c0c */ /* 0x000fe2000bf23070 */
[----:B------:R-:W-:Y:S01]  /*23f0*/  IMAD.U32 R3, RZ, RZ, UR4 ;  /* 0x00000004ff037e24 */ /* 0x000fe2000f8e00ff */
[----:B------:R-:W-:Y:S02]  /*2400*/  BSSY.RECONVERGENT B1, `(.L_x_75) ;  /* 0x0000098000017945 */ /* 0x000fe40003800200 */
[----:B------:R-:W-:-:S04]  /*2410*/  ISETP.GE.AND P0, PT, R5, R2, PT ;  /* 0x000000020500720c */ /* 0x000fc80003f06270 */
[----:B------:R-:W-:-:S13]  /*2420*/  ISETP.GE.U32.OR.EX P0, PT, R3, R0, P0, P1 ;  /* 0x000000000300720c */ /* 0x000fda0000706510 */
[----:B------:R-:W-:Y:S05]  /*2430*/  @P0 BRA `(.L_x_77) ;  /* 0x0000000800500947 */ /* 0x000fea0003800000 */
[----:B------:R-:W-:Y:S01]  /*2440*/  LOP3.LUT R3, RZ, R5, RZ, 0x33, !PT ;  /* 0x00000005ff037212 */ /* 0x000fe200078e33ff */
[----:B------:R-:W-:Y:S01]  /*2450*/  BSSY.RECONVERGENT B2, `(.L_x_78) ;  /* 0x0000044000027945 */ /* 0x000fe20003800200 */
[----:B------:R-:W-:Y:S02]  /*2460*/  IMAD.MOV.U32 R0, RZ, RZ, R5 ;  /* 0x000000ffff007224 */ /* 0x000fe400078e0005 */
[----:B------:R-:W-:-:S04]  /*2470*/  IADD3 R4, PT, PT, R4, -UR9, R3 ;  /* 0x8000000904047c10 */ /* 0x000fc8000fffe003 */
[C---:B------:R-:W-:Y:S02]  /*2480*/  ISETP.GE.U32.AND P1, PT, R4.reuse, 0xe00, PT ;  /* 0x00000e000400780c */ /* 0x040fe40003f26070 */
[----:B------:R-:W-:-:S04]  /*2490*/  LEA.HI R10, R4, 0x1, RZ, 0x17 ;  /* 0x00000001040a7811 */ /* 0x000fc800078fb8ff */
[----:B------:R-:W-:-:S04]  /*24a0*/  LOP3.LUT R28, R10, 0x7, RZ, 0xc0, !PT ;  /* 0x000000070a1c7812 */ /* 0x000fc800078ec0ff */
[----:B------:R-:W-:-:S03]  /*24b0*/  ISETP.NE.AND P0, PT, R28, RZ, PT ;  /* 0x000000ff1c00720c */ /* 0x000fc60003f05270 */
[----:B------:R-:W-:Y:S10]  /*24c0*/  @!P1 BRA `(.L_x_79) ;  /* 0x0000000000f09947 */ /* 0x000ff40003800000 */
[----:B------:R-:W0:Y:S01]  /*24d0*/  LDCU.128 UR12, c[0x0][0x380] ;  /* 0x00007000ff0c77ac */ /* 0x000e220008000c00 */
[----:B------:R-:W-:Y:S02]  /*24e0*/  IADD3 R3, P1, PT, R5, UR9, RZ ;  /* 0x0000000905037c10 */ /* 0x000fe4000ff3e0ff */
[----:B------:R-:W-:-:S03]  /*24f0*/  LOP3.LUT R11, R10, 0xfffff8, RZ, 0xc0, !PT ;  /* 0x00fffff80a0b7812 */ /* 0x000fc600078ec0ff */
[----:B------:R-:W-:Y:S01]  /*2500*/  IMAD.X R0, RZ, RZ, UR4, P1 ;  /* 0x00000004ff007e24 */ /* 0x000fe200088e06ff */
[----:B------:R-:W-:Y:S01]  /*2510*/  LEA R2, P1, R3, 0x2000, 0x2 ;  /* 0x0000200003027811 */ /* 0x000fe200078210ff */
[----:B------:R-:W-:-:S03]  /*2520*/  IMAD.MOV R11, RZ, RZ, -R11 ;  /* 0x000000ffff0b7224 */ /* 0x000fc600078e0a0b */
[----:B------:R-:W-:Y:S01]  /*2530*/  LEA.HI.X R3, R3, RZ, R0, 0x2, P1 ;  /* 0x000000ff03037211 */ /* 0x000fe200008f1400 */
[----:B------:R-:W-:Y:S01]  /*2540*/  IMAD.MOV.U32 R0, RZ, RZ, R5 ;  /* 0x000000ffff007224 */ /* 0x000fe200078e0005 */
[C---:B0-----:R-:W-:Y:S02]  /*2550*/  IADD3 R6, P1, PT, R2.reuse, UR12, RZ ;  /* 0x0000000c02067c10 */ /* 0x041fe4000ff3e0ff */
[----:B------:R-:W-:Y:S02]  /*2560*/  IADD3 R2, P2, PT, R2, UR14, RZ ;  /* 0x0000000e02027c10 */ /* 0x000fe4000ff5e0ff */
[C---:B------:R-:W-:Y:S02]  /*2570*/  IADD3.X R7, PT, PT, R3.reuse, UR13, RZ, P1, !PT ;  /* 0x0000000d03077c10 */ /* 0x040fe40008ffe4ff */
[----:B------:R-:W-:-:S09]  /*2580*/  IADD3.X R3, PT, PT, R3, UR15, RZ, P2, !PT ;  /* 0x0000000f03037c10 */ /* 0x000fd200097fe4ff */
.L_x_80:
        /* <DEDUP_REMOVED lines=23> */
[----:B------:R-:W-:Y:S02]  /*2700*/  IADD3 R9, P5, P6, R12, R9, R13 ;  /* 0x000000090c097210 */ /* 0x000fe40007ebe00d */
[----:B------:R-:W-:Y:S02]  /*2710*/  SEL R12, RZ, 0x1, !P1 ;  /* 0x00000001ff0c7807 */ /* 0x000fe40004800000 */
[----:B------:R-:W-:Y:S02]  /*2720*/  IADD3.X R14, PT, PT, RZ, R8, RZ, P5, P6 ;  /* 0x00000008ff0e7210 */ /* 0x000fe40002fec4ff */
[----:B-----5:R-:W-:-:S04]  /*2730*/  FSETP.GE.AND P2, PT, R18, R19, PT ;  /* 0x000000131200720b */ /* 0x020fc80003f46000 */
[----:B------:R-:W-:Y:S02]  /*2740*/  SEL R13, RZ, 0x1, !P2 ;  /* 0x00000001ff0d7807 */ /* 0x000fe40005000000 */
[----:B------:R-:W-:Y:S02]  /*2750*/  FSETP.GE.AND P3, PT, R20, R21, PT ;  /* 0x000000151400720b */ /* 0x000fe40003f66000 */
[----:B------:R-:W-:Y:S02]  /*2760*/  IADD3 R13, P1, P2, R13, R9, R12 ;  /* 0x000000090d0d7210 */ /* 0x000fe40007a3e00c */
[----:B------:R-:W-:Y:S02]  /*2770*/  SEL R9, RZ, 0x1, !P3 ;  /* 0x00000001ff097807 */ /* 0x000fe40005800000 */
[----:B------:R-:W-:-:S04]  /*2780*/  FSETP.GE.AND P4, PT, R22, R23, PT ;  /* 0x000000171600720b */ /* 0x000fc80003f86000 */
[----:B------:R-:W-:-:S04]  /*2790*/  SEL R12, RZ, 0x1, !P4 ;  /* 0x00000001ff0c7807 */ /* 0x000fc80006000000 */
[----:B------:R-:W-:Y:S02]  /*27a0*/  IADD3 R12, P5, P6, R12, R13, R9 ;  /* 0x0000000d0c0c7210 */ /* 0x000fe40007ebe009 */
[----:B------:R-:W-:Y:S02]  /*27b0*/  IADD3.X R13, PT, PT, RZ, R14, RZ, P1, P2 ;  /* 0x0000000eff0d7210 */ /* 0x000fe40000fe44ff */
[----:B------:R-:W-:Y:S02]  /*27c0*/  FSETP.GE.AND P3, PT, R24, R25, PT ;  /* 0x000000191800720b */ /* 0x000fe40003f66000 */
[----:B------:R-:W-:Y:S02]  /*27d0*/  ISETP.NE.AND P1, PT, R11, RZ, PT ;  /* 0x000000ff0b00720c */ /* 0x000fe40003f25270 */
[----:B------:R-:W-:Y:S02]  /*27e0*/  FSETP.GE.AND P4, PT, R26, R27, PT ;  /* 0x0000001b1a00720b */ /* 0x000fe40003f86000 */
[----:B------:R-:W-:-:S02]  /*27f0*/  SEL R8, RZ, 0x1, !P3 ;  /* 0x00000001ff087807 */ /* 0x000fc40005800000 */
[----:B------:R-:W-:Y:S02]  /*2800*/  SEL R9, RZ, 0x1, !P4 ;  /* 0x00000001ff097807 */ /* 0x000fe40006000000 */
[----:B------:R-:W-:Y:S02]  /*2810*/  IADD3 R6, P4, PT, R6, 0x4000, RZ ;  /* 0x0000400006067810 */ /* 0x000fe40007f9e0ff */
[----:B------:R-:W-:Y:S02]  /*2820*/  IADD3 R9, P2, P3, R9, R12, R8 ;  /* 0x0000000c09097210 */ /* 0x000fe40007b5e008 */
[----:B------:R-:W-:Y:S01]  /*2830*/  IADD3.X R8, PT, PT, RZ, R13, RZ, P5, P6 ;  /* 0x0000000dff087210 */ /* 0x000fe20002fec4ff */
[----:B------:R-:W-:Y:S01]  /*2840*/  IMAD.X R7, RZ, RZ, R7, P4 ;  /* 0x000000ffff077224 */ /* 0x000fe200020e0607 */
[----:B------:R-:W-:Y:S02]  /*2850*/  IADD3 R2, P5, PT, R2, 0x4000, RZ ;  /* 0x0000400002027810 */ /* 0x000fe40007fbe0ff */
[----:B------:R-:W-:-:S03]  /*2860*/  IADD3.X R8, PT, PT, RZ, R8, RZ, P2, P3 ;  /* 0x00000008ff087210 */ /* 0x000fc600017e64ff */
[----:B------:R-:W-:Y:S01]  /*2870*/  IMAD.X R3, RZ, RZ, R3, P5 ;  /* 0x000000ffff037224 */ /* 0x000fe200028e0603 */
[----:B------:R-:W-:Y:S07]  /*2880*/  @P1 BRA `(.L_x_80) ;  /* 0xfffffffc00401947 */ /* 0x000fee000383ffff */
.L_x_79:
[----:B------:R-:W-:Y:S05]  /*2890*/  BSYNC.RECONVERGENT B2 ;  /* 0x0000000000027941 */ /* 0x000fea0003800200 */
.L_x_78:
[----:B------:R-:W-:Y:S05]  /*28a0*/  @!P0 BRA `(.L_x_77) ;  /* 0x0000000400348947 */ /* 0x000fea0003800000 */
[----:B------:R-:W-:Y:S01]  /*28b0*/  ISETP.GE.U32.AND P1, PT, R28, 0x4, PT ;  /* 0x000000041c00780c */ /* 0x000fe20003f26070 */
[----:B------:R-:W-:Y:S01]  /*28c0*/  BSSY.RECONVERGENT B2, `(.L_x_81) ;  /* 0x0000021000027945 */ /* 0x000fe20003800200 */
[----:B------:R-:W-:-:S11]  /*28d0*/  LOP3.LUT P0, R18, R10, 0x3, RZ, 0xc0, !PT ;  /* 0x000000030a127812 */ /* 0x000fd6000780c0ff */
[----:B------:R-:W-:Y:S05]  /*28e0*/  @!P1 BRA `(.L_x_82) ;  /* 0x0000000000789947 */ /* 0x000fea0003800000 */
[----:B------:R-:W0:Y:S01]  /*28f0*/  LDCU.128 UR12, c[0x0][0x380] ;  /* 0x00007000ff0c77ac */ /* 0x000e220008000c00 */
[----:B------:R-:W-:-:S05]  /*2900*/  IADD3 R7, P1, PT, R0, UR9, RZ ;  /* 0x0000000900077c10 */ /* 0x000fca000ff3e0ff */
[----:B------:R-:W-:Y:S02]  /*2910*/  IMAD.X R2, RZ, RZ, UR4, P1 ;  /* 0x00000004ff027e24 */ /* 0x000fe400088e06ff */
        /* <DEDUP_REMOVED lines=27> */
.L_x_82:
[----:B------:R-:W-:Y:S05]  /*2ad0*/  BSYNC.RECONVERGENT B2 ;  /* 0x0000000000027941 */ /* 0x000fea0003800200 */
.L_x_81:
[----:B------:R-:W-:Y:S05]  /*2ae0*/  @!P0 BRA `(.L_x_77) ;  /* 0x0000000000a48947 */ /* 0x000fea0003800000 */
[----:B------:R-:W-:Y:S01]  /*2af0*/  ISETP.NE.AND P1, PT, R18, 0x1, PT ;  /* 0x000000011200780c */ /* 0x000fe20003f25270 */
[----:B------:R-:W-:Y:S01]  /*2b00*/  BSSY.RECONVERGENT B2, `(.L_x_83) ;  /* 0x0000017000027945 */ /* 0x000fe20003800200 */
[----:B------:R-:W-:-:S11]  /*2b10*/  LOP3.LUT P0, RZ, R4, 0x200, RZ, 0xc0, !PT ;  /* 0x0000020004ff7812 */ /* 0x000fd6000780c0ff */
        /* <DEDUP_REMOVED lines=21> */
.L_x_84:
[----:B------:R-:W-:Y:S05]  /*2c70*/  BSYNC.RECONVERGENT B2 ;  /* 0x0000000000027941 */ /* 0x000fea0003800200 */
.L_x_83:
[----:B------:R-:W-:Y:S05]  /*2c80*/  @P0 BRA `(.L_x_77) ;  /* 0x00000000003c0947 */ /* 0x000fea0003800000 */
[----:B------:R-:W0:Y:S01]  /*2c90*/  LDCU.128 UR12, c[0x0][0x380] ;  /* 0x00007000ff0c77ac */ /* 0x000e220008000c00 */
[----:B------:R-:W-:-:S05]  /*2ca0*/  IADD3 R0, P0, PT, R0, UR9, RZ ;  /* 0x0000000900007c10 */ /* 0x000fca000ff1e0ff */
[----:B------:R-:W-:Y:S02]  /*2cb0*/  IMAD.SHL.U32 R6, R0, 0x4, RZ ;  /* 0x0000000400067824 */ /* 0x000fe400078e00ff */
[----:B------:R-:W-:-:S05]  /*2cc0*/  IMAD.X R3, RZ, RZ, UR4, P0 ;  /* 0x00000004ff037e24 */ /* 0x000fca00080e06ff */
        /* <DEDUP_REMOVED lines=11> */
.L_x_77:
[----:B------:R-:W-:Y:S05]  /*2d80*/  BSYNC.RECONVERGENT B1 ;  /* 0x0000000000017941 */ /* 0x000fea0003800200 */
.L_x_75:
[----:B------:R-:W0:Y:S01]  /*2d90*/  S2R R6, SR_LANEID ;  /* 0x0000000000067919 */ /* 0x000e220000000000 */
[----:B------:R-:W-:Y:S01]  /*2da0*/  ISETP.NE.AND P5, PT, R5, RZ, PT ;  /* 0x000000ff0500720c */ /* 0x000fe20003fa5270 */
        /* <DEDUP_REMOVED lines=10> */
[----:B------:R-:W1:Y:S01]  /*2e50*/  SHFL.DOWN PT, R2, R13, 0x2, 0x1f ;  /* 0x08401f000d027f89 */ /* 0x000e6200000e0000 */
[----:B0-----:R-:W-:-:S04]  /*2e60*/  SEL R0, R0, RZ, !P1 ;  /* 0x000000ff00007207 */ /* 0x001fc80004800000 */
[----:B------:R-:W-:Y:S02]  /*2e70*/  IADD3 R3, P0, PT, R0, R11, RZ ;  /* 0x0000000b00037210 */ /* 0x000fe40007f1e0ff */
[----:B-1----:R-:W-:Y:S02]  /*2e80*/  SEL R2, R2, RZ, !P1 ;  /* 0x000000ff02027207 */ /* 0x002fe40004800000 */
[----:B------:R-:W-:Y:S01]  /*2e90*/  ISETP.GT.AND P1, PT, R6, 0x1b, PT ;  /* 0x0000001b0600780c */ /* 0x000fe20003f24270 */
[----:B------:R-:W0:Y:S02]  /*2ea0*/  SHFL.DOWN PT, R0, R3, 0x4, 0x1f ;  /* 0x08801f0003007f89 */ /* 0x000e2400000e0000 */
[----:B------:R-:W-:Y:S02]  /*2eb0*/  IMAD.X R7, R2, 0x1, R13, P0 ;  /* 0x0000000102077824 */ /* 0x000fe400000e060d */
[----:B------:R-:W1:Y:S03]  /*2ec0*/  @!P2 S2R R13, SR_CgaCtaId ;  /* 0x00000000000da919 */ /* 0x000e660000008800 */
[----:B------:R-:W2:Y:S01]  /*2ed0*/  SHFL.DOWN PT, R2, R7, 0x4, 0x1f ;  /* 0x08801f0007027f89 */ /* 0x000ea200000e0000 */
[----:B0-----:R-:W-:-:S04]  /*2ee0*/  SEL R0, R0, RZ, !P1 ;  /* 0x000000ff00007207 */ /* 0x001fc80004800000 */
[----:B------:R-:W-:Y:S02]  /*2ef0*/  IADD3 R9, P0, PT, R0, R3, RZ ;  /* 0x0000000300097210 */ /* 0x000fe40007f1e0ff */
[----:B--2---:R-:W-:-:S03]  /*2f00*/  SEL R2, R2, RZ, !P1 ;  /* 0x000000ff02027207 */ /* 0x004fc60004800000 */
[----:B------:R-:W0:Y:S01]  /*2f10*/  SHFL.DOWN PT, R0, R9, 0x8, 0x1f ;  /* 0x09001f0009007f89 */ /* 0x000e2200000e0000 */
[----:B------:R-:W-:Y:S01]  /*2f20*/  ISETP.GT.AND P1, PT, R6, 0x17, PT ;  /* 0x000000170600780c */ /* 0x000fe20003f24270 */
[----:B------:R-:W-:-:S05]  /*2f30*/  IMAD.X R11, R2, 0x1, R7, P0 ;  /* 0x00000001020b7824 */ /* 0x000fca00000e0607 */
[----:B------:R-:W2:Y:S01]  /*2f40*/  SHFL.DOWN PT, R2, R11, 0x8, 0x1f ;  /* 0x09001f000b027f89 */ /* 0x000ea200000e0000 */
[----:B0-----:R-:W-:-:S04]  /*2f50*/  SEL R0, R0, RZ, !P1 ;  /* 0x000000ff00007207 */ /* 0x001fc80004800000 */
[----:B------:R-:W-:Y:S02]  /*2f60*/  IADD3 R7, P0, PT, R0, R9, RZ ;  /* 0x0000000900077210 */ /* 0x000fe40007f1e0ff */
[----:B--2---:R-:W-:-:S03]  /*2f70*/  SEL R2, R2, RZ, !P1 ;  /* 0x000000ff02027207 */ /* 0x004fc60004800000 */
[----:B------:R-:W0:Y:S01]  /*2f80*/  SHFL.DOWN PT, R0, R7, 0x10, 0x1f ;  /* 0x0a001f0007007f89 */ /* 0x000e2200000e0000 */
[----:B------:R-:W-:Y:S02]  /*2f90*/  ISETP.GT.AND P1, PT, R6, 0xf, PT ;  /* 0x0000000f0600780c */ /* 0x000fe40003f24270 */
[----:B------:R-:W-:Y:S01]  /*2fa0*/  @!P2 SHF.R.U32.HI R6, RZ, 0x2, R5 ;  /* 0x00000002ff06a819 */ /* 0x000fe20000011605 */
[----:B------:R-:W-:Y:S01]  /*2fb0*/  IMAD.X R4, R2, 0x1, R11, P0 ;  /* 0x0000000102047824 */ /* 0x000fe200000e060b */
[----:B------:R-:W-:Y:S02]  /*2fc0*/  @!P2 MOV R2, 0x400 ;  /* 0x000004000002a802 */ /* 0x000fe40000000f00 */
[----:B------:R-:W-:Y:S02]  /*2fd0*/  @!P2 LOP3.LUT R6, R6, 0xf8, RZ, 0xc0, !PT ;  /* 0x000000f80606a812 */ /* 0x000fe400078ec0ff */
[----:B------:R-:W2:Y:S01]  /*2fe0*/  SHFL.DOWN PT, R3, R4, 0x10, 0x1f ;  /* 0x0a001f0004037f89 */ /* 0x000ea200000e0000 */
[----:B-1----:R-:W-:-:S05]  /*2ff0*/  @!P2 LEA R13, R13, R2, 0x18 ;  /* 0x000000020d0da211 */ /* 0x002fca00078ec0ff */
[----:B------:R-:W-:Y:S01]  /*3000*/  @!P2 IMAD.IADD R13, R6, 0x1, R13 ;  /* 0x00000001060da824 */ /* 0x000fe200078e020d */
[----:B0-----:R-:W-:-:S04]  /*3010*/  SEL R0, R0, RZ, !P1 ;  /* 0x000000ff00007207 */ /* 0x001fc80004800000 */
[----:B------:R-:W-:Y:S02]  /*3020*/  IADD3 R2, P0, PT, R0, R7, RZ ;  /* 0x0000000700027210 */ /* 0x000fe40007f1e0ff */
[----:B--2---:R-:W-:-:S05]  /*3030*/  SEL R3, R3, RZ, !P1 ;  /* 0x000000ff03037207 */ /* 0x004fca0004800000 */
        /* <DEDUP_REMOVED lines=12> */
[----:B--2---:R-:W2:Y:S04]  /*3100*/  LDS.128 R12, [UR4+0x60] ;  /* 0x00006004ff0c7984 */ /* 0x004ea80008000c00 */
[----:B------:R-:W5:Y:S04]  /*3110*/  LDS.128 R8, [UR4+0x70] ;  /* 0x00007004ff087984 */ /* 0x000f680008000c00 */
[----:B------:R-:W5:Y:S01]  /*3120*/  LDS.128 R4, [UR4+0x80] ;  /* 0x00008004ff047984 */ /* 0x000f620008000c00 */
[----:B0-----:R-:W-:-:S04]  /*3130*/  IADD3 R35, P0, P1, R28, R32, R2 ;  /* 0x000000201c237210 */ /* 0x001fc8000791e002 */
[----:B-1----:R-:W-:Y:S02]  /*3140*/  IADD3 R35, P2, P3, R24, R35, R30 ;  /* 0x0000002318237210 */ /* 0x002fe40007b5e01e */
[----:B------:R-:W-:Y:S02]  /*3150*/  IADD3.X R29, PT, PT, R29, R33, R3, P0, P1 ;  /* 0x000000211d1d7210 */ /* 0x000fe400007e2403 */
[----:B---3--:R-:W-:Y:S02]  /*3160*/  IADD3 R3, P0, P1, R20, R35, R26 ;  /* 0x0000002314037210 */ /* 0x008fe4000791e01a */
[----:B------:R-:W-:Y:S02]  /*3170*/  IADD3.X R25, PT, PT, R25, R29, R31, P2, P3 ;  /* 0x0000001d19197210 */ /* 0x000fe400017e641f */
[----:B----4-:R-:W-:Y:S02]  /*3180*/  IADD3 R3, P2, P3, R16, R3, R22 ;  /* 0x0000000310037210 */ /* 0x010fe40007b5e016 */
[----:B------:R-:W-:-:S02]  /*3190*/  IADD3.X R21, PT, PT, R21, R25, R27, P0, P1 ;  /* 0x0000001915157210 */ /* 0x000fc400007e241b */
[----:B--2---:R-:W-:Y:S02]  /*31a0*/  IADD3 R3, P0, P1, R12, R3, R18 ;  /* 0x000000030c037210 */ /* 0x004fe4000791e012 */
[----:B------:R-:W-:Y:S02]  /*31b0*/  IADD3.X R17, PT, PT, R17, R21, R23, P2, P3 ;  /* 0x0000001511117210 */ /* 0x000fe400017e6417 */
[----:B-----5:R-:W-:Y:S02]  /*31c0*/  IADD3 R3, P2, P3, R8, R3, R14 ;  /* 0x0000000308037210 */ /* 0x020fe40007b5e00e */
[----:B------:R-:W-:Y:S02]  /*31d0*/  IADD3.X R13, PT, PT, R13, R17, R19, P0, P1 ;  /* 0x000000110d0d7210 */ /* 0x000fe400007e2413 */
[----:B------:R-:W-:Y:S02]  /*31e0*/  IADD3 R3, P0, P1, R4, R3, R10 ;  /* 0x0000000304037210 */ /* 0x000fe4000791e00a */
[----:B------:R-:W-:-:S02]  /*31f0*/  IADD3.X R9, PT, PT, R9, R13, R15, P2, P3 ;  /* 0x0000000d09097210 */ /* 0x000fc400017e640f */
[----:B------:R-:W-:Y:S02]  /*3200*/  IADD3 R2, P2, PT, R3, R6, RZ ;  /* 0x0000000603027210 */ /* 0x000fe40007f5e0ff */
[----:B------:R-:W-:-:S05]  /*3210*/  IADD3.X R3, PT, PT, R5, R9, R11, P0, P1 ;  /* 0x0000000905037210 */ /* 0x000fca00007e240b */
[----:B------:R-:W-:-:S07]  /*3220*/  IMAD.X R3, R3, 0x1, R7, P2 ;  /* 0x0000000103037824 */ /* 0x000fce00010e0607 */
.L_x_73:
[----:B------:R-:W-:Y:S05]  /*3230*/  BSYNC.RECONVERGENT B0 ;  /* 0x0000000000007941 */ /* 0x000fea0003800200 */
.L_x_58:
[----:B------:R-:W-:Y:S05]  /*3240*/  @P5 EXIT ;  /* 0x000000000000594d */ /* 0x000fea0003800000 */
[----:B------:R-:W0:Y:S01]  /*3250*/  LDCU.64 UR4, c[0x0][0x3b0] ;  /* 0x00007600ff0477ac */ /* 0x000e220008000a00 */
[----:B------:R-:W3:Y:S01]  /*3260*/  LDC.64 R4, c[0x0][0x398] ;  /* 0x0000e600ff047b82 */ /* 0x000ee20000000a00 */
[----:B012---:R-:W-:-:S04]  /*3270*/  IADD3 R2, P0, PT, R2, UR4, RZ ;  /* 0x0000000402027c10 */ /* 0x007fc8000ff1e0ff */
[----:B------:R-:W-:-:S05]  /*3280*/  IADD3.X R3, PT, PT, R3, UR5, RZ, P0, !PT ;  /* 0x0000000503037c10 */ /* 0x000fca00087fe4ff */
[----:B---3--:R-:W-:Y:S01]  /*3290*/  STG.E.64 desc[UR6][R4.64], R2 ;  /* 0x0000000204007986 */ /* 0x008fe2000c101b06 */
[----:B------:R-:W-:Y:S05]  /*32a0*/  EXIT ;  /* 0x000000000000794d */ /* 0x000fea0003800000 */
.L_x_85:
        /* <DEDUP_REMOVED lines=13> */
.L_x_1336:


//--------------------- .text._ZN3cub18CUB_300001_SM_10006detail6reduce28DeviceReduceSingleTileKernelINS2_10policy_hubIljN4cuda3std3__44plusIlEEE10Policy1000EPlSC_iS9_llNS7_10__identityEEEvT0_T1_T2_T3_T4_T6_ --------------------------
	.section	.text._ZN3cub18CUB_300001_SM_10006detail6reduce28DeviceReduceSingleTileKernelINS2_10policy_hubIljN4cuda3std3__44plusIlEEE10Policy1000EPlSC_iS9_llNS7_10__identityEEEvT0_T1_T2_T3_T4_T6_,"ax",@progbits
	.align	128
        .global         _ZN3cub18CUB_300001_SM_10006detail6reduce28DeviceReduceSingleTileKernelINS2_10policy_hubIljN4cuda3std3__44plusIlEEE10Policy1000EPlSC_iS9_llNS7_10__identityEEEvT0_T1_T2_T3_T4_T6_
        .type           _ZN3cub18CUB_300001_SM_10006detail6reduce28DeviceReduceSingleTileKernelINS2_10policy_hubIljN4cuda3std3__44plusIlEEE10Policy1000EPlSC_iS9_llNS7_10__identityEEEvT0_T1_T2_T3_T4_T6_,@function
        .size           _ZN3cub18CUB_300001_SM_10006detail6reduce28DeviceReduceSingleTileKernelINS2_10policy_hubIljN4cuda3std3__44plusIlEEE10Policy1000EPlSC_iS9_llNS7_10__identityEEEvT0_T1_T2_T3_T4_T6_,(.L_x_1337 - _ZN3cub18CUB_300001_SM_10006detail6reduce28DeviceReduceSingleTileKernelINS2_10policy_hubIljN4cuda3std3__44plusIlEEE10Policy1000EPlSC_iS9_llNS7_10__identityEEEvT0_T1_T2_T3_T4_T6_)
        .other          _ZN3cub18CUB_300001_SM_10006detail6reduce28DeviceReduceSingleTileKernelINS2_10policy_hubIljN4cuda3std3__44plusIlEEE10Policy1000EPlSC_iS9_llNS7_10__identityEEEvT0_T1_T2_T3_T4_T6_,@"STO_CUDA_ENTRY STV_DEFAULT"
_ZN3cub18CUB_300001_SM_10006detail6reduce28DeviceReduceSingleTileKernelINS2_10policy_hubIljN4cuda3std3__44plusIlEEE10Policy1000EPlSC_iS9_llNS7_10__identityEEEvT0_T1_T2_T3_T4_T6_:
.text._ZN3cub18CUB_300001_SM_10006detail6reduce28DeviceReduceSingleTileKernelINS2_10policy_hubIljN4cuda3std3__44plusIlEEE10Policy1000EPlSC_iS9_llNS7_10__identityEEEvT0_T1_T2_T3_T4_T6_:
        /* <DEDUP_REMOVED lines=13> */
.L_x_86:
        /* <DEDUP_REMOVED lines=13> */
.L_x_90:
[----:B------:R-:W-:Y:S05]  /*01a0*/  BSYNC.RECONVERGENT B1 ;  /* 0x0000000000017941 */ /* 0x000fea0003800200 */
.L_x_89:
        /* <DEDUP_REMOVED lines=17> */
.L_x_95:
        /* <DEDUP_REMOVED lines=11> */
.L_x_94:
[----:B------:R-:W-:Y:S05]  /*0370*/  BSYNC.RECONVERGENT B2 ;  /* 0x0000000000027941 */ /* 0x000fea0003800200 */
.L_x_93:
        /* <DEDUP_REMOVED lines=8> */
.L_x_98:
        /* <DEDUP_REMOVED lines=43> */
.L_x_97:
[----:B------:R-:W-:Y:S05]  /*06b0*/  BSYNC.RECONVERGENT B2 ;  /* 0x0000000000027941 */ /* 0x000fea0003800200 */
.L_x_96:
        /* <DEDUP_REMOVED lines=26> */
.L_x_100:
[----:B------:R-:W-:Y:S05]  /*0860*/  BSYNC.RECONVERGENT B2 ;  /* 0x0000000000027941 */ /* 0x000fea0003800200 */
.L_x_99:
        /* <DEDUP_REMOVED lines=12> */
.L_x_92:
[----:B------:R-:W-:Y:S05]  /*0930*/  BSYNC.RECONVERGENT B1 ;  /* 0x0000000000017941 */ /* 0x000fea0003800200 */
.L_x_91:
        /* <DEDUP_REMOVED lines=77> */
.L_x_101:
        /* <DEDUP_REMOVED lines=130> */
.L_x_88:
        /* <DEDUP_REMOVED lines=25> */
.L_x_105:
        /* <DEDUP_REMOVED lines=24> */
.L_x_103:
        /* <DEDUP_REMOVED lines=19> */
.L_x_109:
        /* <DEDUP_REMOVED lines=9> */
.L_x_108:
[----:B------:R-:W-:Y:S05]  /*1b00*/  BSYNC.RECONVERGENT B2 ;  /* 0x0000000000027941 */ /* 0x000fea0003800200 */
.L_x_107:
        /* <DEDUP_REMOVED lines=16> */
.L_x_112:
        /* <DEDUP_REMOVED lines=45> */
.L_x_111:
[----:B------:R-:W-:Y:S05]  /*1ee0*/  BSYNC.RECONVERGENT B2 ;  /* 0x0000000000027941 */ /* 0x000fea0003800200 */
.L_x_110:
        /* <DEDUP_REMOVED lines=30> */
.L_x_114:
[----:B------:R-:W-:Y:S05]  /*20d0*/  BSYNC.RECONVERGENT B2 ;  /* 0x0000000000027941 */ /* 0x000fea0003800200 */
.L_x_113:
        /* <DEDUP_REMOVED lines=11> */
.L_x_106:
[----:B------:R-:W-:Y:S05]  /*2190*/  BSYNC.RECONVERGENT B1 ;  /* 0x0000000000017941 */ /* 0x000fea0003800200 */
.L_x_104:
        /* <DEDUP_REMOVED lines=74> */
.L_x_102:
[----:B------:R-:W-:Y:S05]  /*2640*/  BSYNC.RECONVERGENT B0 ;  /* 0x0000000000007941 */ /* 0x000fea0003800200 */
.L_x_87:
[----:B------:R-:W-:Y:S05]  /*2650*/  @P0 EXIT ;  /* 0x000000000000094d */ /* 0x000fea0003800000 */
[----:B------:R-:W0:Y:S01]  /*2660*/  LDCU.64 UR4, c[0x0][0x398] ;  /* 0x00007300ff0477ac */ /* 0x000e220008000a00 */
[----:B------:R-:W3:Y:S01]  /*2670*/  LDC.64 R4, c[0x0][0x388] ;  /* 0x0000e200ff047b82 */ /* 0x000ee20000000a00 */
[----:B012---:R-:W-:-:S04]  /*2680*/  IADD3 R2, P0, PT, R2, UR4, RZ ;  /* 0x0000000402027c10 */ /* 0x007fc8000ff1e0ff */
[----:B------:R-:W-:-:S05]  /*2690*/  IADD3.X R3, PT, PT, R3, UR5, RZ, P0, !PT ;  /* 0x0000000503037c10 */ /* 0x000fca00087fe4ff */
[----:B---3--:R-:W-:Y:S01]  /*26a0*/  STG.E.64 desc[UR6][R4.64], R2 ;  /* 0x0000000204007986 */ /* 0x008fe2000c101b06 */
[----:B------:R-:W-:Y:S05]  /*26b0*/  EXIT ;  /* 0x000000000000794d */ /* 0x000fea0003800000 */
.L_x_115:
        /* <DEDUP_REMOVED lines=12> */
.L_x_1337:


//--------------------- .text._ZN3cub18CUB_300001_SM_10006detail6reduce18DeviceReduceKernelINS2_10policy_hubIljN4cuda3std3__44plusIlEEE10Policy1000EN6thrust24THRUST_300001_SM_1000_NS18transform_iteratorI17count_under_curveNSD_12zip_iteratorINS7_5tupleIJNSD_6detail15normal_iteratorINSD_10device_ptrIfEEEESM_EEEEEllEEjS9_lNS7_10__identityEEEvT0_PT3_T1_NS0_13GridEvenShareISU_EET2_T4_ --------------------------
	.section	.text._ZN3cub18CUB_300001_SM_10006detail6reduce18DeviceReduceKernelINS2_10policy_hubIljN4cuda3std3__44plusIlEEE10Policy1000EN6thrust24THRUST_300001_SM_1000_NS18transform_iteratorI17count_under_curveNSD_12zip_iteratorINS7_5tupleIJNSD_6detail15normal_iteratorINSD_10device_ptrIfEEEESM_EEEEEllEEjS9_lNS7_10__identityEEEvT0_PT3_T1_NS0_13GridEvenShareISU_EET2_T4_,"ax",@progbits
	.align	128
        .global         _ZN3cub18CUB_300001_SM_10006detail6reduce18DeviceReduceKernelINS2_10policy_hubIljN4cuda3std3__44plusIlEEE10Policy1000EN6thrust24THRUST_300001_SM_1000_NS18transform_iteratorI17count_under_curveNSD_12zip_iteratorINS7_5tupleIJNSD_6detail15normal_iteratorINSD_10device_ptrIfEEEESM_EEEEEllEEjS9_lNS7_10__identityEEEvT0_PT3_T1_NS0_13GridEvenShareISU_EET2_T4_
        .type           _ZN3cub18CUB_300001_SM_10006detail6reduce18DeviceReduceKernelINS2_10policy_hubIljN4cuda3std3__44plusIlEEE10Policy1000EN6thrust24THRUST_300001_SM_1000_NS18transform_iteratorI17count_under_curveNSD_12zip_iteratorINS7_5tupleIJNSD_6detail15normal_iteratorINSD_10device_ptrIfEEEESM_EEEEEllEEjS9_lNS7_10__identityEEEvT0_PT3_T1_NS0_13GridEvenShareISU_EET2_T4_,@function
        .size           _ZN3cub18CUB_300001_SM_10006detail6reduce18DeviceReduceKernelINS2_10policy_hubIljN4cuda3std3__44plusIlEEE10Policy1000EN6thrust24THRUST_300001_SM_1000_NS18transform_iteratorI17count_under_curveNSD_12zip_iteratorINS7_5tupleIJNSD_6detail15normal_iteratorINSD_10device_ptrIfEEEESM_EEEEEllEEjS9_lNS7_10__identityEEEvT0_PT3_T1_NS0_13GridEvenShareISU_EET2_T4_,(.L_x_1338 - _ZN3cub18CUB_300001_SM_10006detail6reduce18DeviceReduceKernelINS2_10policy_hubIljN4cuda3std3__44plusIlEEE10Policy1000EN6thrust24THRUST_300001_SM_1000_NS18transform_iteratorI17count_under_curveNSD_12zip_iteratorINS7_5tupleIJNSD_6detail15normal_iteratorINSD_10device_ptrIfEEEESM_EEEEEllEEjS9_lNS7_10__identityEEEvT0_PT3_T1_NS0_13GridEvenShareISU_EET2_T4_)
        .other          _ZN3cub18CUB_300001_SM_10006detail6reduce18DeviceReduceKernelINS2_10policy_hubIljN4cuda3std3__44plusIlEEE10Policy1000EN6thrust24THRUST_300001_SM_1000_NS18transform_iteratorI17count_under_curveNSD_12zip_iteratorINS7_5tupleIJNSD_6detail15normal_iteratorINSD_10device_ptrIfEEEESM_EEEEEllEEjS9_lNS7_10__identityEEEvT0_PT3_T1_NS0_13GridEvenShareISU_EET2_T4_,@"STO_CUDA_ENTRY STV_DEFAULT"
_ZN3cub18CUB_300001_SM_10006detail6reduce18DeviceReduceKernelINS2_10policy_hubIljN4cuda3std3__44plusIlEEE10Policy1000EN6thrust24THRUST_300001_SM_1000_NS18transform_iteratorI17count_under_curveNSD_12zip_iteratorINS7_5tupleIJNSD_6detail15normal_iteratorINSD_10device_ptrIfEEEESM_EEEEEllEEjS9_lNS7_10__identityEEEvT0_PT3_T1_NS0_13GridEvenShareISU_EET2_T4_:
.text._ZN3cub18CUB_300001_SM_10006detail6reduce18DeviceReduceKernelINS2_10policy_hubIljN4cuda3std3__44plusIlEEE10Policy1000EN6thrust24THRUST_300001_SM_1000_NS18transform_iteratorI17count_under_curveNSD_12zip_iteratorINS7_5tupleIJNSD_6detail15normal_iteratorINSD_10device_ptrIfEEEESM_EEEEEllEEjS9_lNS7_10__identityEEEvT0_PT3_T1_NS0_13GridEvenShareISU_EET2_T4_:
[----:B------:R-:W-:Y:S01]  /*0000*/  LDC R1, c[0x0][0x37c] ;  /* 0x0000df00ff017b82 */ /* 0x000fe20000000800 */
[----:B------:R-:W0:Y:S01]  /*0010*/  S2R R0, SR_CTAID.X ;  /* 0x0000000000007919 */ /* 0x000e220000002500 */
[----:B------:R-:W1:Y:S01]  /*0020*/  LDCU UR5, c[0x0][0x3b8] ;  /* 0x00007700ff0577ac */ /* 0x000e620008000800 */
[----:B------:R-:W-:Y:S01]  /*0030*/  BSSY.RECONVERGENT B0, `(.L_x_116) ;  /* 0x00003ea000007945 */ /* 0x000fe20003800200 */
[----:B------:R-:W2:Y:S01]  /*0040*/  LDCU.64 UR8, c[0x0][0x358] ;  /* 0x00006b00ff0877ac */ /* 0x000ea20008000a00 */
[----:B0-----:R-:W-:-:S05]  /*0050*/  IMAD R2, R0, 0xe00, RZ ;  /* 0x00000e0000027824 */ /* 0x001fca00078e02ff */
[----:B-1----:R-:W-:-:S04]  /*0060*/  IADD3 R28, PT, PT, -R2, UR5, RZ ;  /* 0x00000005021c7c10 */ /* 0x002fc8000fffe1ff */
[----:B------:R-:W-:-:S13]  /*0070*/  ISETP.GT.U32.AND P0, PT, R28, 0xdff, PT ;  /* 0x00000dff1c00780c */ /* 0x000fda0003f04070 */
[----:B--2---:R-:W-:Y:S05]  /*0080*/  @P0 BRA `(.L_x_117) ;  /* 0x0000002000040947 */ /* 0x004fea0003800000 */
[----:B------:R-:W0:Y:S01]  /*0090*/  S2R R5, SR_TID.X ;  /* 0x0000000000057919 */ /* 0x000e220000002100 */
[----:B------:R-:W-:Y:S01]  /*00a0*/  BSSY.RECONVERGENT B1, `(.L_x_118) ;  /* 0x0000011000017945 */ /* 0x000fe20003800200 */
[----:B------:R-:W-:Y:S02]  /*00b0*/  IMAD.MOV.U32 R24, RZ, RZ, RZ ;  /* 0x000000ffff187224 */ /* 0x000fe400078e00ff */
[----:B------:R-:W-:Y:S01]  /*00c0*/  IMAD.MOV.U32 R19, RZ, RZ, RZ ;  /* 0x000000ffff137224 */ /* 0x000fe200078e00ff */
[----:B0-----:R-:W-:Y:S01]  /*00d0*/  ISETP.GE.U32.AND P0, PT, R5, R28, PT ;  /* 0x0000001c0500720c */ /* 0x001fe20003f06070 */
[----:B------:R-:W-:-:S12]  /*00e0*/  IMAD.MOV.U32 R3, RZ, RZ, R5 ;  /* 0x000000ffff037224 */ /* 0x000fd800078e0005 */
[----:B------:R-:W-:Y:S05]  /*00f0*/  @P0 BRA `(.L_x_119) ;  /* 0x00000000002c0947 */ /* 0x000fea0003800000 */
[----:B------:R-:W0:Y:S01]  /*0100*/  LDC.64 R6, c[0x0][0x380] ;  /* 0x0000e000ff067b82 */ /* 0x000e220000000a00 */
[----:B------:R-:W-:-:S07]  /*0110*/  IMAD.IADD R3, R2, 0x1, R5 ;  /* 0x0000000102037824 */ /* 0x000fce00078e0205 */
        /* <DEDUP_REMOVED lines=9> */
.L_x_119:
[----:B------:R-:W-:Y:S05]  /*01b0*/  BSYNC.RECONVERGENT B1 ;  /* 0x0000000000017941 */ /* 0x000fea0003800200 */
.L_x_118:
[----:B------:R-:W-:Y:S01]  /*01c0*/  ISETP.GE.U32.AND P0, PT, R3, R28, PT ;  /* 0x0000001c0300720c */ /* 0x000fe20003f06070 */
[----:B------:R-:W-:-:S12]  /*01d0*/  BSSY.RECONVERGENT B1, `(.L_x_120) ;  /* 0x000011d000017945 */ /* 0x000fd80003800200 */
[----:B------:R-:W-:Y:S05]  /*01e0*/  @P0 BRA `(.L_x_121) ;  /* 0x00000010006c0947 */ /* 0x000fea0003800000 */
[----:B------:R-:W-:Y:S01]  /*01f0*/  LOP3.LUT R7, RZ, R3, RZ, 0x33, !PT ;  /* 0x00000003ff077212 */ /* 0x000fe200078e33ff */
[----:B------:R-:W-:Y:S03]  /*0200*/  BSSY.RECONVERGENT B2, `(.L_x_122) ;  /* 0x0000093000027945 */ /* 0x000fe60003800200 */
[----:B------:R-:W-:-:S04]  /*0210*/  IADD3 R7, PT, PT, -R2, UR5, R7 ;  /* 0x0000000502077c10 */ /* 0x000fc8000fffe107 */
[C---:B------:R-:W-:Y:S02]  /*0220*/  ISETP.GE.U32.AND P0, PT, R7.reuse, 0x1e00, PT ;  /* 0x00001e000700780c */ /* 0x040fe40003f06070 */
[----:B------:R-:W-:-:S04]  /*0230*/  LEA.HI R6, R7, 0x1, RZ, 0x17 ;  /* 0x0000000107067811 */ /* 0x000fc800078fb8ff */
[----:B------:R-:W-:-:S07]  /*0240*/  LOP3.LUT R7, R6, 0xf, RZ, 0xc0, !PT ;  /* 0x0000000f06077812 */ /* 0x000fce00078ec0ff */
[----:B------:R-:W-:Y:S05]  /*0250*/  @!P0 BRA `(.L_x_123) ;  /* 0x0000000800348947 */ /* 0x000fea0003800000 */
[----:B------:R-:W-:Y:S01]  /*0260*/  LOP3.LUT R4, R6, 0xfffff0, RZ, 0xc0, !PT ;  /* 0x00fffff006047812 */ /* 0x000fe200078ec0ff */
[----:B------:R-:W-:Y:S01]  /*0270*/  BSSY.RECONVERGENT B3, `(.L_x_124) ;  /* 0x000008a000037945 */ /* 0x000fe20003800200 */
[----:B------:R-:W-:Y:S01]  /*0280*/  LOP3.LUT R9, R3, 0x1000, RZ, 0xfc, !PT ;  /* 0x0000100003097812 */ /* 0x000fe200078efcff */
[----:B------:R-:W-:Y:S02]  /*0290*/  IMAD.IADD R8, R2, 0x1, R3 ;  /* 0x0000000102087824 */ /* 0x000fe400078e0203 */
[----:B------:R-:W-:-:S07]  /*02a0*/  IMAD.MOV R3, RZ, RZ, -R4 ;  /* 0x000000ffff037224 */ /* 0x000fce00078e0a04 */
.L_x_125:
[----:B------:R-:W0:Y:S01]  /*02b0*/  LDC.64 R14, c[0x0][0x380] ;  /* 0x0000e000ff0e7b82 */ /* 0x000e220000000a00 */
[----:B------:R-:W-:-:S07]  /*02c0*/  VIADD R21, R8, 0x200 ;  /* 0x0000020008157836 */ /* 0x000fce0000000000 */
[----:B------:R-:W1:Y:S01]  /*02d0*/  LDC.64 R12, c[0x0][0x388] ;  /* 0x0000e200ff0c7b82 */ /* 0x000e620000000a00 */
[C---:B------:R-:W-:Y:S02]  /*02e0*/  VIADD R11, R8.reuse, 0x400 ;  /* 0x00000400080b7836 */ /* 0x040fe40000000000 */
[----:B------:R-:W-:Y:S02]  /*02f0*/  VIADD R25, R8, 0x600 ;  /* 0x0000060008197836 */ /* 0x000fe40000000000 */
[----:B0-----:R-:W-:-:S04]  /*0300*/  IMAD.WIDE.U32 R16, R21, 0x4, R14 ;  /* 0x0000000415107825 */ /* 0x001fc800078e000e */
[C---:B------:R-:W-:Y:S02]  /*0310*/  IMAD.WIDE.U32 R26, R8.reuse, 0x4, R14 ;  /* 0x00000004081a7825 */ /* 0x040fe400078e000e */
[----:B------:R-:W2:Y:S02]  /*0320*/  LDG.E R17, desc[UR8][R16.64] ;  /* 0x0000000810117981 */ /* 0x000ea4000c1e1900 */
[--C-:B-1----:R-:W-:Y:S02]  /*0330*/  IMAD.WIDE.U32 R20, R21, 0x4, R12.reuse ;  /* 0x0000000415147825 */ /* 0x102fe400078e000c */
[----:B------:R-:W3:Y:S02]  /*0340*/  LDG.E R27, desc[UR8][R26.64] ;  /* 0x000000081a1b7981 */ /* 0x000ee4000c1e1900 */
[----:B------:R-:W-:Y:S02]  /*0350*/  IMAD.WIDE.U32 R22, R8, 0x4, R12 ;  /* 0x0000000408167825 */ /* 0x000fe400078e000c */
[----:B------:R0:W2:Y:S04]  /*0360*/  LDG.E R18, desc[UR8][R20.64] ;  /* 0x0000000814127981 */ /* 0x0000a8000c1e1900 */
[----:B------:R1:W3:Y:S01]  /*0370*/  LDG.E R16, desc[UR8][R22.64] ;  /* 0x0000000816107981 */ /* 0x0002e2000c1e1900 */
[----:B0-----:R-:W-:-:S04]  /*0380*/  IMAD.WIDE.U32 R20, R11, 0x4, R14 ;  /* 0x000000040b147825 */ /* 0x001fc800078e000e */
[----:B------:R-:W-:Y:S01]  /*0390*/  IMAD.WIDE.U32 R10, R11, 0x4, R12 ;  /* 0x000000040b0a7825 */ /* 0x000fe200078e000c */
[----:B------:R0:W4:Y:S03]  /*03a0*/  LDG.E R4, desc[UR8][R20.64] ;  /* 0x0000000814047981 */ /* 0x000126000c1e1900 */
[----:B-1----:R-:W-:-:S06]  /*03b0*/  IMAD.WIDE.U32 R22, R25, 0x4, R14 ;  /* 0x0000000419167825 */ /* 0x002fcc00078e000e */
[----:B------:R-:W5:Y:S01]  /*03c0*/  LDG.E R22, desc[UR8][R22.64] ;  /* 0x0000000816167981 */ /* 0x000f62000c1e1900 */
[----:B0-----:R-:W-:-:S03]  /*03d0*/  IMAD.WIDE.U32 R20, R25, 0x4, R12 ;  /* 0x0000000419147825 */ /* 0x001fc600078e000c */
[----:B------:R0:W4:Y:S04]  /*03e0*/  LDG.E R25, desc[UR8][R10.64] ;  /* 0x000000080a197981 */ /* 0x000128000c1e1900 */
[----:B------:R1:W5:Y:S01]  /*03f0*/  LDG.E R29, desc[UR8][R20.64] ;  /* 0x00000008141d7981 */ /* 0x000362000c1e1900 */
[----:B------:R-:W-:-:S04]  /*0400*/  VIADD R26, R8, 0x800 ;  /* 0x00000800081a7836 */ /* 0x000fc80000000000 */
[----:B0-----:R-:W-:-:S04]  /*0410*/  IMAD.WIDE.U32 R10, R26, 0x4, R14 ;  /* 0x000000041a0a7825 */ /* 0x001fc800078e000e */
[----:B-1----:R-:W-:Y:S02]  /*0420*/  IMAD.WIDE.U32 R20, R26, 0x4, R12 ;  /* 0x000000041a147825 */ /* 0x002fe400078e000c */
[----:B------:R-:W5:Y:S04]  /*0430*/  LDG.E R10, desc[UR8][R10.64] ;  /* 0x000000080a0a7981 */ /* 0x000f68000c1e1900 */
[----:B------:R-:W5:Y:S01]  /*0440*/  LDG.E R23, desc[UR8][R20.64] ;  /* 0x0000000814177981 */ /* 0x000f62000c1e1900 */
[----:B------:R-:W-:Y:S01]  /*0450*/  VIADD R26, R8, 0xa00 ;  /* 0x00000a00081a7836 */ /* 0x000fe20000000000 */
[----:B--2---:R-:W-:Y:S02]  /*0460*/  FSETP.GE.AND P3, PT, R17, R18, PT ;  /* 0x000000121100720b */ /* 0x004fe40003f66000 */
[----:B---3--:R-:W-:Y:S01]  /*0470*/  FSETP.GE.AND P2, PT, R27, R16, PT ;  /* 0x000000101b00720b */ /* 0x008fe20003f46000 */
[----:B------:R-:W-:-:S04]  /*0480*/  IMAD.WIDE.U32 R16, R26, 0x4, R14 ;  /* 0x000000041a107825 */ /* 0x000fc800078e000e */
[----:B------:R-:W-:Y:S01]  /*0490*/  IMAD.WIDE.U32 R26, R26, 0x4, R12 ;  /* 0x000000041a1a7825 */ /* 0x000fe200078e000c */
[----:B------:R0:W2:Y:S04]  /*04a0*/  LDG.E R11, desc[UR8][R16.64] ;  /* 0x00000008100b7981 */ /* 0x0000a8000c1e1900 */
[----:B------:R1:W2:Y:S01]  /*04b0*/  LDG.E R18, desc[UR8][R26.64] ;  /* 0x000000081a127981 */ /* 0x0002a2000c1e1900 */
[----:B0-----:R-:W-:-:S04]  /*04c0*/  VIADD R17, R8, 0xc00 ;  /* 0x00000c0008117836 */ /* 0x001fc80000000000 */
[----:B------:R-:W-:Y:S01]  /*04d0*/  IMAD.WIDE.U32 R20, R17, 0x4, R14 ;  /* 0x0000000411147825 */ /* 0x000fe200078e000e */
[----:B----4-:R-:W-:-:S03]  /*04e0*/  FSETP.GE.AND P0, PT, R4, R25, PT ;  /* 0x000000190400720b */ /* 0x010fc60003f06000 */
[----:B------:R-:W-:Y:S02]  /*04f0*/  VIADD R25, R8, 0xe00 ;  /* 0x00000e0008197836 */ /* 0x000fe40000000000 */
[--C-:B-1----:R-:W-:Y:S01]  /*0500*/  IMAD.WIDE.U32 R26, R17, 0x4, R12.reuse ;  /* 0x00000004111a7825 */ /* 0x102fe200078e000c */
[----:B-----5:R-:W-:Y:S02]  /*0510*/  FSETP.GE.AND P4, PT, R22, R29, PT ;  /* 0x0000001d1600720b */ /* 0x020fe40003f86000 */
[----:B------:R0:W3:Y:S01]  /*0520*/  LDG.E R29, desc[UR8][R20.64] ;  /* 0x00000008141d7981 */ /* 0x0000e2000c1e1900 */
[----:B------:R-:W-:-:S03]  /*0530*/  IMAD.WIDE.U32 R16, R25, 0x4, R12 ;  /* 0x0000000419107825 */ /* 0x000fc600078e000c */
[----:B------:R-:W3:Y:S01]  /*0540*/  LDG.E R22, desc[UR8][R26.64] ;  /* 0x000000081a167981 */ /* 0x000ee2000c1e1900 */
[----:B0-----:R-:W-:-:S03]  /*0550*/  IMAD.WIDE.U32 R20, R25, 0x4, R14 ;  /* 0x0000000419147825 */ /* 0x001fc600078e000e */
[----:B------:R-:W4:Y:S04]  /*0560*/  LDG.E R25, desc[UR8][R16.64] ;  /* 0x0000000810197981 */ /* 0x000f28000c1e1900 */
[----:B------:R0:W4:Y:S01]  /*0570*/  LDG.E R4, desc[UR8][R20.64] ;  /* 0x0000000814047981 */ /* 0x000122000c1e1900 */
[----:B------:R-:W-:Y:S01]  /*0580*/  FSETP.GE.AND P1, PT, R10, R23, PT ;  /* 0x000000170a00720b */ /* 0x000fe20003f26000 */
[----:B0-----:R-:W-:-:S04]  /*0590*/  VIADD R21, R8, 0x1000 ;  /* 0x0000100008157836 */ /* 0x001fc80000000000 */
[----:B------:R-:W-:-:S04]  /*05a0*/  IMAD.WIDE.U32 R16, R21, 0x4, R12 ;  /* 0x0000000415107825 */ /* 0x000fc800078e000c */
[--C-:B------:R-:W-:Y:S01]  /*05b0*/  IMAD.WIDE.U32 R26, R21, 0x4, R14.reuse ;  /* 0x00000004151a7825 */ /* 0x100fe200078e000e */
[----:B------:R0:W5:Y:S03]  /*05c0*/  LDG.E R23, desc[UR8][R16.64] ;  /* 0x0000000810177981 */ /* 0x000166000c1e1900 */
[----:B------:R-:W-:Y:S01]  /*05d0*/  VIADD R21, R8, 0x1200 ;  /* 0x0000120008157836 */ /* 0x000fe20000000000 */
[----:B------:R-:W5:Y:S03]  /*05e0*/  LDG.E R10, desc[UR8][R26.64] ;  /* 0x000000081a0a7981 */ /* 0x000f66000c1e1900 */
[----:B0-----:R-:W-:-:S04]  /*05f0*/  IMAD.WIDE.U32 R16, R21, 0x4, R14 ;  /* 0x0000000415107825 */ /* 0x001fc800078e000e */
[----:B------:R-:W-:Y:S01]  /*0600*/  IMAD.WIDE.U32 R20, R21, 0x4, R12 ;  /* 0x0000000415147825 */ /* 0x000fe200078e000c */
[----:B------:R0:W5:Y:S05]  /*0610*/  LDG.E R27, desc[UR8][R16.64] ;  /* 0x00000008101b7981 */ /* 0x00016a000c1e1900 */
[----:B------:R-:W5:Y:S01]  /*0620*/  LDG.E R20, desc[UR8][R20.64] ;  /* 0x0000000814147981 */ /* 0x000f62000c1e1900 */
[----:B--2---:R-:W-:Y:S02]  /*0630*/  FSETP.GE.AND P6, PT, R11, R18, PT ;  /* 0x000000120b00720b */ /* 0x004fe40003fc6000 */
[----:B------:R-:W-:Y:S02]  /*0640*/  SEL R11, RZ, 0x1, !P3 ;  /* 0x00000001ff0b7807 */ /* 0x000fe40005800000 */
[----:B------:R-:W-:-:S04]  /*0650*/  SEL R18, RZ, 0x1, !P2 ;  /* 0x00000001ff127807 */ /* 0x000fc80005000000 */
[----:B------:R-:W-:Y:S02]  /*0660*/  IADD3 R24, P3, P2, R11, R24, R18 ;  /* 0x000000180b187210 */ /* 0x000fe40007a7e012 */
[----:B------:R-:W-:Y:S02]  /*0670*/  SEL R11, RZ, 0x1, !P0 ;  /* 0x00000001ff0b7807 */ /* 0x000fe40004000000 */
[----:B------:R-:W-:Y:S02]  /*0680*/  SEL R18, RZ, 0x1, !P4 ;  /* 0x00000001ff127807 */ /* 0x000fe40006000000 */
[----:B0-----:R-:W-:Y:S02]  /*0690*/  SEL R16, RZ, 0x1, !P6 ;  /* 0x00000001ff107807 */ /* 0x001fe40007000000 */
[----:B------:R-:W-:Y:S02]  /*06a0*/  IADD3 R18, P4, P5, R18, R24, R11 ;  /* 0x0000001812127210 */ /* 0x000fe40007d9e00b */
[----:B------:R-:W-:-:S02]  /*06b0*/  SEL R11, RZ, 0x1, !P1 ;  /* 0x00000001ff0b7807 */ /* 0x000fc40004800000 */
[----:B---3--:R-:W-:-:S04]  /*06c0*/  FSETP.GE.AND P0, PT, R29, R22, PT ;  /* 0x000000161d00720b */ /* 0x008fc80003f06000 */
[----:B------:R-:W-:Y:S02]  /*06d0*/  SEL R17, RZ, 0x1, !P0 ;  /* 0x00000001ff117807 */ /* 0x000fe40004000000 */
[----:B------:R-:W-:Y:S01]  /*06e0*/  IADD3 R16, P1, P0, R16, R18, R11 ;  /* 0x0000001210107210 */ /* 0x000fe2000783e00b */
[----:B------:R-:W-:Y:S01]  /*06f0*/  VIADD R18, R8, 0x1400 ;  /* 0x0000140008127836 */ /* 0x000fe20000000000 */
[----:B----4-:R-:W-:-:S04]  /*0700*/  FSETP.GE.AND P6, PT, R4, R25, PT ;  /* 0x000000190400720b */ /* 0x010fc80003fc6000 */
[----:B------:R-:W-:Y:S02]  /*0710*/  SEL R4, RZ, 0x1, !P6 ;  /* 0x00000001ff047807 */ /* 0x000fe40007000000 */
[----:B------:R-:W-:Y:S02]  /*0720*/  IADD3.X R19, PT, PT, RZ, R19, RZ, P3, P2 ;  /* 0x00000013ff137210 */ /* 0x000fe40001fe44ff */
[----:B------:R-:W-:Y:S01]  /*0730*/  IADD3 R4, P3, P2, R4, R16, R17 ;  /* 0x0000001004047210 */ /* 0x000fe20007a7e011 */
[----:B------:R-:W-:-:S04]  /*0740*/  IMAD.WIDE.U32 R16, R18, 0x4, R14 ;  /* 0x0000000412107825 */ /* 0x000fc800078e000e */
[C---:B------:R-:W-:Y:S02]  /*0750*/  VIADD R22, R8.reuse, 0x1800 ;  /* 0x0000180008167836 */ /* 0x040fe40000000000 */
[C---:B------:R-:W-:Y:S02]  /*0760*/  VIADD R11, R8.reuse, 0x1600 ;  /* 0x00001600080b7836 */ /* 0x040fe40000000000 */
[----:B------:R-:W-:Y:S01]  /*0770*/  VIADD R29, R8, 0x1a00 ;  /* 0x00001a00081d7836 */ /* 0x000fe20000000000 */
[----:B------:R-:W-:Y:S01]  /*0780*/  IADD3.X R19, PT, PT, RZ, R19, RZ, P4, P5 ;  /* 0x00000013ff137210 */ /* 0x000fe200027ea4ff */
[--C-:B------:R-:W-:Y:S01]  /*0790*/  IMAD.WIDE.U32 R24, R11, 0x4, R14.reuse ;  /* 0x000000040b187825 */ /* 0x100fe200078e000e */
[----:B-----5:R-:W-:Y:S02]  /*07a0*/  FSETP.GE.AND P6, PT, R10, R23, PT ;  /* 0x000000170a00720b */ /* 0x020fe40003fc6000 */
[----:B------:R0:W2:Y:S04]  /*07b0*/  LDG.E R10, desc[UR8][R16.64] ;  /* 0x00000008100a7981 */ /* 0x0000a8000c1e1900 */
[----:B------:R1:W3:Y:S01]  /*07c0*/  LDG.E R23, desc[UR8][R24.64] ;  /* 0x0000000818177981 */ /* 0x0002e2000c1e1900 */
[----:B0-----:R-:W-:Y:S01]  /*07d0*/  IMAD.WIDE.U32 R16, R22, 0x4, R14 ;  /* 0x0000000416107825 */ /* 0x001fe200078e000e */
[----:B------:R-:W-:-:S03]  /*07e0*/  FSETP.GE.AND P4, PT, R27, R20, PT ;  /* 0x000000141b00720b */ /* 0x000fc60003f86000 */
[----:B------:R-:W-:Y:S01]  /*07f0*/  IMAD.WIDE.U32 R26, R29, 0x4, R14 ;  /* 0x000000041d1a7825 */ /* 0x000fe200078e000e */
[----:B------:R0:W4:Y:S03]  /*0800*/  LDG.E R21, desc[UR8][R16.64] ;  /* 0x0000000810157981 */ /* 0x000126000c1e1900 */
[--C-:B-1----:R-:W-:Y:S01]  /*0810*/  IMAD.WIDE.U32 R24, R18, 0x4, R12.reuse ;  /* 0x0000000412187825 */ /* 0x102fe200078e000c */
[----:B------:R1:W5:Y:S03]  /*0820*/  LDG.E R20, desc[UR8][R26.64] ;  /* 0x000000081a147981 */ /* 0x000366000c1e1900 */
[--C-:B0-----:R-:W-:Y:S02]  /*0830*/  IMAD.WIDE.U32 R16, R11, 0x4, R12.reuse ;  /* 0x000000040b107825 */ /* 0x101fe400078e000c */
[----:B------:R0:W2:Y:S02]  /*0840*/  LDG.E R11, desc[UR8][R24.64] ;  /* 0x00000008180b7981 */ /* 0x0000a4000c1e1900 */
[----:B-1----:R-:W-:-:S02]  /*0850*/  IMAD.WIDE.U32 R26, R22, 0x4, R12 ;  /* 0x00000004161a7825 */ /* 0x002fc400078e000c */
[----:B------:R1:W3:Y:S04]  /*0860*/  LDG.E R18, desc[UR8][R16.64] ;  /* 0x0000000810127981 */ /* 0x0002e8000c1e1900 */
[----:B------:R1:W4:Y:S01]  /*0870*/  LDG.E R22, desc[UR8][R26.64] ;  /* 0x000000081a167981 */ /* 0x000322000c1e1900 */
[----:B0-----:R-:W-:-:S04]  /*0880*/  IMAD.WIDE.U32 R24, R29, 0x4, R12 ;  /* 0x000000041d187825 */ /* 0x001fc800078e000c */
[----:B-1----:R-:W-:Y:S02]  /*0890*/  VIADD R17, R8, 0x1c00 ;  /* 0x00001c0008117836 */ /* 0x002fe40000000000 */
[----:B------:R-:W5:Y:S02]  /*08a0*/  LDG.E R25, desc[UR8][R24.64] ;  /* 0x0000000818197981 */ /* 0x000f64000c1e1900 */
[----:B------:R-:W-:-:S04]  /*08b0*/  IMAD.WIDE.U32 R26, R17, 0x4, R14 ;  /* 0x00000004111a7825 */ /* 0x000fc800078e000e */
[----:B------:R-:W-:Y:S01]  /*08c0*/  IMAD.WIDE.U32 R16, R17, 0x4, R12 ;  /* 0x0000000411107825 */ /* 0x000fe200078e000c */
[----:B------:R0:W5:Y:S05]  /*08d0*/  LDG.E R24, desc[UR8][R26.64] ;  /* 0x000000081a187981 */ /* 0x00016a000c1e1900 */
[----:B------:R-:W5:Y:S01]  /*08e0*/  LDG.E R17, desc[UR8][R16.64] ;  /* 0x0000000810117981 */ /* 0x000f62000c1e1900 */
[----:B0-----:R-:W-:-:S04]  /*08f0*/  VIADD R27, R8, 0x1e00 ;  /* 0x00001e00081b7836 */ /* 0x001fc80000000000 */
[----:B------:R-:W-:-:S04]  /*0900*/  IMAD.WIDE.U32 R14, R27, 0x4, R14 ;  /* 0x000000041b0e7825 */ /* 0x000fc800078e000e */
[----:B------:R-:W-:Y:S02]  /*0910*/  IMAD.WIDE.U32 R12, R27, 0x4, R12 ;  /* 0x000000041b0c7825 */ /* 0x000fe400078e000c */
[----:B------:R-:W5:Y:S04]  /*0920*/  LDG.E R14, desc[UR8][R14.64] ;  /* 0x000000080e0e7981 */ /* 0x000f68000c1e1900 */
[----:B------:R-:W5:Y:S01]  /*0930*/  LDG.E R13, desc[UR8][R12.64] ;  /* 0x000000080c0d7981 */ /* 0x000f62000c1e1900 */
[----:B------:R-:W-:Y:S02]  /*0940*/  SEL R29, RZ, 0x1, !P6 ;  /* 0x00000001ff1d7807 */ /* 0x000fe40007000000 */
[----:B------:R-:W-:Y:S01]  /*0950*/  IADD3.X R19, PT, PT, RZ, R19, RZ, P1, P0 ;  /* 0x00000013ff137210 */ /* 0x000fe20000fe04ff */
[----:B------:R-:W-:-:S03]  /*0960*/  VIADD R3, R3, 0x10 ;  /* 0x0000001003037836 */ /* 0x000fc60000000000 */
[----:B------:R-:W-:Y:S01]  /*0970*/  IADD3.X R19, PT, PT, RZ, R19, RZ, P3, P2 ;  /* 0x00000013ff137210 */ /* 0x000fe20001fe44ff */
[----:B------:R-:W-:Y:S02]  /*0980*/  VIADD R9, R9, 0x2000 ;  /* 0x0000200009097836 */ /* 0x000fe40000000000 */
[----:B------:R-:W-:Y:S01]  /*0990*/  VIADD R8, R8, 0x2000 ;  /* 0x0000200008087836 */ /* 0x000fe20000000000 */
[----:B--2---:R-:W-:Y:S02]  /*09a0*/  FSETP.GE.AND P5, PT, R10, R11, PT ;  /* 0x0000000b0a00720b */ /* 0x004fe40003fa6000 */
[----:B------:R-:W-:Y:S02]  /*09b0*/  SEL R11, RZ, 0x1, !P4 ;  /* 0x00000001ff0b7807 */ /* 0x000fe40006000000 */
[----:B---3--:R-:W-:Y:S02]  /*09c0*/  FSETP.GE.AND P6, PT, R23, R18, PT ;  /* 0x000000121700720b */ /* 0x008fe40003fc6000 */
[----:B----4-:R-:W-:-:S02]  /*09d0*/  FSETP.GE.AND P4, PT, R21, R22, PT ;  /* 0x000000161500720b */ /* 0x010fc40003f86000 */
[----:B------:R-:W-:Y:S02]  /*09e0*/  SEL R21, RZ, 0x1, !P5 ;  /* 0x00000001ff157807 */ /* 0x000fe40006800000 */
[----:B------:R-:W-:Y:S02]  /*09f0*/  SEL R10, RZ, 0x1, !P6 ;  /* 0x00000001ff0a7807 */ /* 0x000fe40007000000 */
[----:B------:R-:W-:Y:S02]  /*0a00*/  IADD3 R4, P5, P6, R11, R4, R29 ;  /* 0x000000040b047210 */ /* 0x000fe40007ebe01d */
[----:B-----5:R-:W-:Y:S02]  /*0a10*/  FSETP.GE.AND P0, PT, R20, R25, PT ;  /* 0x000000191400720b */ /* 0x020fe40003f06000 */
[----:B------:R-:W-:Y:S02]  /*0a20*/  SEL R11, RZ, 0x1, !P4 ;  /* 0x00000001ff0b7807 */ /* 0x000fe40006000000 */
[----:B------:R-:W-:-:S02]  /*0a30*/  IADD3 R10, P1, P4, R10, R4, R21 ;  /* 0x000000040a0a7210 */ /* 0x000fc40007c3e015 */
[----:B------:R-:W-:Y:S02]  /*0a40*/  SEL R4, RZ, 0x1, !P0 ;  /* 0x00000001ff047807 */ /* 0x000fe40004000000 */
[----:B------:R-:W-:Y:S02]  /*0a50*/  IADD3.X R19, PT, PT, RZ, R19, RZ, P5, P6 ;  /* 0x00000013ff137210 */ /* 0x000fe40002fec4ff */
[----:B------:R-:W-:Y:S02]  /*0a60*/  IADD3 R4, P3, P5, R4, R10, R11 ;  /* 0x0000000a04047210 */ /* 0x000fe40007d7e00b */
[----:B------:R-:W-:-:S04]  /*0a70*/  FSETP.GE.AND P0, PT, R24, R17, PT ;  /* 0x000000111800720b */ /* 0x000fc80003f06000 */
[----:B------:R-:W-:Y:S02]  /*0a80*/  SEL R11, RZ, 0x1, !P0 ;  /* 0x00000001ff0b7807 */ /* 0x000fe40004000000 */
[----:B------:R-:W-:Y:S02]  /*0a90*/  ISETP.NE.AND P0, PT, R3, RZ, PT ;  /* 0x000000ff0300720c */ /* 0x000fe40003f05270 */
[----:B------:R-:W-:-:S04]  /*0aa0*/  IADD3.X R19, PT, PT, RZ, R19, RZ, P1, P4 ;  /* 0x00000013ff137210 */ /* 0x000fc80000fe84ff */
[----:B------:R-:W-:Y:S02]  /*0ab0*/  IADD3.X R19, PT, PT, RZ, R19, RZ, P3, P5 ;  /* 0x00000013ff137210 */ /* 0x000fe40001fea4ff */
[----:B------:R-:W-:-:S04]  /*0ac0*/  FSETP.GE.AND P2, PT, R14, R13, PT ;  /* 0x0000000d0e00720b */ /* 0x000fc80003f46000 */
[----:B------:R-:W-:-:S04]  /*0ad0*/  SEL R24, RZ, 0x1, !P2 ;  /* 0x00000001ff187807 */ /* 0x000fc80005000000 */
[----:B------:R-:W-:-:S04]  /*0ae0*/  IADD3 R24, P1, P2, R24, R4, R11 ;  /* 0x0000000418187210 */ /* 0x000fc80007a3e00b */
[----:B------:R-:W-:Y:S01]  /*0af0*/  IADD3.X R19, PT, PT, RZ, R19, RZ, P1, P2 ;  /* 0x00000013ff137210 */ /* 0x000fe20000fe44ff */
[----:B------:R-:W-:Y:S08]  /*0b00*/  @P0 BRA `(.L_x_125) ;  /* 0xfffffff400e80947 */ /* 0x000ff0000383ffff */
[----:B------:R-:W-:Y:S05]  /*0b10*/  BSYNC.RECONVERGENT B3 ;  /* 0x0000000000037941 */ /* 0x000fea0003800200 */
.L_x_124:
[----:B------:R-:W-:-:S07]  /*0b20*/  VIADD R3, R9, 0xfffff000 ;  /* 0xfffff00009037836 */ /* 0x000fce0000000000 */
.L_x_123:
[----:B------:R-:W-:Y:S05]  /*0b30*/  BSYNC.RECONVERGENT B2 ;  /* 0x0000000000027941 */ /* 0x000fea0003800200 */
.L_x_122:
[----:B------:R-:W-:-:S13]  /*0b40*/  ISETP.NE.AND P0, PT, R7, RZ, PT ;  /* 0x000000ff0700720c */ /* 0x000fda0003f05270 */
[----:B------:R-:W-:Y:S05]  /*0b50*/  @!P0 BRA `(.L_x_121) ;  /* 0x0000000800108947 */ /* 0x000fea0003800000 */
[----:B------:R-:W-:Y:S01]  /*0b60*/  ISETP.GE.U32.AND P1, PT, R7, 0x8, PT ;  /* 0x000000080700780c */ /* 0x000fe20003f26070 */
[----:B------:R-:W-:Y:S01]  /*0b70*/  BSSY.RECONVERGENT B2, `(.L_x_126) ;  /* 0x0000047000027945 */ /* 0x000fe20003800200 */
[----:B------:R-:W-:-:S04]  /*0b80*/  LOP3.LUT R4, R6, 0x7, RZ, 0xc0, !PT ;  /* 0x0000000706047812 */ /* 0x000fc800078ec0ff */
[----:B------:R-:W-:-:S07]  /*0b90*/  ISETP.NE.AND P0, PT, R4, RZ, PT ;  /* 0x000000ff0400720c */ /* 0x000fce0003f05270 */
[----:B------:R-:W-:Y:S06]  /*0ba0*/  @!P1 BRA `(.L_x_127) ;  /* 0x00000004000c9947 */ /* 0x000fec0003800000 */
[----:B------:R-:W0:Y:S01]  /*0bb0*/  LDC.64 R8, c[0x0][0x380] ;  /* 0x0000e000ff087b82 */ /* 0x000e220000000a00 */
[----:B------:R-:W-:-:S04]  /*0bc0*/  IMAD.IADD R25, R2, 0x1, R3 ;  /* 0x0000000102197824 */ /* 0x000fc800078e0203 */
[----:B------:R-:W-:-:S03]  /*0bd0*/  VIADD R17, R25, 0x200 ;  /* 0x0000020019117836 */ /* 0x000fc60000000000 */
[----:B------:R-:W1:Y:S01]  /*0be0*/  LDC.64 R14, c[0x0][0x388] ;  /* 0x0000e200ff0e7b82 */ /* 0x000e620000000a00 */
[----:B0-----:R-:W-:-:S04]  /*0bf0*/  IMAD.WIDE.U32 R10, R17, 0x4, R8 ;  /* 0x00000004110a7825 */ /* 0x001fc800078e0008 */
[----:B------:R-:W-:Y:S01]  /*0c00*/  IMAD.WIDE.U32 R12, R25, 0x4, R8 ;  /* 0x00000004190c7825 */ /* 0x000fe200078e0008 */
[----:B------:R0:W2:Y:S03]  /*0c10*/  LDG.E R7, desc[UR8][R10.64] ;  /* 0x000000080a077981 */ /* 0x0000a6000c1e1900 */
[--C-:B-1----:R-:W-:Y:S02]  /*0c20*/  IMAD.WIDE.U32 R16, R17, 0x4, R14.reuse ;  /* 0x0000000411107825 */ /* 0x102fe400078e000e */
[----:B------:R-:W3:Y:S04]  /*0c30*/  LDG.E R12, desc[UR8][R12.64] ;  /* 0x000000080c0c7981 */ /* 0x000ee8000c1e1900 */
[----:B------:R-:W2:Y:S01]  /*0c40*/  LDG.E R16, desc[UR8][R16.64] ;  /* 0x0000000810107981 */ /* 0x000ea2000c1e1900 */
[----:B0-----:R-:W-:-:S05]  /*0c50*/  IMAD.WIDE.U32 R10, R25, 0x4, R14 ;  /* 0x00000004190a7825 */ /* 0x001fca00078e000e */
[----:B------:R0:W3:Y:S01]  /*0c60*/  LDG.E R13, desc[UR8][R10.64] ;  /* 0x000000080a0d7981 */ /* 0x0000e2000c1e1900 */
[C---:B------:R-:W-:Y:S02]  /*0c70*/  VIADD R18, R25.reuse, 0x400 ;  /* 0x0000040019127836 */ /* 0x040fe40000000000 */
[----:B------:R-:W-:Y:S02]  /*0c80*/  VIADD R27, R25, 0x600 ;  /* 0x00000600191b7836 */ /* 0x000fe40000000000 */
[----:B------:R-:W-:-:S04]  /*0c90*/  IMAD.WIDE.U32 R20, R18, 0x4, R8 ;  /* 0x0000000412147825 */ /* 0x000fc800078e0008 */
[----:B------:R-:W-:Y:S02]  /*0ca0*/  IMAD.WIDE.U32 R22, R27, 0x4, R8 ;  /* 0x000000041b167825 */ /* 0x000fe400078e0008 */
[----:B------:R-:W4:Y:S02]  /*0cb0*/  LDG.E R20, desc[UR8][R20.64] ;  /* 0x0000000814147981 */ /* 0x000f24000c1e1900 */
[----:B------:R-:W-:Y:S02]  /*0cc0*/  VIADD R29, R25, 0x800 ;  /* 0x00000800191d7836 */ /* 0x000fe40000000000 */
[--C-:B0-----:R-:W-:Y:S01]  /*0cd0*/  IMAD.WIDE.U32 R10, R18, 0x4, R14.reuse ;  /* 0x00000004120a7825 */ /* 0x101fe200078e000e */
[----:B------:R0:W5:Y:S03]  /*0ce0*/  LDG.E R21, desc[UR8][R22.64] ;  /* 0x0000000816157981 */ /* 0x000166000c1e1900 */
[----:B------:R-:W-:-:S05]  /*0cf0*/  IMAD.WIDE.U32 R26, R27, 0x4, R14 ;  /* 0x000000041b1a7825 */ /* 0x000fca00078e000e */
[----:B------:R1:W5:Y:S01]  /*0d00*/  LDG.E R18, desc[UR8][R26.64] ;  /* 0x000000081a127981 */ /* 0x000362000c1e1900 */
[----:B0-----:R-:W-:-:S04]  /*0d10*/  VIADD R23, R25, 0xa00 ;  /* 0x00000a0019177836 */ /* 0x001fc80000000000 */
[----:B-1----:R-:W-:-:S05]  /*0d20*/  IMAD.WIDE.U32 R26, R23, 0x4, R14 ;  /* 0x00000004171a7825 */ /* 0x002fca00078e000e */
[----:B------:R-:W5:Y:S01]  /*0d30*/  LDG.E R22, desc[UR8][R26.64] ;  /* 0x000000081a167981 */ /* 0x000f62000c1e1900 */
[----:B--2---:R-:W-:Y:S01]  /*0d40*/  FSETP.GE.AND P2, PT, R7, R16, PT ;  /* 0x000000100700720b */ /* 0x004fe20003f46000 */
[----:B------:R-:W-:Y:S02]  /*0d50*/  IMAD.WIDE.U32 R16, R29, 0x4, R8 ;  /* 0x000000041d107825 */ /* 0x000fe400078e0008 */
[----:B------:R0:W4:Y:S01]  /*0d60*/  LDG.E R7, desc[UR8][R10.64] ;  /* 0x000000080a077981 */ /* 0x000122000c1e1900 */
[----:B---3--:R-:W-:-:S03]  /*0d70*/  FSETP.GE.AND P1, PT, R12, R13, PT ;  /* 0x0000000d0c00720b */ /* 0x008fc60003f26000 */
[----:B------:R-:W2:Y:S01]  /*0d80*/  LDG.E R16, desc[UR8][R16.64] ;  /* 0x0000000810107981 */ /* 0x000ea2000c1e1900 */
[----:B------:R-:W-:-:S04]  /*0d90*/  IMAD.WIDE.U32 R12, R29, 0x4, R14 ;  /* 0x000000041d0c7825 */ /* 0x000fc800078e000e */
[----:B0-----:R-:W-:Y:S02]  /*0da0*/  IMAD.WIDE.U32 R10, R23, 0x4, R8 ;  /* 0x00000004170a7825 */ /* 0x001fe400078e0008 */
[----:B------:R-:W2:Y:S04]  /*0db0*/  LDG.E R23, desc[UR8][R12.64] ;  /* 0x000000080c177981 */ /* 0x000ea8000c1e1900 */
[----:B------:R0:W3:Y:S02]  /*0dc0*/  LDG.E R17, desc[UR8][R10.64] ;  /* 0x000000080a117981 */ /* 0x0000e4000c1e1900 */
[C---:B0-----:R-:W-:Y:S02]  /*0dd0*/  VIADD R11, R25.reuse, 0xc00 ;  /* 0x00000c00190b7836 */ /* 0x041fe40000000000 */
[----:B------:R-:W-:-:S02]  /*0de0*/  VIADD R25, R25, 0xe00 ;  /* 0x00000e0019197836 */ /* 0x000fc40000000000 */
[----:B------:R-:W-:-:S04]  /*0df0*/  IMAD.WIDE.U32 R12, R11, 0x4, R8 ;  /* 0x000000040b0c7825 */ /* 0x000fc800078e0008 */
[----:B------:R-:W-:-:S04]  /*0e00*/  IMAD.WIDE.U32 R10, R11, 0x4, R14 ;  /* 0x000000040b0a7825 */ /* 0x000fc800078e000e */
[C---:B------:R-:W-:Y:S02]  /*0e10*/  IMAD.WIDE.U32 R8, R25.reuse, 0x4, R8 ;  /* 0x0000000419087825 */ /* 0x040fe400078e0008 */
[----:B------:R-:W3:Y:S02]  /*0e20*/  LDG.E R10, desc[UR8][R10.64] ;  /* 0x000000080a0a7981 */ /* 0x000ee4000c1e1900 */
[----:B------:R-:W-:Y:S02]  /*0e30*/  IMAD.WIDE.U32 R14, R25, 0x4, R14 ;  /* 0x00000004190e7825 */ /* 0x000fe400078e000e */
[----:B------:R-:W3:Y:S04]  /*0e40*/  LDG.E R25, desc[UR8][R12.64] ;  /* 0x000000080c197981 */ /* 0x000ee8000c1e1900 */
[----:B------:R0:W3:Y:S04]  /*0e50*/  LDG.E R8, desc[UR8][R8.64] ;  /* 0x0000000808087981 */ /* 0x0000e8000c1e1900 */
[----:B------:R-:W3:Y:S01]  /*0e60*/  LDG.E R15, desc[UR8][R14.64] ;  /* 0x000000080e0f7981 */ /* 0x000ee2000c1e1900 */
[----:B------:R-:W-:Y:S01]  /*0e70*/  VIADD R3, R3, 0x1000 ;  /* 0x0000100003037836 */ /* 0x000fe20000000000 */
[----:B----4-:R-:W-:-:S02]  /*0e80*/  FSETP.GE.AND P3, PT, R20, R7, PT ;  /* 0x000000071400720b */ /* 0x010fc40003f66000 */
[----:B------:R-:W-:Y:S02]  /*0e90*/  SEL R20, RZ, 0x1, !P1 ;  /* 0x00000001ff147807 */ /* 0x000fe40004800000 */
[----:B------:R-:W-:Y:S02]  /*0ea0*/  SEL R7, RZ, 0x1, !P2 ;  /* 0x00000001ff077807 */ /* 0x000fe40005000000 */
[----:B-----5:R-:W-:Y:S02]  /*0eb0*/  FSETP.GE.AND P1, PT, R21, R18, PT ;  /* 0x000000121500720b */ /* 0x020fe40003f26000 */
[----:B------:R-:W-:Y:S02]  /*0ec0*/  IADD3 R24, P5, P6, R7, R24, R20 ;  /* 0x0000001807187210 */ /* 0x000fe40007ebe014 */
[----:B------:R-:W-:Y:S02]  /*0ed0*/  SEL R18, RZ, 0x1, !P3 ;  /* 0x00000001ff127807 */ /* 0x000fe40005800000 */
[----:B------:R-:W-:-:S02]  /*0ee0*/  SEL R7, RZ, 0x1, !P1 ;  /* 0x00000001ff077807 */ /* 0x000fc40004800000 */
[----:B--2---:R-:W-:Y:S02]  /*0ef0*/  FSETP.GE.AND P3, PT, R16, R23, PT ;  /* 0x000000171000720b */ /* 0x004fe40003f66000 */
[----:B---3--:R-:W-:Y:S02]  /*0f00*/  FSETP.GE.AND P4, PT, R17, R22, PT ;  /* 0x000000161100720b */ /* 0x008fe40003f86000 */
[----:B0-----:R-:W-:Y:S02]  /*0f10*/  IADD3 R9, P1, P2, R7, R24, R18 ;  /* 0x0000001807097210 */ /* 0x001fe40007a3e012 */
[----:B------:R-:W-:Y:S02]  /*0f20*/  SEL R12, RZ, 0x1, !P3 ;  /* 0x00000001ff0c7807 */ /* 0x000fe40005800000 */
[----:B------:R-:W-:Y:S02]  /*0f30*/  SEL R7, RZ, 0x1, !P4 ;  /* 0x00000001ff077807 */ /* 0x000fe40006000000 */
[----:B------:R-:W-:-:S04]  /*0f40*/  IADD3.X R19, PT, PT, RZ, R19, RZ, P5, P6 ;  /* 0x00000013ff137210 */ /* 0x000fc80002fec4ff */
[----:B------:R-:W-:Y:S02]  /*0f50*/  IADD3.X R19, PT, PT, RZ, R19, RZ, P1, P2 ;  /* 0x00000013ff137210 */ /* 0x000fe40000fe44ff */
[----:B------:R-:W-:Y:S02]  /*0f60*/  FSETP.GE.AND P4, PT, R25, R10, PT ;  /* 0x0000000a1900720b */ /* 0x000fe40003f86000 */
[----:B------:R-:W-:Y:S02]  /*0f70*/  FSETP.GE.AND P3, PT, R8, R15, PT ;  /* 0x0000000f0800720b */ /* 0x000fe40003f66000 */
[----:B------:R-:W-:Y:S02]  /*0f80*/  IADD3 R8, P5, P6, R7, R9, R12 ;  /* 0x0000000907087210 */ /* 0x000fe40007ebe00c */
[----:B------:R-:W-:Y:S02]  /*0f90*/  SEL R7, RZ, 0x1, !P4 ;  /* 0x00000001ff077807 */ /* 0x000fe40006000000 */
[----:B------:R-:W-:-:S02]  /*0fa0*/  SEL R24, RZ, 0x1, !P3 ;  /* 0x00000001ff187807 */ /* 0x000fc40005800000 */
[----:B------:R-:W-:Y:S02]  /*0fb0*/  IADD3.X R19, PT, PT, RZ, R19, RZ, P5, P6 ;  /* 0x00000013ff137210 */ /* 0x000fe40002fec4ff */
[----:B------:R-:W-:-:S04]  /*0fc0*/  IADD3 R24, P1, P2, R24, R8, R7 ;  /* 0x0000000818187210 */ /* 0x000fc80007a3e007 */
[----:B------:R-:W-:-:S09]  /*0fd0*/  IADD3.X R19, PT, PT, RZ, R19, RZ, P1, P2 ;  /* 0x00000013ff137210 */ /* 0x000fd20000fe44ff */
.L_x_127:
[----:B------:R-:W-:Y:S05]  /*0fe0*/  BSYNC.RECONVERGENT B2 ;  /* 0x0000000000027941 */ /* 0x000fea0003800200 */
.L_x_126:
        /* <DEDUP_REMOVED lines=8> */
[C---:B------:R-:W-:Y:S02]  /*1070*/  VIADD R17, R15.reuse, 0x200 ;  /* 0x000002000f117836 */ /* 0x040fe40000000000 */
[C---:B------:R-:W-:Y:S01]  /*1080*/  VIADD R21, R15.reuse, 0x400 ;  /* 0x000004000f157836 */ /* 0x040fe20000000000 */
[----:B------:R-:W1:Y:S01]  /*1090*/  LDC.64 R6, c[0x0][0x388] ;  /* 0x0000e200ff067b82 */ /* 0x000e620000000a00 */
[C---:B------:R-:W-:Y:S02]  /*10a0*/  VIADD R25, R15.reuse, 0x600 ;  /* 0x000006000f197836 */ /* 0x040fe40000000000 */
[----:B0-----:R-:W-:-:S04]  /*10b0*/  IMAD.WIDE.U32 R22, R15, 0x4, R8 ;  /* 0x000000040f167825 */ /* 0x001fc800078e0008 */
[----:B------:R-:W-:Y:S02]  /*10c0*/  IMAD.WIDE.U32 R12, R17, 0x4, R8 ;  /* 0x00000004110c7825 */ /* 0x000fe400078e0008 */
[----:B------:R-:W2:Y:S02]  /*10d0*/  LDG.E R22, desc[UR8][R22.64] ;  /* 0x0000000816167981 */ /* 0x000ea4000c1e1900 */
[--C-:B-1----:R-:W-:Y:S02]  /*10e0*/  IMAD.WIDE.U32 R14, R15, 0x4, R6.reuse ;  /* 0x000000040f0e7825 */ /* 0x102fe400078e0006 */
[----:B------:R-:W3:Y:S02]  /*10f0*/  LDG.E R12, desc[UR8][R12.64] ;  /* 0x000000080c0c7981 */ /* 0x000ee4000c1e1900 */
[----:B------:R-:W-:Y:S02]  /*1100*/  IMAD.WIDE.U32 R16, R17, 0x4, R6 ;  /* 0x0000000411107825 */ /* 0x000fe400078e0006 */
[----:B------:R-:W2:Y:S02]  /*1110*/  LDG.E R15, desc[UR8][R14.64] ;  /* 0x000000080e0f7981 */ /* 0x000ea4000c1e1900 */
[----:B------:R-:W-:-:S02]  /*1120*/  IMAD.WIDE.U32 R10, R21, 0x4, R8 ;  /* 0x00000004150a7825 */ /* 0x000fc400078e0008 */
[----:B------:R-:W3:Y:S02]  /*1130*/  LDG.E R17, desc[UR8][R16.64] ;  /* 0x0000000810117981 */ /* 0x000ee4000c1e1900 */
[----:B------:R-:W-:Y:S02]  /*1140*/  IMAD.WIDE.U32 R20, R21, 0x4, R6 ;  /* 0x0000000415147825 */ /* 0x000fe400078e0006 */
[----:B------:R0:W4:Y:S02]  /*1150*/  LDG.E R10, desc[UR8][R10.64] ;  /* 0x000000080a0a7981 */ /* 0x000124000c1e1900 */
[C---:B------:R-:W-:Y:S02]  /*1160*/  IMAD.WIDE.U32 R8, R25.reuse, 0x4, R8 ;  /* 0x0000000419087825 */ /* 0x040fe400078e0008 */
[----:B------:R-:W4:Y:S02]  /*1170*/  LDG.E R21, desc[UR8][R20.64] ;  /* 0x0000000814157981 */ /* 0x000f24000c1e1900 */
[----:B------:R-:W-:-:S02]  /*1180*/  IMAD.WIDE.U32 R6, R25, 0x4, R6 ;  /* 0x0000000419067825 */ /* 0x000fc400078e0006 */
[----:B------:R1:W5:Y:S04]  /*1190*/  LDG.E R8, desc[UR8][R8.64] ;  /* 0x0000000808087981 */ /* 0x000368000c1e1900 */
[----:B------:R-:W5:Y:S01]  /*11a0*/  LDG.E R7, desc[UR8][R6.64] ;  /* 0x0000000806077981 */ /* 0x000f62000c1e1900 */
[----:B------:R-:W-:Y:S01]  /*11b0*/  VIADD R3, R3, 0x800 ;  /* 0x0000080003037836 */ /* 0x000fe20000000000 */
[----:B--2---:R-:W-:Y:S02]  /*11c0*/  FSETP.GE.AND P1, PT, R22, R15, PT ;  /* 0x0000000f1600720b */ /* 0x004fe40003f26000 */
[----:B---3--:R-:W-:Y:S02]  /*11d0*/  FSETP.GE.AND P2, PT, R12, R17, PT ;  /* 0x000000110c00720b */ /* 0x008fe40003f46000 */
[----:B0-----:R-:W-:-:S02]  /*11e0*/  SEL R11, RZ, 0x1, !P1 ;  /* 0x00000001ff0b7807 */ /* 0x001fc40004800000 */
[----:B------:R-:W-:Y:S02]  /*11f0*/  SEL R4, RZ, 0x1, !P2 ;  /* 0x00000001ff047807 */ /* 0x000fe40005000000 */
[----:B----4-:R-:W-:Y:S02]  /*1200*/  FSETP.GE.AND P3, PT, R10, R21, PT ;  /* 0x000000150a00720b */ /* 0x010fe40003f66000 */
[----:B------:R-:W-:Y:S02]  /*1210*/  IADD3 R4, P1, P2, R4, R24, R11 ;  /* 0x0000001804047210 */ /* 0x000fe40007a3e00b */
[----:B-1----:R-:W-:Y:S02]  /*1220*/  SEL R9, RZ, 0x1, !P3 ;  /* 0x00000001ff097807 */ /* 0x002fe40005800000 */
[----:B-----5:R-:W-:-:S04]  /*1230*/  FSETP.GE.AND P4, PT, R8, R7, PT ;  /* 0x000000070800720b */ /* 0x020fc80003f86000 */
[----:B------:R-:W-:Y:S02]  /*1240*/  SEL R8, RZ, 0x1, !P4 ;  /* 0x00000001ff087807 */ /* 0x000fe40006000000 */
[----:B------:R-:W-:Y:S02]  /*1250*/  IADD3.X R19, PT, PT, RZ, R19, RZ, P1, P2 ;  /* 0x00000013ff137210 */ /* 0x000fe40000fe44ff */
[----:B------:R-:W-:-:S04]  /*1260*/  IADD3 R24, P3, P4, R8, R4, R9 ;  /* 0x0000000408187210 */ /* 0x000fc80007c7e009 */
[----:B------:R-:W-:-:S09]  /*1270*/  IADD3.X R19, PT, PT, RZ, R19, RZ, P3, P4 ;  /* 0x00000013ff137210 */ /* 0x000fd20001fe84ff */
.L_x_129:
[----:B------:R-:W-:Y:S05]  /*1280*/  BSYNC.RECONVERGENT B2 ;  /* 0x0000000000027941 */ /* 0x000fea0003800200 */
.L_x_128:
[----:B------:R-:W-:Y:S05]  /*1290*/  @!P0 BRA `(.L_x_121) ;  /* 0x0000000000408947 */ /* 0x000fea0003800000 */
[----:B------:R-:W0:Y:S01]  /*12a0*/  LDC.64 R6, c[0x0][0x380] ;  /* 0x0000e000ff067b82 */ /* 0x000e220000000a00 */
[----:B------:R-:W-:Y:S02]  /*12b0*/  IMAD.IADD R13, R2, 0x1, R3 ;  /* 0x00000001020d7824 */ /* 0x000fe400078e0203 */
[----:B------:R-:W-:-:S05]  /*12c0*/  IMAD.MOV R18, RZ, RZ, -R18 ;  /* 0x000000ffff127224 */ /* 0x000fca00078e0a12 */
[----:B------:R-:W1:Y:S02]  /*12d0*/  LDC.64 R8, c[0x0][0x388] ;  /* 0x0000e200ff087b82 */ /* 0x000e640000000a00 */
.L_x_130:
[----:B0-----:R-:W-:-:S04]  /*12e0*/  IMAD.WIDE.U32 R2, R13, 0x4, R6 ;  /* 0x000000040d027825 */ /* 0x001fc800078e0006 */
[C---:B-1----:R-:W-:Y:S02]  /*12f0*/  IMAD.WIDE.U32 R10, R13.reuse, 0x4, R8 ;  /* 0x000000040d0a7825 */ /* 0x042fe400078e0008 */
        /* <DEDUP_REMOVED lines=10> */
.L_x_121:
[----:B------:R-:W-:Y:S05]  /*13a0*/  BSYNC.RECONVERGENT B1 ;  /* 0x0000000000017941 */ /* 0x000fea0003800200 */
.L_x_120:
[----:B------:R-:W-:-:S13]  /*13b0*/  ISETP.GE.U32.AND P0, PT, R28, 0x200, PT ;  /* 0x000002001c00780c */ /* 0x000fda0003f06070 */
        /* <DEDUP_REMOVED lines=23> */
[C---:B------:R-:W-:Y:S01]  /*1530*/  ISETP.GT.AND P0, PT, R10.reuse, 0x17, PT ;  /* 0x000000170a00780c */ /* 0x040fe20003f04270 */
[----:B------:R-:W-:Y:S01]  /*1540*/  IMAD.X R4, R3, 0x1, R6, P1 ;  /* 0x0000000103047824 */ /* 0x000fe200008e0606 */
[----:B------:R-:W-:-:S04]  /*1550*/  ISETP.NE.AND P1, PT, R10, RZ, PT ;  /* 0x000000ff0a00720c */ /* 0x000fc80003f25270 */
[----:B------:R-:W1:Y:S09]  /*1560*/  SHFL.DOWN PT, R3, R4, 0x8, 0x1f ;  /* 0x09001f0004037f89 */ /* 0x000e7200000e0000 */
[----:B------:R-:W2:Y:S01]  /*1570*/  @!P1 S2R R7, SR_CgaCtaId ;  /* 0x0000000000079919 */ /* 0x000ea20000008800 */
[----:B------:R-:W-:-:S02]  /*1580*/  @!P1 MOV R6, 0x400 ;  /* 0x0000040000069802 */ /* 0x000fc40000000f00 */
[----:B0-----:R-:W-:-:S04]  /*1590*/  SEL R2, R2, RZ, !P0 ;  /* 0x000000ff02027207 */ /* 0x001fc80004000000 */
[----:B------:R-:W-:Y:S02]  /*15a0*/  IADD3 R9, P2, PT, R2, R11, RZ ;  /* 0x0000000b02097210 */ /* 0x000fe40007f5e0ff */
[----:B-1----:R-:W-:-:S03]  /*15b0*/  SEL R3, R3, RZ, !P0 ;  /* 0x000000ff03037207 */ /* 0x002fc60004000000 */
[----:B------:R-:W0:Y:S01]  /*15c0*/  SHFL.DOWN PT, R2, R9, 0x10, 0x1f ;  /* 0x0a001f0009027f89 */ /* 0x000e2200000e0000 */
[----:B------:R-:W-:Y:S01]  /*15d0*/  ISETP.GT.AND P0, PT, R10, 0xf, PT ;  /* 0x0000000f0a00780c */ /* 0x000fe20003f04270 */
[----:B------:R-:W-:Y:S01]  /*15e0*/  IMAD.X R8, R3, 0x1, R4, P2 ;  /* 0x0000000103087824 */ /* 0x000fe200010e0604 */
[----:B------:R-:W-:-:S04]  /*15f0*/  @!P1 SHF.R.U32.HI R4, RZ, 0x2, R5 ;  /* 0x00000002ff049819 */ /* 0x000fc80000011605 */
[----:B------:R-:W1:Y:S01]  /*1600*/  SHFL.DOWN PT, R3, R8, 0x10, 0x1f ;  /* 0x0a001f0008037f89 */ /* 0x000e6200000e0000 */
[----:B------:R-:W-:Y:S02]  /*1610*/  @!P1 LOP3.LUT R4, R4, 0xf8, RZ, 0xc0, !PT ;  /* 0x000000f804049812 */ /* 0x000fe400078ec0ff */
[----:B--2---:R-:W-:-:S05]  /*1620*/  @!P1 LEA R7, R7, R6, 0x18 ;  /* 0x0000000607079211 */ /* 0x004fca00078ec0ff */
[----:B------:R-:W-:Y:S01]  /*1630*/  @!P1 IMAD.IADD R7, R4, 0x1, R7 ;  /* 0x0000000104079824 */ /* 0x000fe200078e0207 */
[----:B0-----:R-:W-:-:S04]  /*1640*/  SEL R2, R2, RZ, !P0 ;  /* 0x000000ff02027207 */ /* 0x001fc80004000000 */
[----:B------:R-:W-:Y:S02]  /*1650*/  IADD3 R2, P2, PT, R2, R9, RZ ;  /* 0x0000000902027210 */ /* 0x000fe40007f5e0ff */
[----:B-1----:R-:W-:Y:S02]  /*1660*/  SEL R3, R3, RZ, !P0 ;  /* 0x000000ff03037207 */ /* 0x002fe40004000000 */
[----:B------:R-:W-:-:S03]  /*1670*/  ISETP.NE.AND P0, PT, R5, RZ, PT ;  /* 0x000000ff0500720c */ /* 0x000fc60003f05270 */
        /* <DEDUP_REMOVED lines=9> */
[----:B-1----:R-:W1:Y:S04]  /*1710*/  LDS.128 R4, [UR4+0x30] ;  /* 0x00003004ff047984 */ /* 0x002e680008000c00 */
        /* <DEDUP_REMOVED lines=22> */
.L_x_131:
[----:B------:R-:W-:-:S04]  /*1880*/  LOP3.LUT R2, R5, 0x3e0, RZ, 0xc0, !PT ;  /* 0x000003e005027812 */ /* 0x000fc800078ec0ff */
[----:B------:R-:W-:Y:S01]  /*1890*/  LOP3.LUT R7, RZ, R2, RZ, 0x33, !PT ;  /* 0x00000002ff077212 */ /* 0x000fe200078e33ff */
[----:B------:R-:W-:Y:S02]  /*18a0*/  VIADD R3, R2, 0x20 ;  /* 0x0000002002037836 */ /* 0x000fe40000000000 */
[----:B------:R-:W0:Y:S02]  /*18b0*/  S2R R2, SR_LANEID ;  /* 0x0000000000027919 */ /* 0x000e240000000000 */
        /* <DEDUP_REMOVED lines=13> */
[----:B------:R-:W-:Y:S01]  /*1990*/  ISETP.GT.AND P0, PT, R6, R7, PT ;  /* 0x000000070600720c */ /* 0x000fe20003f04270 */
[----:B------:R-:W-:Y:S02]  /*19a0*/  VIADD R6, R2, 0x4 ;  /* 0x0000000402067836 */ /* 0x000fe40000000000 */
[----:B------:R-:W1:Y:S01]  /*19b0*/  SHFL.DOWN PT, R4, R9, 0x2, R7 ;  /* 0x0840000009047989 */ /* 0x000e6200000e0007 */
[----:B0-----:R-:W-:-:S04]  /*19c0*/  SEL R3, R3, RZ, !P0 ;  /* 0x000000ff03037207 */ /* 0x001fc80004000000 */
[----:B------:R-:W-:Y:S02]  /*19d0*/  IADD3 R8, P1, PT, R3, R10, RZ ;  /* 0x0000000a03087210 */ /* 0x000fe40007f3e0ff */
[----:B-1----:R-:W-:Y:S02]  /*19e0*/  SEL R4, R4, RZ, !P0 ;  /* 0x000000ff04047207 */ /* 0x002fe40004000000 */
[----:B------:R-:W-:Y:S01]  /*19f0*/  ISETP.GT.AND P0, PT, R6, R7, PT ;  /* 0x000000070600720c */ /* 0x000fe20003f04270 */
[----:B------:R-:W0:Y:S01]  /*1a00*/  SHFL.DOWN PT, R3, R8, 0x4, R7 ;  /* 0x0880000008037989 */ /* 0x000e2200000e0007 */
[----:B------:R-:W-:Y:S02]  /*1a10*/  VIADD R6, R2, 0x8 ;  /* 0x0000000802067836 */ /* 0x000fe40000000000 */
[----:B------:R-:W-:Y:S02]  /*1a20*/  IMAD.X R11, R4, 0x1, R9, P1 ;  /* 0x00000001040b7824 */ /* 0x000fe400008e0609 */
[----:B------:R-:W-:-:S03]  /*1a30*/  VIADD R2, R2, 0x10 ;  /* 0x0000001002027836 */ /* 0x000fc60000000000 */
        /* <DEDUP_REMOVED lines=10> */
[----:B------:R-:W-:-:S05]  /*1ae0*/  IADD3 R6, P1, PT, R3, R10, RZ ;  /* 0x0000000a03067210 */ /* 0x000fca0007f3e0ff */
[----:B------:R-:W0:Y:S01]  /*1af0*/  SHFL.DOWN PT, R3, R6, 0x10, R7 ;  /* 0x0a00000006037989 */ /* 0x000e2200000e0007 */
[----:B--2---:R-:W-:Y:S02]  /*1b00*/  SEL R4, R4, RZ, !P0 ;  /* 0x000000ff04047207 */ /* 0x004fe40004000000 */
[----:B------:R-:W-:Y:S02]  /*1b10*/  ISETP.GT.AND P0, PT, R2, R7, PT ;  /* 0x000000070200720c */ /* 0x000fe40003f04270 */
[----:B------:R-:W-:Y:S01]  /*1b20*/  @!P2 MOV R2, 0x400 ;  /* 0x000004000002a802 */ /* 0x000fe20000000f00 */
[----:B------:R-:W-:Y:S01]  /*1b30*/  IMAD.X R8, R4, 0x1, R9, P1 ;  /* 0x0000000104087824 */ /* 0x000fe200008e0609 */
[----:B------:R-:W-:Y:S02]  /*1b40*/  @!P2 SHF.R.U32.HI R9, RZ, 0x2, R5 ;  /* 0x00000002ff09a819 */ /* 0x000fe40000011605 */
[----:B-1----:R-:W-:Y:S02]  /*1b50*/  @!P2 LEA R10, R11, R2, 0x18 ;  /* 0x000000020b0aa211 */ /* 0x002fe400078ec0ff */
[----:B------:R-:W1:Y:S01]  /*1b60*/  SHFL.DOWN PT, R4, R8, 0x10, R7 ;  /* 0x0a00000008047989 */ /* 0x000e6200000e0007 */
[----:B------:R-:W-:-:S05]  /*1b70*/  @!P2 LOP3.LUT R9, R9, 0xf8, RZ, 0xc0, !PT ;  /* 0x000000f80909a812 */ /* 0x000fca00078ec0ff */
        /* <DEDUP_REMOVED lines=9> */
[----:B------:R-:W1:Y:S01]  /*1c10*/  S2UR UR5, SR_CgaCtaId ;  /* 0x00000000000579c3 */ /* 0x000e620000008800 */
[----:B------:R-:W-:Y:S01]  /*1c20*/  UMOV UR4, 0x400 ;  /* 0x0000040000047882 */ /* 0x000fe20000000000 */
[C---:B------:R-:W-:Y:S02]  /*1c30*/  ISETP.GT.U32.AND P1, PT, R28.reuse, 0x20, PT ;  /* 0x000000201c00780c */ /* 0x040fe40003f24070 */
[C---:B------:R-:W-:Y:S02]  /*1c40*/  ISETP.GT.U32.AND P2, PT, R28.reuse, 0x40, PT ;  /* 0x000000401c00780c */ /* 0x040fe40003f44070 */
[C---:B------:R-:W-:Y:S02]  /*1c50*/  ISETP.GT.U32.AND P3, PT, R28.reuse, 0x80, PT ;  /* 0x000000801c00780c */ /* 0x040fe40003f64070 */
[C---:B------:R-:W-:Y:S02]  /*1c60*/  ISETP.GT.U32.AND P5, PT, R28.reuse, 0x180, PT ;  /* 0x000001801c00780c */ /* 0x040fe40003fa4070 */
[----:B------:R-:W-:Y:S01]  /*1c70*/  ISETP.GT.U32.AND P6, PT, R28, 0x1a0, PT ;  /* 0x000001a01c00780c */ /* 0x000fe20003fc4070 */
[----:B-1----:R-:W-:-:S09]  /*1c80*/  ULEA UR4, UR5, UR4, 0x18 ;  /* 0x0000000405047291 */ /* 0x002fd2000f8ec0ff */
[----:B------:R-:W1:Y:S04]  /*1c90*/  LDS.64 R12, [UR4+0x18] ;  /* 0x00001804ff0c7984 */ /* 0x000e680008000a00 */
[----:B------:R-:W2:Y:S04]  /*1ca0*/  LDS.128 R16, [UR4+0x20] ;  /* 0x00002004ff107984 */ /* 0x000ea80008000c00 */
[----:B------:R-:W3:Y:S04]  /*1cb0*/  LDS.128 R4, [UR4+0x30] ;  /* 0x00003004ff047984 */ /* 0x000ee80008000c00 */
[----:B0-----:R-:W0:Y:S04]  /*1cc0*/  LDS.128 R8, [UR4+0x40] ;  /* 0x00004004ff087984 */ /* 0x001e280008000c00 */
[----:B------:R-:W-:Y:S01]  /*1cd0*/  LDS.128 R24, [UR4+0x80] ;  /* 0x00008004ff187984 */ /* 0x000fe20008000c00 */
[----:B-1----:R-:W-:-:S02]  /*1ce0*/  SEL R22, R12, RZ, P1 ;  /* 0x000000ff0c167207 */ /* 0x002fc40000800000 */
[----:B------:R-:W-:Y:S02]  /*1cf0*/  SEL R23, R13, RZ, P1 ;  /* 0x000000ff0d177207 */ /* 0x000fe40000800000 */
[----:B--2---:R-:W-:Y:S01]  /*1d00*/  SEL R21, R16, RZ, P2 ;  /* 0x000000ff10157207 */ /* 0x004fe20001000000 */
[----:B------:R-:W1:Y:S01]  /*1d10*/  LDS.128 R12, [UR4+0x50] ;  /* 0x00005004ff0c7984 */ /* 0x000e620008000c00 */
[----:B------:R-:W-:Y:S02]  /*1d20*/  ISETP.GT.U32.AND P1, PT, R28, 0x60, PT ;  /* 0x000000601c00780c */ /* 0x000fe40003f24070 */
[----:B------:R-:W-:Y:S02]  /*1d30*/  SEL R20, R17, RZ, P2 ;  /* 0x000000ff11147207 */ /* 0x000fe40001000000 */
[----:B------:R-:W-:Y:S02]  /*1d40*/  IADD3 R16, P2, P4, R21, R22, R2 ;  /* 0x0000001615107210 */ /* 0x000fe40007c5e002 */
[----:B------:R-:W-:-:S02]  /*1d50*/  SEL R17, R18, RZ, P1 ;  /* 0x000000ff12117207 */ /* 0x000fc40000800000 */
[----:B---3--:R-:W-:Y:S02]  /*1d60*/  SEL R4, R4, RZ, P3 ;  /* 0x000000ff04047207 */ /* 0x008fe40001800000 */
[----:B------:R-:W-:Y:S02]  /*1d70*/  IADD3.X R20, PT, PT, R20, R23, R3, P2, P4 ;  /* 0x0000001714147210 */ /* 0x000fe400017e8403 */
[----:B------:R-:W-:Y:S02]  /*1d80*/  SEL R3, R5, RZ, P3 ;  /* 0x000000ff05037207 */ /* 0x000fe40001800000 */
[----:B------:R-:W-:Y:S02]  /*1d90*/  SEL R2, R19, RZ, P1 ;  /* 0x000000ff13027207 */ /* 0x000fe40000800000 */
[----:B------:R-:W-:Y:S02]  /*1da0*/  IADD3 R4, P3, P4, R4, R16, R17 ;  /* 0x0000001004047210 */ /* 0x000fe40007c7e011 */
[----:B------:R-:W2:Y:S01]  /*1db0*/  LDS.128 R16, [UR4+0x60] ;  /* 0x00006004ff107984 */ /* 0x000ea20008000c00 */
[----:B------:R-:W-:-:S02]  /*1dc0*/  ISETP.GT.U32.AND P1, PT, R28, 0xa0, PT ;  /* 0x000000a01c00780c */ /* 0x000fc40003f24070 */
[----:B------:R-:W-:Y:S02]  /*1dd0*/  IADD3.X R3, PT, PT, R3, R20, R2, P3, P4 ;  /* 0x0000001403037210 */ /* 0x000fe40001fe8402 */
[----:B------:R-:W3:Y:S01]  /*1de0*/  LDS.128 R20, [UR4+0x70] ;  /* 0x00007004ff147984 */ /* 0x000ee20008000c00 */
[----:B------:R-:W-:Y:S02]  /*1df0*/  ISETP.GT.U32.AND P2, PT, R28, 0xc0, PT ;  /* 0x000000c01c00780c */ /* 0x000fe40003f44070 */
[----:B------:R-:W-:Y:S02]  /*1e00*/  SEL R5, R6, RZ, P1 ;  /* 0x000000ff06057207 */ /* 0x000fe40000800000 */
[----:B0-----:R-:W-:Y:S02]  /*1e10*/  SEL R2, R8, RZ, P2 ;  /* 0x000000ff08027207 */ /* 0x001fe40001000000 */
[----:B------:R-:W-:Y:S02]  /*1e20*/  SEL R7, R7, RZ, P1 ;  /* 0x000000ff07077207 */ /* 0x000fe40000800000 */
[----:B------:R-:W-:-:S02]  /*1e30*/  ISETP.GT.U32.AND P1, PT, R28, 0xe0, PT ;  /* 0x000000e01c00780c */ /* 0x000fc40003f24070 */
[----:B------:R-:W-:Y:S02]  /*1e40*/  IADD3 R2, P3, P4, R2, R4, R5 ;  /* 0x0000000402027210 */ /* 0x000fe40007c7e005 */
[----:B------:R-:W-:Y:S02]  /*1e50*/  SEL R6, R9, RZ, P2 ;  /* 0x000000ff09067207 */ /* 0x000fe40001000000 */
[----:B------:R-:W-:Y:S02]  /*1e60*/  ISETP.GT.U32.AND P2, PT, R28, 0x100, PT ;  /* 0x000001001c00780c */ /* 0x000fe40003f44070 */
[----:B------:R-:W-:Y:S02]  /*1e70*/  SEL R4, R10, RZ, P1 ;  /* 0x000000ff0a047207 */ /* 0x000fe40000800000 */
[----:B------:R-:W-:Y:S02]  /*1e80*/  SEL R10, R11, RZ, P1 ;  /* 0x000000ff0b0a7207 */ /* 0x000fe40000800000 */
[----:B------:R-:W-:-:S02]  /*1e90*/  ISETP.GT.U32.AND P1, PT, R28, 0x120, PT ;  /* 0x000001201c00780c */ /* 0x000fc40003f24070 */
[----:B------:R-:W-:Y:S02]  /*1ea0*/  IADD3.X R6, PT, PT, R6, R3, R7, P3, P4 ;  /* 0x0000000306067210 */ /* 0x000fe40001fe8407 */
[----:B-1----:R-:W-:Y:S02]  /*1eb0*/  SEL R3, R12, RZ, P2 ;  /* 0x000000ff0c037207 */ /* 0x002fe40001000000 */
[----:B------:R-:W-:Y:S02]  /*1ec0*/  SEL R7, R13, RZ, P2 ;  /* 0x000000ff0d077207 */ /* 0x000fe40001000000 */
[----:B------:R-:W-:Y:S02]  /*1ed0*/  ISETP.GT.U32.AND P2, PT, R28, 0x140, PT ;  /* 0x000001401c00780c */ /* 0x000fe40003f44070 */
[----:B------:R-:W-:Y:S02]  /*1ee0*/  SEL R5, R14, RZ, P1 ;  /* 0x000000ff0e057207 */ /* 0x000fe40000800000 */
[----:B------:R-:W-:-:S02]  /*1ef0*/  SEL R15, R15, RZ, P1 ;  /* 0x000000ff0f0f7207 */ /* 0x000fc40000800000 */
[----:B------:R-:W-:Y:S02]  /*1f00*/  ISETP.GT.U32.AND P1, PT, R28, 0x160, PT ;  /* 0x000001601c00780c */ /* 0x000fe40003f24070 */
[----:B------:R-:W-:Y:S02]  /*1f10*/  IADD3 R4, P3, P4, R3, R2, R4 ;  /* 0x0000000203047210 */ /* 0x000fe40007c7e004 */
[----:B--2---:R-:W-:Y:S02]  /*1f20*/  SEL R2, R16, RZ, P2 ;  /* 0x000000ff10027207 */ /* 0x004fe40001000000 */
[----:B------:R-:W-:Y:S02]  /*1f30*/  SEL R3, R18, RZ, P1 ;  /* 0x000000ff12037207 */ /* 0x000fe40000800000 */
[----:B------:R-:W-:Y:S02]  /*1f40*/  IADD3.X R7, PT, PT, R7, R6, R10, P3, P4 ;  /* 0x0000000607077210 */ /* 0x000fe40001fe840a */
[----:B------:R-:W-:-:S02]  /*1f50*/  SEL R18, R19, RZ, P1 ;  /* 0x000000ff13127207 */ /* 0x000fc40000800000 */
[----:B------:R-:W-:Y:S02]  /*1f60*/  SEL R6, R17, RZ, P2 ;  /* 0x000000ff11067207 */ /* 0x000fe40001000000 */
[----:B------:R-:W-:Y:S02]  /*1f70*/  IADD3 R2, P1, P3, R2, R4, R5 ;  /* 0x0000000402027210 */ /* 0x000fe40007b3e005 */
[----:B---3--:R-:W-:Y:S02]  /*1f80*/  SEL R4, R20, RZ, P5 ;  /* 0x000000ff14047207 */ /* 0x008fe40002800000 */
[----:B------:R-:W-:Y:S02]  /*1f90*/  ISETP.GT.U32.AND P2, PT, R28, 0x1c0, PT ;  /* 0x000001c01c00780c */ /* 0x000fe40003f44070 */
[----:B------:R-:W-:Y:S02]  /*1fa0*/  IADD3.X R6, PT, PT, R6, R7, R15, P1, P3 ;  /* 0x0000000706067210 */ /* 0x000fe40000fe640f */
[----:B------:R-:W-:-:S02]  /*1fb0*/  IADD3 R4, P3, P4, R4, R2, R3 ;  /* 0x0000000204047210 */ /* 0x000fc40007c7e003 */
[----:B------:R-:W-:Y:S02]  /*1fc0*/  SEL R2, R22, RZ, P6 ;  /* 0x000000ff16027207 */ /* 0x000fe40003000000 */
[----:B------:R-:W-:Y:S02]  /*1fd0*/  SEL R3, R24, RZ, P2 ;  /* 0x000000ff18037207 */ /* 0x000fe40001000000 */
[----:B------:R-:W-:Y:S02]  /*1fe0*/  ISETP.GT.U32.AND P1, PT, R28, 0x1e0, PT ;  /* 0x000001e01c00780c */ /* 0x000fe40003f24070 */
        /* <DEDUP_REMOVED lines=11> */
.L_x_117:
[----:B------:R-:W0:Y:S01]  /*20a0*/  S2R R5, SR_TID.X ;  /* 0x0000000000057919 */ /* 0x000e220000002100 */
[----:B------:R-:W1:Y:S08]  /*20b0*/  LDC.64 R6, c[0x0][0x380] ;  /* 0x0000e000ff067b82 */ /* 0x000e700000000a00 */
[----:B------:R-:W2:Y:S08]  /*20c0*/  LDC.64 R8, c[0x0][0x388] ;  /* 0x0000e200ff087b82 */ /* 0x000eb00000000a00 */
[----:B------:R-:W3:Y:S01]  /*20d0*/  LDC R11, c[0x0][0x3bc] ;  /* 0x0000ef00ff0b7b82 */ /* 0x000ee20000000800 */
[----:B0-----:R-:W-:-:S04]  /*20e0*/  IMAD.IADD R3, R2, 0x1, R5 ;  /* 0x0000000102037824 */ /* 0x001fc800078e0205 */
[----:B-1----:R-:W-:-:S04]  /*20f0*/  IMAD.WIDE.U32 R6, R3, 0x4, R6 ;  /* 0x0000000403067825 */ /* 0x002fc800078e0006 */
[----:B--2---:R-:W-:Y:S01]  /*2100*/  IMAD.WIDE.U32 R8, R3, 0x4, R8 ;  /* 0x0000000403087825 */ /* 0x004fe200078e0008 */
[----:B------:R-:W2:Y:S04]  /*2110*/  LDG.E R10, desc[UR8][R6.64+0x800] ;  /* 0x00080008060a7981 */ /* 0x000ea8000c1e1900 */
[----:B------:R-:W4:Y:S04]  /*2120*/  LDG.E R3, desc[UR8][R6.64] ;  /* 0x0000000806037981 */ /* 0x000f28000c1e1900 */
[----:B------:R-:W5:Y:S04]  /*2130*/  LDG.E R12, desc[UR8][R6.64+0x1000] ;  /* 0x00100008060c7981 */ /* 0x000f68000c1e1900 */
[----:B------:R-:W4:Y:S04]  /*2140*/  LDG.E R4, desc[UR8][R8.64] ;  /* 0x0000000808047981 */ /* 0x000f28000c1e1900 */
[----:B------:R-:W2:Y:S04]  /*2150*/  LDG.E R13, desc[UR8][R8.64+0x800] ;  /* 0x00080008080d7981 */ /* 0x000ea8000c1e1900 */
        /* <DEDUP_REMOVED lines=8> */
[----:B------:R3:W5:Y:S02]  /*21e0*/  LDG.E R23, desc[UR8][R8.64+0x3000] ;  /* 0x0030000808177981 */ /* 0x000764000c1e1900 */
[----:B---3--:R-:W-:Y:S01]  /*21f0*/  IMAD R9, R11, 0xe00, RZ ;  /* 0x00000e000b097824 */ /* 0x008fe200078e02ff */
[----:B----4-:R-:W-:-:S02]  /*2200*/  FSETP.GE.AND P0, PT, R3, R4, PT ;  /* 0x000000040300720b */ /* 0x010fc40003f06000 */
[----:B--2---:R-:W-:Y:S02]  /*2210*/  FSETP.GE.AND P1, PT, R10, R13, PT ;  /* 0x0000000d0a00720b */ /* 0x004fe40003f26000 */
[----:B-----5:R-:W-:Y:S02]  /*2220*/  FSETP.GE.AND P2, PT, R12, R15, PT ;  /* 0x0000000f0c00720b */ /* 0x020fe40003f46000 */
[----:B------:R-:W-:Y:S02]  /*2230*/  SEL R10, RZ, 0x1, !P0 ;  /* 0x00000001ff0a7807 */ /* 0x000fe40004000000 */
[----:B------:R-:W-:Y:S02]  /*2240*/  SEL R4, RZ, 0x1, !P1 ;  /* 0x00000001ff047807 */ /* 0x000fe40004800000 */
[----:B------:R-:W-:Y:S02]  /*2250*/  SEL R3, RZ, 0x1, !P2 ;  /* 0x00000001ff037807 */ /* 0x000fe40005000000 */
[----:B------:R-:W-:-:S02]  /*2260*/  FSETP.GE.AND P2, PT, R14, R17, PT ;  /* 0x000000110e00720b */ /* 0x000fc40003f46000 */
[----:B------:R-:W-:Y:S02]  /*2270*/  FSETP.GE.AND P3, PT, R16, R19, PT ;  /* 0x000000131000720b */ /* 0x000fe40003f66000 */
[----:B------:R-:W-:Y:S02]  /*2280*/  IADD3 R6, P0, P1, R3, R4, R10 ;  /* 0x0000000403067210 */ /* 0x000fe4000791e00a */
[----:B------:R-:W-:Y:S02]  /*2290*/  SEL R4, RZ, 0x1, !P2 ;  /* 0x00000001ff047807 */ /* 0x000fe40005000000 */
[----:B------:R-:W-:-:S04]  /*22a0*/  SEL R3, RZ, 0x1, !P3 ;  /* 0x00000001ff037807 */ /* 0x000fc80005800000 */
[----:B------:R-:W-:Y:S02]  /*22b0*/  IADD3 R6, P2, P3, R3, R6, R4 ;  /* 0x0000000603067210 */ /* 0x000fe40007b5e004 */
[----:B------:R-:W-:Y:S02]  /*22c0*/  IADD3.X R3, PT, PT, RZ, RZ, RZ, P0, P1 ;  /* 0x000000ffff037210 */ /* 0x000fe400007e24ff */
[----:B------:R-:W-:Y:S02]  /*22d0*/  ISETP.GE.U32.AND P0, PT, R28, R9, PT ;  /* 0x000000091c00720c */ /* 0x000fe40003f06070 */
[----:B------:R-:W-:Y:S02]  /*22e0*/  FSETP.GE.AND P4, PT, R18, R21, PT ;  /* 0x000000151200720b */ /* 0x000fe40003f86000 */
[----:B------:R-:W-:Y:S02]  /*22f0*/  FSETP.GE.AND P5, PT, R20, R23, PT ;  /* 0x000000171400720b */ /* 0x000fe40003fa6000 */
[----:B------:R-:W-:-:S02]  /*2300*/  SEL R4, RZ, 0x1, !P4 ;  /* 0x00000001ff047807 */ /* 0x000fc40006000000 */
[----:B------:R-:W-:Y:S02]  /*2310*/  SEL R7, RZ, 0x1, !P5 ;  /* 0x00000001ff077807 */ /* 0x000fe40006800000 */
[----:B------:R-:W-:Y:S02]  /*2320*/  IADD3.X R3, PT, PT, RZ, R3, RZ, P2, P3 ;  /* 0x00000003ff037210 */ /* 0x000fe400017e64ff */
[----:B------:R-:W-:-:S04]  /*2330*/  IADD3 R6, P1, P4, R7, R6, R4 ;  /* 0x0000000607067210 */ /* 0x000fc80007c3e004 */
[----:B------:R-:W-:Y:S01]  /*2340*/  IADD3.X R3, PT, PT, RZ, R3, RZ, P1, P4 ;  /* 0x00000003ff037210 */ /* 0x000fe20000fe84ff */
[----:B------:R-:W-:Y:S08]  /*2350*/  @!P0 BRA `(.L_x_133) ;  /* 0x0000001400b48947 */ /* 0x000ff00003800000 */
[----:B------:R-:W-:Y:S01]  /*2360*/  UIADD3 UR7, UPT, UPT, UR5, -0xe00, URZ ;  /* 0xfffff20005077890 */ /* 0x000fe2000fffe0ff */
[----:B------:R-:W0:Y:S01]  /*2370*/  LDC R14, c[0x0][0x3bc] ;  /* 0x0000ef00ff0e7b82 */ /* 0x000e220000000800 */
[----:B------:R-:W-:Y:S01]  /*2380*/  IMAD R4, R11, 0xe00, R2 ;  /* 0x00000e000b047824 */ /* 0x000fe200078e0202 */
[----:B------:R-:W-:Y:S01]  /*2390*/  LOP3.LUT R8, RZ, R5, RZ, 0x33, !PT ;  /* 0x00000005ff087212 */ /* 0x000fe200078e33ff */
[----:B------:R-:W-:Y:S01]  /*23a0*/  IMAD.IADD R16, R0, 0x1, R11 ;  /* 0x0000000100107824 */ /* 0x000fe200078e020b */
[----:B------:R-:W1:Y:S02]  /*23b0*/  LDCU UR6, c[0x0][0x3b8] ;  /* 0x00007700ff0677ac */ /* 0x000e640008000800 */
[----:B------:R-:W-:Y:S01]  /*23c0*/  ISETP.GT.U32.AND P0, PT, R4, UR7, PT ;  /* 0x0000000704007c0c */ /* 0x000fe2000bf04070 */
[----:B------:R-:W-:Y:S01]  /*23d0*/  IMAD R16, R16, 0xe00, RZ ;  /* 0x00000e0010107824 */ /* 0x000fe200078e02ff */
[----:B------:R-:W-:Y:S01]  /*23e0*/  IADD3 R7, PT, PT, -R9, UR5, R8 ;  /* 0x0000000509077c10 */ /* 0x000fe2000fffe108 */
[----:B------:R-:W2:Y:S02]  /*23f0*/  LDCU.128 UR12, c[0x0][0x380] ;  /* 0x00007000ff0c77ac */ /* 0x000ea40008000c00 */
[----:B------:R-:W-:Y:S01]  /*2400*/  IMAD.MOV.U32 R8, RZ, RZ, R16 ;  /* 0x000000ffff087224 */ /* 0x000fe200078e0010 */
[----:B------:R-:W-:Y:S01]  /*2410*/  UMOV UR4, URZ ;  /* 0x000000ff00047c82 */ /* 0x000fe20008000000 */
[----:B------:R-:W-:Y:S01]  /*2420*/  IMAD.IADD R7, R7, 0x1, -R2 ;  /* 0x0000000107077824 */ /* 0x000fe200078e0a02 */
[----:B------:R-:W-:-:S05]  /*2430*/  IADD3 R2, PT, PT, R16, 0x1000, R5 ;  /* 0x0000100010027810 */ /* 0x000fca0007ffe005 */
[----:B------:R-:W-:Y:S05]  /*2440*/  @P0 BRA `(.L_x_134) ;  /* 0x0000000000e00947 */ /* 0x000fea0003800000 */
.L_x_135:
[----:B------:R-:W-:-:S05]  /*2450*/  IADD3 R11, P0, PT, R5, R4, RZ ;  /* 0x00000004050b7210 */ /* 0x000fca0007f1e0ff */
[----:B------:R-:W-:Y:S02]  /*2460*/  IMAD.X R12, RZ, RZ, RZ, P0 ;  /* 0x000000ffff0c7224 */ /* 0x000fe400000e06ff */
        /* <DEDUP_REMOVED lines=17> */
[----:B------:R1:W5:Y:S01]  /*2580*/  LDG.E R22, desc[UR8][R10.64+0x3000] ;  /* 0x003000080a167981 */ /* 0x000362000c1e1900 */
        /* <DEDUP_REMOVED lines=11> */
[----:B------:R-:W-:Y:S02]  /*2640*/  FSETP.GE.AND P4, PT, R20, R17, PT ;  /* 0x000000111400720b */ /* 0x000fe40003f86000 */
[----:B-1----:R-:W-:Y:S02]  /*2650*/  IADD3 R10, P2, P3, R21, R6, R23 ;  /* 0x00000006150a7210 */ /* 0x002fe40007b5e017 */
[----:B------:R-:W-:Y:S01]  /*2660*/  SEL R6, RZ, 0x1, !P4 ;  /* 0x00000001ff067807 */ /* 0x000fe20006000000 */
[----:B------:R-:W-:Y:S01]  /*2670*/  UMOV UR5, UR6 ;  /* 0x0000000600057c82 */ /* 0x000fe20008000000 */
[----:B------:R-:W-:-:S04]  /*2680*/  IADD3.X R3, PT, PT, RZ, R3, RZ, P0, P1 ;  /* 0x00000003ff037210 */ /* 0x000fc800007e24ff */
[----:B------:R-:W-:Y:S02]  /*2690*/  IADD3.X R3, PT, PT, RZ, R3, RZ, P2, P3 ;  /* 0x00000003ff037210 */ /* 0x000fe400017e64ff */
[----:B--2---:R-:W-:-:S04]  /*26a0*/  FSETP.GE.AND P5, PT, R18, R19, PT ;  /* 0x000000131200720b */ /* 0x004fc80003fa6000 */
[----:B------:R-:W-:-:S04]  /*26b0*/  SEL R11, RZ, 0x1, !P5 ;  /* 0x00000001ff0b7807 */ /* 0x000fc80006800000 */
[----:B------:R-:W-:Y:S02]  /*26c0*/  IADD3 R10, P5, P4, R11, R10, R6 ;  /* 0x0000000a0b0a7210 */ /* 0x000fe40007cbe006 */
[----:B------:R-:W-:Y:S02]  /*26d0*/  IADD3 R6, PT, PT, -R4, UR5, RZ ;  /* 0x0000000504067c10 */ /* 0x000fe4000fffe1ff */
[----:B------:R-:W-:Y:S02]  /*26e0*/  FSETP.GE.AND P6, PT, R15, R22, PT ;  /* 0x000000160f00720b */ /* 0x000fe40003fc6000 */
[----:B------:R-:W-:Y:S02]  /*26f0*/  ISETP.GE.U32.AND P0, PT, R6, R9, PT ;  /* 0x000000090600720c */ /* 0x000fe40003f06070 */
[----:B------:R-:W-:Y:S02]  /*2700*/  SEL R11, RZ, 0x1, !P6 ;  /* 0x00000001ff0b7807 */ /* 0x000fe40007000000 */
[----:B------:R-:W-:-:S02]  /*2710*/  IADD3.X R3, PT, PT, RZ, R3, RZ, P5, P4 ;  /* 0x00000003ff037210 */ /* 0x000fc40002fe84ff */
[----:B------:R-:W-:-:S05]  /*2720*/  IADD3 R6, P1, PT, R10, R11, RZ ;  /* 0x0000000b0a067210 */ /* 0x000fca0007f3e0ff */
[----:B------:R-:W-:Y:S02]  /*2730*/  IMAD.X R3, RZ, RZ, R3, P1 ;  /* 0x000000ffff037224 */ /* 0x000fe400008e0603 */
[----:B------:R-:W-:Y:S06]  /*2740*/  @!P0 BRA `(.L_x_133) ;  /* 0x0000001000b88947 */ /* 0x000fec0003800000 */
[----:B0-----:R-:W-:Y:S01]  /*2750*/  IMAD.MOV.U32 R11, RZ, RZ, R14 ;  /* 0x000000ffff0b7224 */ /* 0x001fe200078e000e */
[----:B------:R-:W-:Y:S01]  /*2760*/  UIADD3 UR4, UPT, UPT, UR4, 0x1, URZ ;  /* 0x0000000104047890 */ /* 0x000fe2000fffe0ff */
[----:B------:R-:W-:Y:S02]  /*2770*/  IMAD.IADD R8, R9, 0x1, R8 ;  /* 0x0000000109087824 */ /* 0x000fe400078e0208 */
[----:B------:R-:W-:Y:S02]  /*2780*/  IMAD R4, R11, 0xe00, R4 ;  /* 0x00000e000b047824 */ /* 0x000fe400078e0204 */
[----:B------:R-:W-:Y:S02]  /*2790*/  IMAD.IADD R7, R7, 0x1, -R9 ;  /* 0x0000000107077824 */ /* 0x000fe400078e0a09 */
[----:B------:R-:W-:Y:S01]  /*27a0*/  IMAD.IADD R2, R9, 0x1, R2 ;  /* 0x0000000109027824 */ /* 0x000fe200078e0202 */
[----:B------:R-:W-:-:S13]  /*27b0*/  ISETP.GT.U32.AND P0, PT, R4, UR7, PT ;  /* 0x0000000704007c0c */ /* 0x000fda000bf04070 */
[----:B------:R-:W-:Y:S05]  /*27c0*/  @!P0 BRA `(.L_x_135) ;  /* 0xfffffffc00208947 */ /* 0x000fea000383ffff */
.L_x_134:
[----:B------:R-:W-:Y:S01]  /*27d0*/  IADD3 R10, PT, PT, -R4, UR5, RZ ;  /* 0x00000005040a7c10 */ /* 0x000fe2000fffe1ff */
[----:B------:R-:W-:Y:S03]  /*27e0*/  BSSY.RECONVERGENT B1, `(.L_x_133) ;  /* 0x0000124000017945 */ /* 0x000fe60003800200 */
[----:B------:R-:W-:-:S04]  /*27f0*/  ISETP.GE.AND P0, PT, R5, R10, PT ;  /* 0x0000000a0500720c */ /* 0x000fc80003f06270 */
[----:B------:R-:W-:-:S13]  /*2800*/  ISETP.GE.U32.OR P0, PT, R4, UR5, P0 ;  /* 0x0000000504007c0c */ /* 0x000fda0008706470 */
[----:B------:R-:W-:Y:S05]  /*2810*/  @P0 BRA `(.L_x_136) ;  /* 0x0000001000800947 */ /* 0x000fea0003800000 */
[----:B------:R-:W-:Y:S01]  /*2820*/  LOP3.LUT R9, RZ, R5, RZ, 0x33, !PT ;  /* 0x00000005ff097212 */ /* 0x000fe200078e33ff */
[----:B------:R-:W-:Y:S01]  /*2830*/  IMAD R10, R11, UR4, RZ ;  /* 0x000000040b0a7c24 */ /* 0x000fe2000f8e02ff */
[----:B------:R-:W-:Y:S01]  /*2840*/  BSSY.RECONVERGENT B2, `(.L_x_137) ;  /* 0x0000095000027945 */ /* 0x000fe20003800200 */
[----:B------:R-:W-:Y:S01]  /*2850*/  IMAD.MOV.U32 R11, RZ, RZ, R5 ;  /* 0x000000ffff0b7224 */ /* 0x000fe200078e0005 */
[----:B------:R-:W-:-:S05]  /*2860*/  IADD3 R9, PT, PT, -R16, UR5, R9 ;  /* 0x0000000510097c10 */ /* 0x000fca000fffe109 */
[----:B------:R-:W-:-:S05]  /*2870*/  IMAD R9, R10, -0xe00, R9 ;  /* 0xfffff2000a097824 */ /* 0x000fca00078e0209 */
[C---:B------:R-:W-:Y:S02]  /*2880*/  ISETP.GE.U32.AND P0, PT, R9.reuse, 0x1e00, PT ;  /* 0x00001e000900780c */ /* 0x040fe40003f06070 */
[----:B------:R-:W-:-:S04]  /*2890*/  LEA.HI R9, R9, 0x1, RZ, 0x17 ;  /* 0x0000000109097811 */ /* 0x000fc800078fb8ff */
[----:B------:R-:W-:-:S07]  /*28a0*/  LOP3.LUT R10, R9, 0xf, RZ, 0xc0, !PT ;  /* 0x0000000f090a7812 */ /* 0x000fce00078ec0ff */
[----:B------:R-:W-:Y:S05]  /*28b0*/  @!P0 BRA `(.L_x_138) ;  /* 0x0000000800348947 */ /* 0x000fea0003800000 */
[----:B------:R-:W-:Y:S01]  /*28c0*/  LEA.HI R11, R7, 0x1, RZ, 0x17 ;  /* 0x00000001070b7811 */ /* 0x000fe200078fb8ff */
[----:B------:R-:W-:Y:S01]  /*28d0*/  BSSY.RECONVERGENT B3, `(.L_x_139) ;  /* 0x000008a000037945 */ /* 0x000fe20003800200 */
[----:B------:R-:W-:Y:S02]  /*28e0*/  LOP3.LUT R12, R5, 0x1000, RZ, 0xfc, !PT ;  /* 0x00001000050c7812 */ /* 0x000fe400078efcff */
[----:B------:R-:W-:-:S05]  /*28f0*/  LOP3.LUT R11, R11, 0xfffff0, RZ, 0xc0, !PT ;  /* 0x00fffff00b0b7812 */ /* 0x000fca00078ec0ff */
[----:B------:R-:W-:-:S07]  /*2900*/  IMAD.MOV R11, RZ, RZ, -R11 ;  /* 0x000000ffff0b7224 */ /* 0x000fce00078e0a0b */
.L_x_140:
[----:B0-----:R-:W0:Y:S01]  /*2910*/  LDC.64 R14, c[0x0][0x380] ;  /* 0x0000e000ff0e7b82 */ /* 0x001e220000000a00 */
[C---:B------:R-:W-:Y:S02]  /*2920*/  VIADD R19, R2.reuse, 0xfffff200 ;  /* 0xfffff20002137836 */ /* 0x040fe40000000000 */
[----:B------:R-:W-:-:S05]  /*2930*/  VIADD R23, R2, 0xfffff000 ;  /* 0xfffff00002177836 */ /* 0x000fca0000000000 */
[----:B------:R-:W3:Y:S01]  /*2940*/  LDC.64 R16, c[0x0][0x388] ;  /* 0x0000e200ff107b82 */ /* 0x000ee20000000a00 */
[----:B------:R-:W-:Y:S02]  /*2950*/  VIADD R29, R2, 0xfffff400 ;  /* 0xfffff400021d7836 */ /* 0x000fe40000000000 */
[----:B0-----:R-:W-:-:S04]  /*2960*/  IMAD.WIDE.U32 R20, R19, 0x4, R14 ;  /* 0x0000000413147825 */ /* 0x001fc800078e000e */
[----:B------:R-:W-:Y:S02]  /*2970*/  IMAD.WIDE.U32 R24, R23, 0x4, R14 ;  /* 0x0000000417187825 */ /* 0x000fe400078e000e */
[----:B------:R-:W4:Y:S02]  /*2980*/  LDG.E R20, desc[UR8][R20.64] ;  /* 0x0000000814147981 */ /* 0x000f24000c1e1900 */
[--C-:B---3--:R-:W-:Y:S02]  /*2990*/  IMAD.WIDE.U32 R18, R19, 0x4, R16.reuse ;  /* 0x0000000413127825 */ /* 0x108fe400078e0010 */
[----:B------:R-:W3:Y:S02]  /*29a0*/  LDG.E R24, desc[UR8][R24.64] ;  /* 0x0000000818187981 */ /* 0x000ee4000c1e1900 */
[----:B------:R-:W-:Y:S02]  /*29b0*/  IMAD.WIDE.U32 R22, R23, 0x4, R16 ;  /* 0x0000000417167825 */ /* 0x000fe400078e0010 */
[----:B------:R0:W4:Y:S02]  /*29c0*/  LDG.E R21, desc[UR8][R18.64] ;  /* 0x0000000812157981 */ /* 0x000124000c1e1900 */
[----:B------:R-:W-:-:S02]  /*29d0*/  IMAD.WIDE.U32 R26, R29, 0x4, R14 ;  /* 0x000000041d1a7825 */ /* 0x000fc400078e000e */
[----:B------:R-:W3:Y:S02]  /*29e0*/  LDG.E R25, desc[UR8][R22.64] ;  /* 0x0000000816197981 */ /* 0x000ee4000c1e1900 */
[----:B------:R-:W-:Y:S02]  /*29f0*/  IMAD.WIDE.U32 R28, R29, 0x4, R16 ;  /* 0x000000041d1c7825 */ /* 0x000fe400078e0010 */
[----:B------:R-:W5:Y:S04]  /*2a00*/  LDG.E R26, desc[UR8][R26.64] ;  /* 0x000000081a1a7981 */ /* 0x000f68000c1e1900 */
[----:B------:R1:W5:Y:S01]  /*2a10*/  LDG.E R13, desc[UR8][R28.64] ;  /* 0x000000081c0d7981 */ /* 0x000362000c1e1900 */
[----:B0-----:R-:W-:-:S04]  /*2a20*/  VIADD R19, R2, 0xfffff600 ;  /* 0xfffff60002137836 */ /* 0x001fc80000000000 */
[----:B-1----:R-:W-:-:S04]  /*2a30*/  IMAD.WIDE.U32 R28, R19, 0x4, R14 ;  /* 0x00000004131c7825 */ /* 0x002fc800078e000e */
[----:B------:R-:W-:Y:S01]  /*2a40*/  IMAD.WIDE.U32 R18, R19, 0x4, R16 ;  /* 0x0000000413127825 */ /* 0x000fe200078e0010 */
[----:B------:R-:W2:Y:S04]  /*2a50*/  LDG.E R22, desc[UR8][R28.64] ;  /* 0x000000081c167981 */ /* 0x000ea8000c1e1900 */
[----:B------:R0:W2:Y:S01]  /*2a60*/  LDG.E R23, desc[UR8][R18.64] ;  /* 0x0000000812177981 */ /* 0x0000a2000c1e1900 */
[C---:B------:R-:W-:Y:S02]  /*2a70*/  VIADD R27, R2.reuse, 0xfffff800 ;  /* 0xfffff800021b7836 */ /* 0x040fe40000000000 */
[C---:B0-----:R-:W-:Y:S02]  /*2a80*/  VIADD R19, R2.reuse, 0xfffffa00 ;  /* 0xfffffa0002137836 */ /* 0x041fe40000000000 */
[----:B------:R-:W-:Y:S01]  /*2a90*/  VIADD R29, R2, 0xfffffc00 ;  /* 0xfffffc00021d7836 */ /* 0x000fe20000000000 */
[----:B----4-:R-:W-:Y:S01]  /*2aa0*/  FSETP.GE.AND P3, PT, R20, R21, PT ;  /* 0x000000151400720b */ /* 0x010fe20003f66000 */
[----:B------:R-:W-:Y:S01]  /*2ab0*/  IMAD.WIDE.U32 R20, R19, 0x4, R14 ;  /* 0x0000000413147825 */ /* 0x000fe200078e000e */
[----:B---3--:R-:W-:-:S03]  /*2ac0*/  FSETP.GE.AND P2, PT, R24, R25, PT ;  /* 0x000000191800720b */ /* 0x008fc60003f46000 */
[----:B------:R-:W-:Y:S02]  /*2ad0*/  IMAD.WIDE.U32 R18, R19, 0x4, R16 ;  /* 0x0000000413127825 */ /* 0x000fe400078e0010 */
[----:B------:R-:W3:Y:S02]  /*2ae0*/  LDG.E R20, desc[UR8][R20.64] ;  /* 0x0000000814147981 */ /* 0x000ee4000c1e1900 */
[----:B------:R-:W-:Y:S01]  /*2af0*/  IMAD.WIDE.U32 R24, R27, 0x4, R14 ;  /* 0x000000041b187825 */ /* 0x000fe200078e000e */
[----:B-----5:R-:W-:-:S03]  /*2b00*/  FSETP.GE.AND P6, PT, R26, R13, PT ;  /* 0x0000000d1a00720b */ /* 0x020fc60003fc6000 */
[----:B------:R-:W-:Y:S02]  /*2b10*/  IMAD.WIDE.U32 R26, R27, 0x4, R16 ;  /* 0x000000041b1a7825 */ /* 0x000fe400078e0010 */
[----:B------:R-:W4:Y:S04]  /*2b20*/  LDG.E R25, desc[UR8][R24.64] ;  /* 0x0000000818197981 */ /* 0x000f28000c1e1900 */
[----:B------:R0:W3:Y:S04]  /*2b30*/  LDG.E R21, desc[UR8][R18.64] ;  /* 0x0000000812157981 */ /* 0x0000e8000c1e1900 */
[----:B------:R1:W4:Y:S01]  /*2b40*/  LDG.E R24, desc[UR8][R26.64] ;  /* 0x000000081a187981 */ /* 0x000322000c1e1900 */
[----:B0-----:R-:W-:-:S04]  /*2b50*/  IMAD.WIDE.U32 R18, R29, 0x4, R14 ;  /* 0x000000041d127825 */ /* 0x001fc800078e000e */
[----:B------:R-:W-:Y:S01]  /*2b60*/  IMAD.WIDE.U32 R28, R29, 0x4, R16 ;  /* 0x000000041d1c7825 */ /* 0x000fe200078e0010 */
[----:B------:R0:W5:Y:S05]  /*2b70*/  LDG.E R13, desc[UR8][R18.64] ;  /* 0x00000008120d7981 */ /* 0x00016a000c1e1900 */
[----:B------:R0:W5:Y:S01]  /*2b80*/  LDG.E R28, desc[UR8][R28.64] ;  /* 0x000000081c1c7981 */ /* 0x000162000c1e1900 */
[----:B-1----:R-:W-:Y:S01]  /*2b90*/  VIADD R27, R2, 0xfffffe00 ;  /* 0xfffffe00021b7836 */ /* 0x002fe20000000000 */
[----:B--2---:R-:W-:-:S03]  /*2ba0*/  FSETP.GE.AND P4, PT, R22, R23, PT ;  /* 0x000000171600720b */ /* 0x004fc60003f86000 */
[----:B0-----:R-:W-:-:S04]  /*2bb0*/  IMAD.WIDE.U32 R18, R27, 0x4, R14 ;  /* 0x000000041b127825 */ /* 0x001fc800078e000e */
[----:B------:R-:W-:Y:S02]  /*2bc0*/  IMAD.WIDE.U32 R22, R27, 0x4, R16 ;  /* 0x000000041b167825 */ /* 0x000fe400078e0010 */
[----:B------:R0:W2:Y:S04]  /*2bd0*/  LDG.E R27, desc[UR8][R18.64] ;  /* 0x00000008121b7981 */ /* 0x0000a8000c1e1900 */
[----:B------:R1:W2:Y:S01]  /*2be0*/  LDG.E R26, desc[UR8][R22.64] ;  /* 0x00000008161a7981 */ /* 0x0002a2000c1e1900 */
[----:B------:R-:W-:-:S04]  /*2bf0*/  VIADD R29, R2, 0x200 ;  /* 0x00000200021d7836 */ /* 0x000fc80000000000 */
[----:B0-----:R-:W-:-:S04]  /*2c00*/  IMAD.WIDE.U32 R18, R29, 0x4, R14 ;  /* 0x000000041d127825 */ /* 0x001fc800078e000e */
[----:B-1----:R-:W-:Y:S01]  /*2c10*/  VIADD R23, R2, 0x400 ;  /* 0x0000040002177836 */ /* 0x002fe20000000000 */
[----:B---3--:R-:W-:Y:S01]  /*2c20*/  FSETP.GE.AND P0, PT, R20, R21, PT ;  /* 0x000000151400720b */ /* 0x008fe20003f06000 */
[----:B------:R-:W-:Y:S01]  /*2c30*/  IMAD.WIDE.U32 R20, R2, 0x4, R16 ;  /* 0x0000000402147825 */ /* 0x000fe200078e0010 */
[----:B----4-:R-:W-:-:S03]  /*2c40*/  FSETP.GE.AND P5, PT, R25, R24, PT ;  /* 0x000000181900720b */ /* 0x010fc60003fa6000 */
[----:B------:R-:W-:-:S06]  /*2c50*/  IMAD.WIDE.U32 R24, R2, 0x4, R14 ;  /* 0x0000000402187825 */ /* 0x000fcc00078e000e */
[----:B------:R-:W3:Y:S01]  /*2c60*/  LDG.E R24, desc[UR8][R24.64] ;  /* 0x0000000818187981 */ /* 0x000ee2000c1e1900 */
[----:B-----5:R-:W-:Y:S01]  /*2c70*/  FSETP.GE.AND P1, PT, R13, R28, PT ;  /* 0x0000001c0d00720b */ /* 0x020fe20003f26000 */
[--C-:B------:R-:W-:Y:S02]  /*2c80*/  IMAD.WIDE.U32 R28, R29, 0x4, R16.reuse ;  /* 0x000000041d1c7825 */ /* 0x100fe400078e0010 */
[----:B------:R0:W4:Y:S04]  /*2c90*/  LDG.E R13, desc[UR8][R18.64] ;  /* 0x00000008120d7981 */ /* 0x000128000c1e1900 */
[----:B------:R1:W3:Y:S04]  /*2ca0*/  LDG.E R25, desc[UR8][R20.64] ;  /* 0x0000000814197981 */ /* 0x0002e8000c1e1900 */
[----:B------:R5:W4:Y:S01]  /*2cb0*/  LDG.E R22, desc[UR8][R28.64] ;  /* 0x000000081c167981 */ /* 0x000b22000c1e1900 */
[----:B0-----:R-:W-:-:S04]  /*2cc0*/  IMAD.WIDE.U32 R18, R23, 0x4, R16 ;  /* 0x0000000417127825 */ /* 0x001fc800078e0010 */
[----:B-1----:R-:W-:Y:S02]  /*2cd0*/  IMAD.WIDE.U32 R20, R23, 0x4, R14 ;  /* 0x0000000417147825 */ /* 0x002fe400078e000e */
[----:B------:R-:W4:Y:S04]  /*2ce0*/  LDG.E R23, desc[UR8][R18.64] ;  /* 0x0000000812177981 */ /* 0x000f28000c1e1900 */
[----:B------:R0:W4:Y:S01]  /*2cf0*/  LDG.E R20, desc[UR8][R20.64] ;  /* 0x0000000814147981 */ /* 0x000122000c1e1900 */
[----:B-----5:R-:W-:Y:S02]  /*2d00*/  SEL R28, RZ, 0x1, !P2 ;  /* 0x00000001ff1c7807 */ /* 0x020fe40005000000 */
[----:B--2---:R-:W-:Y:S02]  /*2d10*/  FSETP.GE.AND P2, PT, R27, R26, PT ;  /* 0x0000001a1b00720b */ /* 0x004fe40003f46000 */
[----:B------:R-:W-:-:S02]  /*2d20*/  SEL R27, RZ, 0x1, !P3 ;  /* 0x00000001ff1b7807 */ /* 0x000fc40005800000 */
[----:B------:R-:W-:Y:S02]  /*2d30*/  SEL R26, RZ, 0x1, !P4 ;  /* 0x00000001ff1a7807 */ /* 0x000fe40006000000 */
[----:B0-----:R-:W-:Y:S02]  /*2d40*/  SEL R21, RZ, 0x1, !P6 ;  /* 0x00000001ff157807 */ /* 0x001fe40007000000 */
[----:B------:R-:W-:Y:S02]  /*2d50*/  IADD3 R6, P3, P6, R27, R6, R28 ;  /* 0x000000061b067210 */ /* 0x000fe40007e7e01c */
[----:B------:R-:W-:Y:S02]  /*2d60*/  SEL R27, RZ, 0x1, !P5 ;  /* 0x00000001ff1b7807 */ /* 0x000fe40006800000 */
[----:B------:R-:W-:Y:S02]  /*2d70*/  IADD3 R26, P4, P5, R26, R6, R21 ;  /* 0x000000061a1a7210 */ /* 0x000fe40007d9e015 */
[----:B------:R-:W-:-:S02]  /*2d80*/  SEL R6, RZ, 0x1, !P0 ;  /* 0x00000001ff067807 */ /* 0x000fc40004000000 */
[----:B------:R-:W-:Y:S02]  /*2d90*/  SEL R21, RZ, 0x1, !P1 ;  /* 0x00000001ff157807 */ /* 0x000fe40004800000 */
[----:B------:R-:W-:Y:S02]  /*2da0*/  IADD3 R18, P1, P0, R6, R26, R27 ;  /* 0x0000001a06127210 */ /* 0x000fe4000783e01b */
[----:B------:R-:W-:Y:S02]  /*2db0*/  SEL R6, RZ, 0x1, !P2 ;  /* 0x00000001ff067807 */ /* 0x000fe40005000000 */
[----:B------:R-:W-:Y:S02]  /*2dc0*/  IADD3.X R19, PT, PT, RZ, R3, RZ, P3, P6 ;  /* 0x00000003ff137210 */ /* 0x000fe40001fec4ff */
[----:B------:R-:W-:Y:S01]  /*2dd0*/  IADD3 R3, P3, P2, R6, R18, R21 ;  /* 0x0000001206037210 */ /* 0x000fe20007a7e015 */
[C---:B------:R-:W-:Y:S01]  /*2de0*/  VIADD R6, R2.reuse, 0x600 ;  /* 0x0000060002067836 */ /* 0x040fe20000000000 */
[----:B------:R-:W-:Y:S01]  /*2df0*/  IADD3.X R21, PT, PT, RZ, R19, RZ, P4, P5 ;  /* 0x00000013ff157210 */ /* 0x000fe200027ea4ff */
[----:B------:R-:W-:-:S02]  /*2e00*/  VIADD R27, R2, 0x800 ;  /* 0x00000800021b7836 */ /* 0x000fc40000000000 */
[----:B------:R-:W-:-:S04]  /*2e10*/  IMAD.WIDE.U32 R18, R6, 0x4, R14 ;  /* 0x0000000406127825 */ /* 0x000fc800078e000e */
[----:B------:R-:W-:-:S04]  /*2e20*/  IMAD.WIDE.U32 R28, R27, 0x4, R14 ;  /* 0x000000041b1c7825 */ /* 0x000fc800078e000e */
[----:B------:R-:W-:Y:S01]  /*2e30*/  VIADD R26, R2, 0xc00 ;  /* 0x00000c00021a7836 */ /* 0x000fe20000000000 */
[----:B---3--:R-:W-:Y:S01]  /*2e40*/  FSETP.GE.AND P6, PT, R24, R25, PT ;  /* 0x000000191800720b */ /* 0x008fe20003fc6000 */
[----:B------:R-:W-:Y:S01]  /*2e50*/  VIADD R25, R2, 0xa00 ;  /* 0x00000a0002197836 */ /* 0x000fe20000000000 */
[----:B------:R0:W2:Y:S01]  /*2e60*/  LDG.E R24, desc[UR8][R28.64] ;  /* 0x000000081c187981 */ /* 0x0000a2000c1e1900 */
[----:B----4-:R-:W-:-:S03]  /*2e70*/  FSETP.GE.AND P4, PT, R13, R22, PT ;  /* 0x000000160d00720b */ /* 0x010fc60003f86000 */
[----:B------:R1:W3:Y:S01]  /*2e80*/  LDG.E R13, desc[UR8][R18.64] ;  /* 0x00000008120d7981 */ /* 0x0002e2000c1e1900 */
[----:B0-----:R-:W-:-:S04]  /*2e90*/  IMAD.WIDE.U32 R28, R26, 0x4, R14 ;  /* 0x000000041a1c7825 */ /* 0x001fc800078e000e */
[----:B-1----:R-:W-:Y:S01]  /*2ea0*/  IMAD.WIDE.U32 R18, R6, 0x4, R16 ;  /* 0x0000000406127825 */ /* 0x002fe200078e0010 */
[----:B------:R-:W-:Y:S01]  /*2eb0*/  FSETP.GE.AND P5, PT, R20, R23, PT ;  /* 0x000000171400720b */ /* 0x000fe20003fa6000 */
[----:B------:R0:W4:Y:S02]  /*2ec0*/  LDG.E R6, desc[UR8][R28.64] ;  /* 0x000000081c067981 */ /* 0x000124000c1e1900 */
[C---:B------:R-:W-:Y:S02]  /*2ed0*/  IMAD.WIDE.U32 R22, R25.reuse, 0x4, R14 ;  /* 0x0000000419167825 */ /* 0x040fe400078e000e */
[----:B------:R1:W3:Y:S04]  /*2ee0*/  LDG.E R20, desc[UR8][R18.64] ;  /* 0x0000000812147981 */ /* 0x0002e8000c1e1900 */
[----:B------:R-:W5:Y:S01]  /*2ef0*/  LDG.E R22, desc[UR8][R22.64] ;  /* 0x0000000816167981 */ /* 0x000f62000c1e1900 */
[----:B0-----:R-:W-:-:S04]  /*2f00*/  IMAD.WIDE.U32 R28, R25, 0x4, R16 ;  /* 0x00000004191c7825 */ /* 0x001fc800078e0010 */
[----:B-1----:R-:W-:Y:S01]  /*2f10*/  IMAD.WIDE.U32 R18, R27, 0x4, R16 ;  /* 0x000000041b127825 */ /* 0x002fe200078e0010 */
[----:B------:R-:W5:Y:S03]  /*2f20*/  LDG.E R25, desc[UR8][R28.64] ;  /* 0x000000081c197981 */ /* 0x000f66000c1e1900 */
[----:B------:R-:W-:Y:S01]  /*2f30*/  VIADD R27, R2, 0xe00 ;  /* 0x00000e00021b7836 */ /* 0x000fe20000000000 */
[----:B------:R0:W2:Y:S03]  /*2f40*/  LDG.E R23, desc[UR8][R18.64] ;  /* 0x0000000812177981 */ /* 0x0000a6000c1e1900 */
[----:B0-----:R-:W-:-:S04]  /*2f50*/  IMAD.WIDE.U32 R18, R27, 0x4, R14 ;  /* 0x000000041b127825 */ /* 0x001fc800078e000e */
[--C-:B------:R-:W-:Y:S02]  /*2f60*/  IMAD.WIDE.U32 R14, R26, 0x4, R16.reuse ;  /* 0x000000041a0e7825 */ /* 0x100fe400078e0010 */
[----:B------:R-:W4:Y:S02]  /*2f70*/  LDG.E R26, desc[UR8][R18.64] ;  /* 0x00000008121a7981 */ /* 0x000f24000c1e1900 */
[----:B------:R-:W-:Y:S02]  /*2f80*/  IMAD.WIDE.U32 R16, R27, 0x4, R16 ;  /* 0x000000041b107825 */ /* 0x000fe400078e0010 */
[----:B------:R0:W4:Y:S04]  /*2f90*/  LDG.E R15, desc[UR8][R14.64] ;  /* 0x000000080e0f7981 */ /* 0x000128000c1e1900 */
[----:B------:R1:W4:Y:S01]  /*2fa0*/  LDG.E R17, desc[UR8][R16.64] ;  /* 0x0000000810117981 */ /* 0x000322000c1e1900 */
[----:B------:R-:W-:-:S02]  /*2fb0*/  SEL R27, RZ, 0x1, !P4 ;  /* 0x00000001ff1b7807 */ /* 0x000fc40006000000 */
[----:B0-----:R-:W-:Y:S02]  /*2fc0*/  SEL R14, RZ, 0x1, !P6 ;  /* 0x00000001ff0e7807 */ /* 0x001fe40007000000 */
[----:B------:R-:W-:Y:S01]  /*2fd0*/  IADD3.X R21, PT, PT, RZ, R21, RZ, P1, P0 ;  /* 0x00000015ff157210 */ /* 0x000fe20000fe04ff */
[----:B------:R-:W-:-:S03]  /*2fe0*/  VIADD R11, R11, 0x10 ;  /* 0x000000100b0b7836 */ /* 0x000fc60000000000 */
[----:B-1----:R-:W-:Y:S01]  /*2ff0*/  IADD3.X R16, PT, PT, RZ, R21, RZ, P3, P2 ;  /* 0x00000015ff107210 */ /* 0x002fe20001fe44ff */
[----:B------:R-:W-:Y:S02]  /*3000*/  VIADD R12, R12, 0x2000 ;  /* 0x000020000c0c7836 */ /* 0x000fe40000000000 */
[----:B------:R-:W-:Y:S01]  /*3010*/  VIADD R2, R2, 0x2000 ;  /* 0x0000200002027836 */ /* 0x000fe20000000000 */
[----:B---3--:R-:W-:Y:S02]  /*3020*/  FSETP.GE.AND P6, PT, R13, R20, PT ;  /* 0x000000140d00720b */ /* 0x008fe40003fc6000 */
[----:B------:R-:W-:Y:S02]  /*3030*/  SEL R20, RZ, 0x1, !P5 ;  /* 0x00000001ff147807 */ /* 0x000fe40006800000 */
[----:B------:R-:W-:Y:S02]  /*3040*/  SEL R13, RZ, 0x1, !P6 ;  /* 0x00000001ff0d7807 */ /* 0x000fe40007000000 */
[----:B------:R-:W-:-:S02]  /*3050*/  IADD3 R3, P5, P6, R27, R3, R14 ;  /* 0x000000031b037210 */ /* 0x000fc40007ebe00e */
[----:B-----5:R-:W-:Y:S02]  /*3060*/  FSETP.GE.AND P0, PT, R22, R25, PT ;  /* 0x000000191600720b */ /* 0x020fe40003f06000 */
[----:B--2---:R-:W-:-:S04]  /*3070*/  FSETP.GE.AND P4, PT, R24, R23, PT ;  /* 0x000000171800720b */ /* 0x004fc80003f86000 */
[----:B------:R-:W-:Y:S02]  /*3080*/  SEL R14, RZ, 0x1, !P4 ;  /* 0x00000001ff0e7807 */ /* 0x000fe40006000000 */
[----:B------:R-:W-:Y:S02]  /*3090*/  IADD3 R3, P1, P4, R13, R3, R20 ;  /* 0x000000030d037210 */ /* 0x000fe40007c3e014 */
[----:B------:R-:W-:Y:S02]  /*30a0*/  SEL R13, RZ, 0x1, !P0 ;  /* 0x00000001ff0d7807 */ /* 0x000fe40004000000 */
[----:B----4-:R-:W-:Y:S02]  /*30b0*/  FSETP.GE.AND P0, PT, R6, R15, PT ;  /* 0x0000000f0600720b */ /* 0x010fe40003f06000 */
[----:B------:R-:W-:Y:S02]  /*30c0*/  IADD3.X R15, PT, PT, RZ, R16, RZ, P5, P6 ;  /* 0x00000010ff0f7210 */ /* 0x000fe40002fec4ff */
[----:B------:R-:W-:-:S02]  /*30d0*/  IADD3 R13, P3, P5, R13, R3, R14 ;  /* 0x000000030d0d7210 */ /* 0x000fc40007d7e00e */
[----:B------:R-:W-:Y:S02]  /*30e0*/  SEL R3, RZ, 0x1, !P0 ;  /* 0x00000001ff037807 */ /* 0x000fe40004000000 */
[----:B------:R-:W-:Y:S02]  /*30f0*/  ISETP.NE.AND P0, PT, R11, RZ, PT ;  /* 0x000000ff0b00720c */ /* 0x000fe40003f05270 */
[----:B------:R-:W-:Y:S02]  /*3100*/  FSETP.GE.AND P2, PT, R26, R17, PT ;  /* 0x000000111a00720b */ /* 0x000fe40003f46000 */
[----:B------:R-:W-:Y:S02]  /*3110*/  IADD3.X R14, PT, PT, RZ, R15, RZ, P1, P4 ;  /* 0x0000000fff0e7210 */ /* 0x000fe40000fe84ff */
[----:B------:R-:W-:-:S04]  /*3120*/  SEL R6, RZ, 0x1, !P2 ;  /* 0x00000001ff067807 */ /* 0x000fc80005000000 */
[----:B------:R-:W-:Y:S02]  /*3130*/  IADD3 R6, P1, P2, R6, R13, R3 ;  /* 0x0000000d06067210 */ /* 0x000fe40007a3e003 */
[----:B------:R-:W-:-:S04]  /*3140*/  IADD3.X R3, PT, PT, RZ, R14, RZ, P3, P5 ;  /* 0x0000000eff037210 */ /* 0x000fc80001fea4ff */
[----:B------:R-:W-:Y:S01]  /*3150*/  IADD3.X R3, PT, PT, RZ, R3, RZ, P1, P2 ;  /* 0x00000003ff037210 */ /* 0x000fe20000fe44ff */
[----:B------:R-:W-:Y:S06]  /*3160*/  @P0 BRA `(.L_x_140) ;  /* 0xfffffff400e80947 */ /* 0x000fec000383ffff */
[----:B------:R-:W-:Y:S05]  /*3170*/  BSYNC.RECONVERGENT B3 ;  /* 0x0000000000037941 */ /* 0x000fea0003800200 */
.L_x_139:
[----:B------:R-:W-:-:S07]  /*3180*/  VIADD R11, R12, 0xfffff000 ;  /* 0xfffff0000c0b7836 */ /* 0x000fce0000000000 */
.L_x_138:
[----:B-12---:R-:W-:Y:S05]  /*3190*/  BSYNC.RECONVERGENT B2 ;  /* 0x0000000000027941 */ /* 0x006fea0003800200 */
.L_x_137:
[----:B------:R-:W-:-:S13]  /*31a0*/  ISETP.NE.AND P0, PT, R10, RZ, PT ;  /* 0x000000ff0a00720c */ /* 0x000fda0003f05270 */
[----:B------:R-:W-:Y:S05]  /*31b0*/  @!P0 BRA `(.L_x_136) ;  /* 0x0000000800188947 */ /* 0x000fea0003800000 */
[----:B------:R-:W-:Y:S01]  /*31c0*/  ISETP.GE.U32.AND P1, PT, R10, 0x8, PT ;  /* 0x000000080a00780c */ /* 0x000fe20003f26070 */
[----:B------:R-:W-:Y:S01]  /*31d0*/  BSSY.RECONVERGENT B2, `(.L_x_141) ;  /* 0x0000047000027945 */ /* 0x000fe20003800200 */
[----:B------:R-:W-:-:S04]  /*31e0*/  LOP3.LUT R2, R9, 0x7, RZ, 0xc0, !PT ;  /* 0x0000000709027812 */ /* 0x000fc800078ec0ff */
[----:B------:R-:W-:-:S07]  /*31f0*/  ISETP.NE.AND P0, PT, R2, RZ, PT ;  /* 0x000000ff0200720c */ /* 0x000fce0003f05270 */
[----:B------:R-:W-:Y:S06]  /*3200*/  @!P1 BRA `(.L_x_142) ;  /* 0x00000004000c9947 */ /* 0x000fec0003800000 */
[----:B0-----:R-:W0:Y:S01]  /*3210*/  LDC.64 R14, c[0x0][0x380] ;  /* 0x0000e000ff0e7b82 */ /* 0x001e220000000a00 */
[----:B------:R-:W-:-:S04]  /*3220*/  IMAD.IADD R29, R11, 0x1, R4 ;  /* 0x000000010b1d7824 */ /* 0x000fc800078e0204 */
[----:B------:R-:W-:-:S03]  /*3230*/  VIADD R21, R29, 0x200 ;  /* 0x000002001d157836 */ /* 0x000fc60000000000 */
[----:B------:R-:W1:Y:S01]  /*3240*/  LDC.64 R16, c[0x0][0x388] ;  /* 0x0000e200ff107b82 */ /* 0x000e620000000a00 */
[----:B0-----:R-:W-:-:S04]  /*3250*/  IMAD.WIDE.U32 R18, R29, 0x4, R14 ;  /* 0x000000041d127825 */ /* 0x001fc800078e000e */
[----:B------:R-:W-:Y:S02]  /*3260*/  IMAD.WIDE.U32 R24, R21, 0x4, R14 ;  /* 0x0000000415187825 */ /* 0x000fe400078e000e */
[----:B------:R0:W2:Y:S02]  /*3270*/  LDG.E R18, desc[UR8][R18.64] ;  /* 0x0000000812127981 */ /* 0x0000a4000c1e1900 */
[--C-:B-1----:R-:W-:Y:S02]  /*3280*/  IMAD.WIDE.U32 R12, R29, 0x4, R16.reuse ;  /* 0x000000041d0c7825 */ /* 0x102fe400078e0010 */
[----:B------:R-:W3:Y:S02]  /*3290*/  LDG.E R24, desc[UR8][R24.64] ;  /* 0x0000000818187981 */ /* 0x000ee4000c1e1900 */
[----:B------:R-:W-:Y:S02]  /*32a0*/  IMAD.WIDE.U32 R20, R21, 0x4, R16 ;  /* 0x0000000415147825 */ /* 0x000fe400078e0010 */
[----:B------:R-:W2:Y:S04]  /*32b0*/  LDG.E R13, desc[UR8][R12.64] ;  /* 0x000000080c0d7981 */ /* 0x000ea8000c1e1900 */
[----:B------:R-:W3:Y:S01]  /*32c0*/  LDG.E R21, desc[UR8][R20.64] ;  /* 0x0000000814157981 */ /* 0x000ee2000c1e1900 */
[----:B------:R-:W-:-:S02]  /*32d0*/  VIADD R27, R29, 0x400 ;  /* 0x000004001d1b7836 */ /* 0x000fc40000000000 */
[C---:B0-----:R-:W-:Y:S02]  /*32e0*/  VIADD R19, R29.reuse, 0x800 ;  /* 0x000008001d137836 */ /* 0x041fe40000000000 */
[----:B------:R-:W-:-:S04]  /*32f0*/  VIADD R10, R29, 0x600 ;  /* 0x000006001d0a7836 */ /* 0x000fc80000000000 */
[----:B------:R-:W-:-:S06]  /*3300*/  IMAD.WIDE.U32 R22, R10, 0x4, R14 ;  /* 0x000000040a167825 */ /* 0x000fcc00078e000e */
[----:B------:R-:W4:Y:S01]  /*3310*/  LDG.E R23, desc[UR8][R22.64] ;  /* 0x0000000816177981 */ /* 0x000f22000c1e1900 */
[----:B--2---:R-:W-:Y:S01]  /*3320*/  FSETP.GE.AND P1, PT, R18, R13, PT ;  /* 0x0000000d1200720b */ /* 0x004fe20003f26000 */
[----:B------:R-:W-:Y:S01]  /*3330*/  IMAD.WIDE.U32 R12, R27, 0x4, R14 ;  /* 0x000000041b0c7825 */ /* 0x000fe200078e000e */
[----:B---3--:R-:W-:-:S03]  /*3340*/  FSETP.GE.AND P2, PT, R24, R21, PT ;  /* 0x000000151800720b */ /* 0x008fc60003f46000 */
[----:B------:R-:W-:Y:S01]  /*3350*/  VIADD R24, R29, 0xa00 ;  /* 0x00000a001d187836 */ /* 0x000fe20000000000 */
[----:B------:R0:W2:Y:S01]  /*3360*/  LDG.E R25, desc[UR8][R12.64] ;  /* 0x000000080c197981 */ /* 0x0000a2000c1e1900 */
[----:B------:R-:W-:-:S04]  /*3370*/  IMAD.WIDE.U32 R20, R19, 0x4, R14 ;  /* 0x0000000413147825 */ /* 0x000fc800078e000e */
[----:B------:R-:W-:Y:S02]  /*3380*/  IMAD.WIDE.U32 R26, R27, 0x4, R16 ;  /* 0x000000041b1a7825 */ /* 0x000fe400078e0010 */
[----:B------:R-:W3:Y:S02]  /*3390*/  LDG.E R21, desc[UR8][R20.64] ;  /* 0x0000000814157981 */ /* 0x000ee4000c1e1900 */
[----:B0-----:R-:W-:-:S04]  /*33a0*/  IMAD.WIDE.U32 R12, R24, 0x4, R14 ;  /* 0x00000004180c7825 */ /* 0x001fc800078e000e */
[--C-:B------:R-:W-:Y:S01]  /*33b0*/  IMAD.WIDE.U32 R18, R19, 0x4, R16.reuse ;  /* 0x0000000413127825 */ /* 0x100fe200078e0010 */
[----:B------:R0:W5:Y:S05]  /*33c0*/  LDG.E R20, desc[UR8][R12.64] ;  /* 0x000000080c147981 */ /* 0x00016a000c1e1900 */
[----:B------:R-:W3:Y:S01]  /*33d0*/  LDG.E R18, desc[UR8][R18.64] ;  /* 0x0000000812127981 */ /* 0x000ee2000c1e1900 */
[----:B0-----:R-:W-:-:S03]  /*33e0*/  IMAD.WIDE.U32 R12, R10, 0x4, R16 ;  /* 0x000000040a0c7825 */ /* 0x001fc600078e0010 */
[----:B------:R0:W2:Y:S04]  /*33f0*/  LDG.E R10, desc[UR8][R26.64] ;  /* 0x000000081a0a7981 */ /* 0x0000a8000c1e1900 */
[----:B------:R1:W4:Y:S01]  /*3400*/  LDG.E R22, desc[UR8][R12.64] ;  /* 0x000000080c167981 */ /* 0x000322000c1e1900 */
[----:B0-----:R-:W-:-:S04]  /*3410*/  IMAD.WIDE.U32 R26, R24, 0x4, R16 ;  /* 0x00000004181a7825 */ /* 0x001fc800078e0010 */
[C---:B-1----:R-:W-:Y:S01]  /*3420*/  VIADD R13, R29.reuse, 0xc00 ;  /* 0x00000c001d0d7836 */ /* 0x042fe20000000000 */
[----:B------:R0:W5:Y:S02]  /*3430*/  LDG.E R19, desc[UR8][R26.64] ;  /* 0x000000081a137981 */ /* 0x000164000c1e1900 */
[----:B0-----:R-:W-:Y:S02]  /*3440*/  VIADD R27, R29, 0xe00 ;  /* 0x00000e001d1b7836 */ /* 0x001fe40000000000 */
[----:B------:R-:W-:-:S04]  /*3450*/  IMAD.WIDE.U32 R28, R13, 0x4, R14 ;  /* 0x000000040d1c7825 */ /* 0x000fc800078e000e */
[----:B------:R-:W-:Y:S01]  /*3460*/  IMAD.WIDE.U32 R12, R13, 0x4, R16 ;  /* 0x000000040d0c7825 */ /* 0x000fe200078e0010 */
[----:B------:R-:W5:Y:S03]  /*3470*/  LDG.E R24, desc[UR8][R28.64] ;  /* 0x000000081c187981 */ /* 0x000f66000c1e1900 */
[C---:B------:R-:W-:Y:S02]  /*3480*/  IMAD.WIDE.U32 R14, R27.reuse, 0x4, R14 ;  /* 0x000000041b0e7825 */ /* 0x040fe400078e000e */
[----:B------:R-:W5:Y:S02]  /*3490*/  LDG.E R13, desc[UR8][R12.64] ;  /* 0x000000080c0d7981 */ /* 0x000f64000c1e1900 */
[----:B------:R-:W-:Y:S02]  /*34a0*/  IMAD.WIDE.U32 R16, R27, 0x4, R16 ;  /* 0x000000041b107825 */ /* 0x000fe400078e0010 */
[----:B------:R0:W5:Y:S04]  /*34b0*/  LDG.E R14, desc[UR8][R14.64] ;  /* 0x000000080e0e7981 */ /* 0x000168000c1e1900 */
[----:B------:R-:W5:Y:S01]  /*34c0*/  LDG.E R17, desc[UR8][R16.64] ;  /* 0x0000000810117981 */ /* 0x000f62000c1e1900 */
[----:B------:R-:W-:Y:S01]  /*34d0*/  VIADD R11, R11, 0x1000 ;  /* 0x000010000b0b7836 */ /* 0x000fe20000000000 */
[----:B--2---:R-:W-:-:S02]  /*34e0*/  FSETP.GE.AND P3, PT, R25, R10, PT ;  /* 0x0000000a1900720b */ /* 0x004fc40003f66000 */
[----:B------:R-:W-:Y:S02]  /*34f0*/  SEL R10, RZ, 0x1, !P1 ;  /* 0x00000001ff0a7807 */ /* 0x000fe40004800000 */
[----:B------:R-:W-:Y:S02]  /*3500*/  SEL R25, RZ, 0x1, !P2 ;  /* 0x00000001ff197807 */ /* 0x000fe40005000000 */
[----:B----4-:R-:W-:Y:S02]  /*3510*/  FSETP.GE.AND P1, PT, R23, R22, PT ;  /* 0x000000161700720b */ /* 0x010fe40003f26000 */
[----:B------:R-:W-:Y:S02]  /*3520*/  IADD3 R10, P5, P6, R25, R6, R10 ;  /* 0x00000006190a7210 */ /* 0x000fe40007ebe00a */
[----:B------:R-:W-:Y:S02]  /*3530*/  SEL R23, RZ, 0x1, !P3 ;  /* 0x00000001ff177807 */ /* 0x000fe40005800000 */
[----:B------:R-:W-:-:S02]  /*3540*/  SEL R6, RZ, 0x1, !P1 ;  /* 0x00000001ff067807 */ /* 0x000fc40004800000 */
[----:B---3--:R-:W-:Y:S02]  /*3550*/  FSETP.GE.AND P3, PT, R21, R18, PT ;  /* 0x000000121500720b */ /* 0x008fe40003f66000 */
[----:B-----5:R-:W-:Y:S02]  /*3560*/  FSETP.GE.AND P4, PT, R20, R19, PT ;  /* 0x000000131400720b */ /* 0x020fe40003f86000 */
[----:B------:R-:W-:Y:S02]  /*3570*/  IADD3 R6, P1, P2, R6, R10, R23 ;  /* 0x0000000a06067210 */ /* 0x000fe40007a3e017 */
[----:B0-----:R-:W-:Y:S02]  /*3580*/  SEL R15, RZ, 0x1, !P3 ;  /* 0x00000001ff0f7807 */ /* 0x001fe40005800000 */
[----:B------:R-:W-:Y:S02]  /*3590*/  SEL R10, RZ, 0x1, !P4 ;  /* 0x00000001ff0a7807 */ /* 0x000fe40006000000 */
[----:B------:R-:W-:-:S02]  /*35a0*/  IADD3.X R12, PT, PT, RZ, R3, RZ, P5, P6 ;  /* 0x00000003ff0c7210 */ /* 0x000fc40002fec4ff */
[----:B------:R-:W-:Y:S02]  /*35b0*/  IADD3 R10, P5, P6, R10, R6, R15 ;  /* 0x000000060a0a7210 */ /* 0x000fe40007ebe00f */
[----:B------:R-:W-:Y:S02]  /*35c0*/  IADD3.X R12, PT, PT, RZ, R12, RZ, P1, P2 ;  /* 0x0000000cff0c7210 */ /* 0x000fe40000fe44ff */
[----:B------:R-:W-:-:S04]  /*35d0*/  FSETP.GE.AND P4, PT, R24, R13, PT ;  /* 0x0000000d1800720b */ /* 0x000fc80003f86000 */
[----:B------:R-:W-:Y:S02]  /*35e0*/  SEL R3, RZ, 0x1, !P4 ;  /* 0x00000001ff037807 */ /* 0x000fe40006000000 */
[----:B------:R-:W-:-:S04]  /*35f0*/  FSETP.GE.AND P3, PT, R14, R17, PT ;  /* 0x000000110e00720b */ /* 0x000fc80003f66000 */
[----:B------:R-:W-:-:S04]  /*3600*/  SEL R6, RZ, 0x1, !P3 ;  /* 0x00000001ff067807 */ /* 0x000fc80005800000 */
[----:B------:R-:W-:Y:S02]  /*3610*/  IADD3 R6, P1, P2, R6, R10, R3 ;  /* 0x0000000a06067210 */ /* 0x000fe40007a3e003 */
[----:B------:R-:W-:-:S04]  /*3620*/  IADD3.X R3, PT, PT, RZ, R12, RZ, P5, P6 ;  /* 0x0000000cff037210 */ /* 0x000fc80002fec4ff */
[----:B------:R-:W-:-:S07]  /*3630*/  IADD3.X R3, PT, PT, RZ, R3, RZ, P1, P2 ;  /* 0x00000003ff037210 */ /* 0x000fce0000fe44ff */
.L_x_142:
[----:B------:R-:W-:Y:S05]  /*3640*/  BSYNC.RECONVERGENT B2 ;  /* 0x0000000000027941 */ /* 0x000fea0003800200 */
.L_x_141:
[----:B------:R-:W-:Y:S05]  /*3650*/  @!P0 BRA `(.L_x_136) ;  /* 0x0000000000f08947 */ /* 0x000fea0003800000 */
[----:B------:R-:W-:Y:S01]  /*3660*/  ISETP.GE.U32.AND P1, PT, R2, 0x4, PT ;  /* 0x000000040200780c */ /* 0x000fe20003f26070 */
[----:B------:R-:W-:Y:S01]  /*3670*/  BSSY.RECONVERGENT B2, `(.L_x_143) ;  /* 0x0000026000027945 */ /* 0x000fe20003800200 */
[----:B------:R-:W-:-:S11]  /*3680*/  LOP3.LUT P0, RZ, R9, 0x3, RZ, 0xc0, !PT ;  /* 0x0000000309ff7812 */ /* 0x000fd6000780c0ff */
[----:B------:R-:W-:Y:S05]  /*3690*/  @!P1 BRA `(.L_x_144) ;  /* 0x00000000008c9947 */ /* 0x000fea0003800000 */
[----:B------:R-:W1:Y:S01]  /*36a0*/  LDC.64 R20, c[0x0][0x380] ;  /* 0x0000e000ff147b82 */ /* 0x000e620000000a00 */
[----:B------:R-:W-:-:S04]  /*36b0*/  IMAD.IADD R15, R11, 0x1, R4 ;  /* 0x000000010b0f7824 */ /* 0x000fc800078e0204 */
[C---:B------:R-:W-:Y:S02]  /*36c0*/  VIADD R17, R15.reuse, 0x200 ;  /* 0x000002000f117836 */ /* 0x040fe40000000000 */
[C---:B------:R-:W-:Y:S01]  /*36d0*/  VIADD R19, R15.reuse, 0x400 ;  /* 0x000004000f137836 */ /* 0x040fe20000000000 */
[----:B------:R-:W0:Y:S01]  /*36e0*/  LDC.64 R12, c[0x0][0x388] ;  /* 0x0000e200ff0c7b82 */ /* 0x000e220000000a00 */
[C---:B------:R-:W-:Y:S02]  /*36f0*/  VIADD R9, R15.reuse, 0x600 ;  /* 0x000006000f097836 */ /* 0x040fe40000000000 */
[----:B-1----:R-:W-:-:S04]  /*3700*/  IMAD.WIDE.U32 R26, R15, 0x4, R20 ;  /* 0x000000040f1a7825 */ /* 0x002fc800078e0014 */
[----:B------:R-:W-:Y:S01]  /*3710*/  IMAD.WIDE.U32 R24, R17, 0x4, R20 ;  /* 0x0000000411187825 */ /* 0x000fe200078e0014 */
[----:B------:R-:W2:Y:S03]  /*3720*/  LDG.E R2, desc[UR8][R26.64] ;  /* 0x000000081a027981 */ /* 0x000ea6000c1e1900 */
[--C-:B0-----:R-:W-:Y:S02]  /*3730*/  IMAD.WIDE.U32 R14, R15, 0x4, R12.reuse ;  /* 0x000000040f0e7825 */ /* 0x101fe400078e000c */
[----:B------:R-:W3:Y:S02]  /*3740*/  LDG.E R24, desc[UR8][R24.64] ;  /* 0x0000000818187981 */ /* 0x000ee4000c1e1900 */
[----:B------:R-:W-:Y:S02]  /*3750*/  IMAD.WIDE.U32 R16, R17, 0x4, R12 ;  /* 0x0000000411107825 */ /* 0x000fe400078e000c */
[----:B------:R-:W2:Y:S02]  /*3760*/  LDG.E R15, desc[UR8][R14.64] ;  /* 0x000000080e0f7981 */ /* 0x000ea4000c1e1900 */
[----:B------:R-:W-:-:S02]  /*3770*/  IMAD.WIDE.U32 R22, R19, 0x4, R20 ;  /* 0x0000000413167825 */ /* 0x000fc400078e0014 */
[----:B------:R-:W3:Y:S02]  /*3780*/  LDG.E R17, desc[UR8][R16.64] ;  /* 0x0000000810117981 */ /* 0x000ee4000c1e1900 */
[----:B------:R-:W-:Y:S02]  /*3790*/  IMAD.WIDE.U32 R18, R19, 0x4, R12 ;  /* 0x0000000413127825 */ /* 0x000fe400078e000c */
[----:B------:R-:W4:Y:S02]  /*37a0*/  LDG.E R22, desc[UR8][R22.64] ;  /* 0x0000000816167981 */ /* 0x000f24000c1e1900 */
        /* <DEDUP_REMOVED lines=8> */
[----:B------:R-:W-:-:S02]  /*3830*/  SEL R9, RZ, 0x1, !P1 ;  /* 0x00000001ff097807 */ /* 0x000fc40004800000 */
[----:B------:R-:W-:Y:S02]  /*3840*/  SEL R2, RZ, 0x1, !P2 ;  /* 0x00000001ff027807 */ /* 0x000fe40005000000 */
[----:B----4-:R-:W-:Y:S02]  /*3850*/  FSETP.GE.AND P3, PT, R22, R19, PT ;  /* 0x000000131600720b */ /* 0x010fe40003f66000 */
[----:B------:R-:W-:Y:S02]  /*3860*/  IADD3 R2, P1, P2, R2, R6, R9 ;  /* 0x0000000602027210 */ /* 0x000fe40007a3e009 */
[----:B0-----:R-:W-:Y:S02]  /*3870*/  SEL R21, RZ, 0x1, !P3 ;  /* 0x00000001ff157807 */ /* 0x001fe40005800000 */
[----:B-----5:R-:W-:-:S04]  /*3880*/  FSETP.GE.AND P4, PT, R20, R13, PT ;  /* 0x0000000d1400720b */ /* 0x020fc80003f86000 */
[----:B------:R-:W-:Y:S02]  /*3890*/  SEL R4, RZ, 0x1, !P4 ;  /* 0x00000001ff047807 */ /* 0x000fe40006000000 */
[----:B------:R-:W-:Y:S02]  /*38a0*/  IADD3.X R3, PT, PT, RZ, R3, RZ, P1, P2 ;  /* 0x00000003ff037210 */ /* 0x000fe40000fe44ff */
[----:B------:R-:W-:-:S04]  /*38b0*/  IADD3 R6, P3, P4, R4, R2, R21 ;  /* 0x0000000204067210 */ /* 0x000fc80007c7e015 */
[----:B------:R-:W-:-:S09]  /*38c0*/  IADD3.X R3, PT, PT, RZ, R3, RZ, P3, P4 ;  /* 0x00000003ff037210 */ /* 0x000fd20001fe84ff */
.L_x_144:
[----:B------:R-:W-:Y:S05]  /*38d0*/  BSYNC.RECONVERGENT B2 ;  /* 0x0000000000027941 */ /* 0x000fea0003800200 */
.L_x_143:
[----:B------:R-:W-:Y:S05]  /*38e0*/  @!P0 BRA `(.L_x_136) ;  /* 0x00000000004c8947 */ /* 0x000fea0003800000 */
[----:B0-----:R-:W0:Y:S01]  /*38f0*/  LDC.64 R14, c[0x0][0x380] ;  /* 0x0000e000ff0e7b82 */ /* 0x001e220000000a00 */
[----:B------:R-:W-:Y:S01]  /*3900*/  LOP3.LUT R2, R7, 0xffff, RZ, 0xc0, !PT ;  /* 0x0000ffff07027812 */ /* 0x000fe200078ec0ff */
[----:B------:R-:W-:-:S03]  /*3910*/  IMAD.IADD R7, R11, 0x1, R8 ;  /* 0x000000010b077824 */ /* 0x000fc600078e0208 */
[----:B------:R-:W-:-:S03]  /*3920*/  LEA.HI R2, R2, 0x1, RZ, 0x17 ;  /* 0x0000000102027811 */ /* 0x000fc600078fb8ff */
[----:B------:R-:W1:Y:S01]  /*3930*/  LDC.64 R12, c[0x0][0x388] ;  /* 0x0000e200ff0c7b82 */ /* 0x000e620000000a00 */
[----:B------:R-:W-:-:S05]  /*3940*/  LOP3.LUT R2, R2, 0x3, RZ, 0xc0, !PT ;  /* 0x0000000302027812 */ /* 0x000fca00078ec0ff */
[----:B------:R-:W-:-:S07]  /*3950*/  IMAD.MOV R2, RZ, RZ, -R2 ;  /* 0x000000ffff027224 */ /* 0x000fce00078e0a02 */
.L_x_145:
        /* <DEDUP_REMOVED lines=12> */
.L_x_136:
[----:B-12---:R-:W-:Y:S05]  /*3a20*/  BSYNC.RECONVERGENT B1 ;  /* 0x0000000000017941 */ /* 0x006fea0003800200 */
.L_x_133:
[----:B------:R-:W1:Y:S01]  /*3a30*/  S2R R8, SR_LANEID ;  /* 0x0000000000087919 */ /* 0x000e620000000000 */
[----:B------:R-:W2:Y:S04]  /*3a40*/  SHFL.DOWN PT, R2, R6, 0x1, 0x1f ;  /* 0x08201f0006027f89 */ /* 0x000ea800000e0000 */
[----:B------:R-:W3:Y:S01]  /*3a50*/  SHFL.DOWN PT, R4, R3, 0x1, 0x1f ;  /* 0x08201f0003047f89 */ /* 0x000ee200000e0000 */
[C---:B-1----:R-:W-:Y:S02]  /*3a60*/  ISETP.GT.AND P0, PT, R8.reuse, 0x1e, PT ;  /* 0x0000001e0800780c */ /* 0x042fe40003f04270 */
[----:B------:R-:W-:Y:S02]  /*3a70*/  ISETP.GT.AND P1, PT, R8, 0x1d, PT ;  /* 0x0000001d0800780c */ /* 0x000fe40003f24270 */
[----:B--2---:R-:W-:-:S02]  /*3a80*/  SEL R9, R2, RZ, !P0 ;  /* 0x000000ff02097207 */ /* 0x004fc40004000000 */
[----:B---3--:R-:W-:Y:S02]  /*3a90*/  SEL R4, R4, RZ, !P0 ;  /* 0x000000ff04047207 */ /* 0x008fe40004000000 */
[----:B------:R-:W-:Y:S02]  /*3aa0*/  IADD3 R9, P0, PT, R6, R9, RZ ;  /* 0x0000000906097210 */ /* 0x000fe40007f1e0ff */
[----:B------:R-:W-:-:S03]  /*3ab0*/  ISETP.NE.AND P2, PT, R8, RZ, PT ;  /* 0x000000ff0800720c */ /* 0x000fc60003f45270 */
[----:B------:R-:W-:Y:S01]  /*3ac0*/  IMAD.X R11, R3, 0x1, R4, P0 ;  /* 0x00000001030b7824 */ /* 0x000fe200000e0604 */
[----:B------:R-:W1:Y:S04]  /*3ad0*/  SHFL.DOWN PT, R2, R9, 0x2, 0x1f ;  /* 0x08401f0009027f89 */ /* 0x000e6800000e0000 */
[----:B------:R-:W2:Y:S01]  /*3ae0*/  SHFL.DOWN PT, R4, R11, 0x2, 0x1f ;  /* 0x08401f000b047f89 */ /* 0x000ea200000e0000 */
[----:B-1----:R-:W-:-:S04]  /*3af0*/  SEL R2, R2, RZ, !P1 ;  /* 0x000000ff02027207 */ /* 0x002fc80004800000 */
[----:B------:R-:W-:Y:S02]  /*3b00*/  IADD3 R7, P0, PT, R2, R9, RZ ;  /* 0x0000000902077210 */ /* 0x000fe40007f1e0ff */
[----:B--2---:R-:W-:Y:S02]  /*3b10*/  SEL R4, R4, RZ, !P1 ;  /* 0x000000ff04047207 */ /* 0x004fe40004800000 */
[----:B------:R-:W-:Y:S01]  /*3b20*/  ISETP.GT.AND P1, PT, R8, 0x1b, PT ;  /* 0x0000001b0800780c */ /* 0x000fe20003f24270 */
[----:B------:R-:W1:Y:S02]  /*3b30*/  SHFL.DOWN PT, R2, R7, 0x4, 0x1f ;  /* 0x08801f0007027f89 */ /* 0x000e6400000e0000 */
[----:B------:R-:W-:Y:S02]  /*3b40*/  IMAD.X R4, R4, 0x1, R11, P0 ;  /* 0x0000000104047824 */ /* 0x000fe400000e060b */
[----:B------:R-:W2:Y:S03]  /*3b50*/  @!P2 S2R R11, SR_CgaCtaId ;  /* 0x00000000000ba919 */ /* 0x000ea60000008800 */
[----:B------:R-:W3:Y:S01]  /*3b60*/  SHFL.DOWN PT, R3, R4, 0x4, 0x1f ;  /* 0x08801f0004037f89 */ /* 0x000ee200000e0000 */
[----:B-1----:R-:W-:-:S04]  /*3b70*/  SEL R2, R2, RZ, !P1 ;  /* 0x000000ff02027207 */ /* 0x002fc80004800000 */
[----:B------:R-:W-:Y:S02]  /*3b80*/  IADD3 R9, P0, PT, R2, R7, RZ ;  /* 0x0000000702097210 */ /* 0x000fe40007f1e0ff */
[----:B---3--:R-:W-:-:S03]  /*3b90*/  SEL R3, R3, RZ, !P1 ;  /* 0x000000ff03037207 */ /* 0x008fc60004800000 */
[----:B------:R-:W1:Y:S01]  /*3ba0*/  SHFL.DOWN PT, R2, R9, 0x8, 0x1f ;  /* 0x09001f0009027f89 */ /* 0x000e6200000e0000 */
[----:B------:R-:W-:Y:S01]  /*3bb0*/  ISETP.GT.AND P1, PT, R8, 0x17, PT ;  /* 0x000000170800780c */ /* 0x000fe20003f24270 */
[----:B------:R-:W-:-:S05]  /*3bc0*/  IMAD.X R6, R3, 0x1, R4, P0 ;  /* 0x0000000103067824 */ /* 0x000fca00000e0604 */
[----:B------:R-:W3:Y:S01]  /*3bd0*/  SHFL.DOWN PT, R3, R6, 0x8, 0x1f ;  /* 0x09001f0006037f89 */ /* 0x000ee200000e0000 */
[----:B-1----:R-:W-:-:S04]  /*3be0*/  SEL R2, R2, RZ, !P1 ;  /* 0x000000ff02027207 */ /* 0x002fc80004800000 */
[----:B------:R-:W-:Y:S02]  /*3bf0*/  IADD3 R7, P0, PT, R2, R9, RZ ;  /* 0x0000000902077210 */ /* 0x000fe40007f1e0ff */
[----:B---3--:R-:W-:-:S03]  /*3c00*/  SEL R3, R3, RZ, !P1 ;  /* 0x000000ff03037207 */ /* 0x008fc60004800000 */
[----:B------:R-:W1:Y:S01]  /*3c10*/  SHFL.DOWN PT, R2, R7, 0x10, 0x1f ;  /* 0x0a001f0007027f89 */ /* 0x000e6200000e0000 */
[----:B------:R-:W-:Y:S02]  /*3c20*/  ISETP.GT.AND P1, PT, R8, 0xf, PT ;  /* 0x0000000f0800780c */ /* 0x000fe40003f24270 */
[----:B------:R-:W-:Y:S01]  /*3c30*/  @!P2 MOV R8, 0x400 ;  /* 0x000004000008a802 */ /* 0x000fe20000000f00 */
[----:B------:R-:W-:Y:S01]  /*3c40*/  IMAD.X R4, R3, 0x1, R6, P0 ;  /* 0x0000000103047824 */ /* 0x000fe200000e0606 */
[----:B------:R-:W-:Y:S02]  /*3c50*/  @!P2 SHF.R.U32.HI R6, RZ, 0x2, R5 ;  /* 0x00000002ff06a819 */ /* 0x000fe40000011605 */
[----:B--2---:R-:W-:Y:S02]  /*3c60*/  @!P2 LEA R11, R11, R8, 0x18 ;  /* 0x000000080b0ba211 */ /* 0x004fe400078ec0ff */
[----:B------:R-:W2:Y:S01]  /*3c70*/  SHFL.DOWN PT, R3, R4, 0x10, 0x1f ;  /* 0x0a001f0004037f89 */ /* 0x000ea200000e0000 */
[----:B------:R-:W-:-:S05]  /*3c80*/  @!P2 LOP3.LUT R6, R6, 0xf8, RZ, 0xc0, !PT ;  /* 0x000000f80606a812 */ /* 0x000fca00078ec0ff */
[----:B------:R-:W-:Y:S01]  /*3c90*/  @!P2 IMAD.IADD R11, R6, 0x1, R11 ;  /* 0x00000001060ba824 */ /* 0x000fe200078e020b */
[----:B-1----:R-:W-:-:S04]  /*3ca0*/  SEL R2, R2, RZ, !P1 ;  /* 0x000000ff02027207 */ /* 0x002fc80004800000 */
[----:B------:R-:W-:Y:S02]  /*3cb0*/  IADD3 R2, P0, PT, R2, R7, RZ ;  /* 0x0000000702027210 */ /* 0x000fe40007f1e0ff */
[----:B--2---:R-:W-:-:S05]  /*3cc0*/  SEL R3, R3, RZ, !P1 ;  /* 0x000000ff03037207 */ /* 0x004fca0004800000 */
        /* <DEDUP_REMOVED lines=9> */
[----:B------:R-:W2:Y:S04]  /*3d60*/  LDS.128 R24, [UR4+0x20] ;  /* 0x00002004ff187984 */ /* 0x000ea80008000c00 */
[----:B------:R-:W1:Y:S04]  /*3d70*/  LDS.128 R4, [UR4+0x30] ;  /* 0x00003004ff047984 */ /* 0x000e680008000c00 */
[----:B------:R-:W3:Y:S04]  /*3d80*/  LDS.128 R20, [UR4+0x40] ;  /* 0x00004004ff147984 */ /* 0x000ee80008000c00 */
[----:B------:R-:W4:Y:S04]  /*3d90*/  LDS.128 R16, [UR4+0x50] ;  /* 0x00005004ff107984 */ /* 0x000f280008000c00 */
[----:B0-----:R-:W0:Y:S01]  /*3da0*/  LDS.128 R12, [UR4+0x60] ;  /* 0x00006004ff0c7984 */ /* 0x001e220008000c00 */
[----:B--2---:R-:W-:-:S04]  /*3db0*/  IADD3 R11, P1, P2, R24, R8, R2 ;  /* 0x00000008180b7210 */ /* 0x004fc80007a3e002 */
[----:B------:R-:W-:Y:S02]  /*3dc0*/  IADD3.X R25, PT, PT, R25, R9, R3, P1, P2 ;  /* 0x0000000919197210 */ /* 0x000fe40000fe4403 */
[----:B-1----:R-:W-:Y:S02]  /*3dd0*/  IADD3 R3, P1, P2, R4, R11, R26 ;  /* 0x0000000b04037210 */ /* 0x002fe40007a3e01a */
[----:B------:R-:W1:Y:S02]  /*3de0*/  LDS.128 R8, [UR4+0x70] ;  /* 0x00007004ff087984 */ /* 0x000e640008000c00 */
[----:B------:R-:W-:Y:S02]  /*3df0*/  IADD3.X R5, PT, PT, R5, R25, R27, P1, P2 ;  /* 0x0000001905057210 */ /* 0x000fe40000fe441b */
[----:B------:R-:W2:Y:S01]  /*3e00*/  LDS.128 R24, [UR4+0x80] ;  /* 0x00008004ff187984 */ /* 0x000ea20008000c00 */
[----:B---3--:R-:W-:-:S04]  /*3e10*/  IADD3 R3, P1, P2, R20, R3, R6 ;  /* 0x0000000314037210 */ /* 0x008fc80007a3e006 */
[----:B----4-:R-:W-:Y:S02]  /*3e20*/  IADD3 R3, P3, P4, R16, R3, R22 ;  /* 0x0000000310037210 */ /* 0x010fe40007c7e016 */
[----:B------:R-:W-:Y:S02]  /*3e30*/  IADD3.X R7, PT, PT, R21, R5, R7, P1, P2 ;  /* 0x0000000515077210 */ /* 0x000fe40000fe4407 */
[----:B0-----:R-:W-:Y:S02]  /*3e40*/  IADD3 R3, P1, P2, R12, R3, R18 ;  /* 0x000000030c037210 */ /* 0x001fe40007a3e012 */
[----:B------:R-:W-:-:S04]  /*3e50*/  IADD3.X R17, PT, PT, R17, R7, R23, P3, P4 ;  /* 0x0000000711117210 */ /* 0x000fc80001fe8417 */
[----:B------:R-:W-:Y:S02]  /*3e60*/  IADD3.X R13, PT, PT, R13, R17, R19, P1, P2 ;  /* 0x000000110d0d7210 */ /* 0x000fe40000fe4413 */
[----:B-1----:R-:W-:-:S04]  /*3e70*/  IADD3 R3, P3, P4, R8, R3, R14 ;  /* 0x0000000308037210 */ /* 0x002fc80007c7e00e */
[----:B--2---:R-:W-:Y:S02]  /*3e80*/  IADD3 R3, P1, P2, R24, R3, R10 ;  /* 0x0000000318037210 */ /* 0x004fe40007a3e00a */
[----:B------:R-:W-:Y:S02]  /*3e90*/  IADD3.X R9, PT, PT, R9, R13, R15, P3, P4 ;  /* 0x0000000d09097210 */ /* 0x000fe40001fe840f */
[----:B------:R-:W-:Y:S02]  /*3ea0*/  IADD3 R2, P3, PT, R3, R26, RZ ;  /* 0x0000001a03027210 */ /* 0x000fe40007f7e0ff */
[----:B------:R-:W-:-:S05]  /*3eb0*/  IADD3.X R3, PT, PT, R25, R9, R11, P1, P2 ;  /* 0x0000000919037210 */ /* 0x000fca0000fe440b */
[----:B------:R-:W-:-:S07]  /*3ec0*/  IMAD.X R3, R3, 0x1, R27, P3 ;  /* 0x0000000103037824 */ /* 0x000fce00018e061b */
.L_x_132:
[----:B------:R-:W-:Y:S05]  /*3ed0*/  BSYNC.RECONVERGENT B0 ;  /* 0x0000000000007941 */ /* 0x000fea0003800200 */
.L_x_116:
[----:B------:R-:W-:Y:S05]  /*3ee0*/  @P0 EXIT ;  /* 0x000000000000094d */ /* 0x000fea0003800000 */
[----:B------:R-:W3:Y:S02]  /*3ef0*/  LDC.64 R4, c[0x0][0x398] ;  /* 0x0000e600ff047b82 */ /* 0x000ee40000000a00 */
[----:B---3--:R-:W-:-:S05]  /*3f00*/  IMAD.WIDE.U32 R4, R0, 0x8, R4 ;  /* 0x0000000800047825 */ /* 0x008fca00078e0004 */
[----:B------:R-:W-:Y:S01]  /*3f10*/  STG.E.64 desc[UR8][R4.64], R2 ;  /* 0x0000000204007986 */ /* 0x000fe2000c101b08 */
[----:B------:R-:W-:Y:S05]  /*3f20*/  EXIT ;  /* 0x000000000000794d */ /* 0x000fea0003800000 */
.L_x_146:
        /* <DEDUP_REMOVED lines=13> */
.L_x_1338:


//--------------------- .text._ZN3cub18CUB_300001_SM_10006detail6reduce28DeviceReduceSingleTileKernelINS2_10policy_hubIljN4cuda3std3__44plusIlEEE10Policy1000EN6thrust24THRUST_300001_SM_1000_NS18transform_iteratorI17count_under_curveNSD_12zip_iteratorINS7_5tupleIJNSD_6detail15normal_iteratorINSD_10device_ptrIfEEEESM_EEEEEllEEPljS9_llNS7_10__identityEEEvT0_T1_T2_T3_T4_T6_ --------------------------
	.section	.text._ZN3cub18CUB_300001_SM_10006detail6reduce28DeviceReduceSingleTileKernelINS2_10policy_hubIljN4cuda3std3__44plusIlEEE10Policy1000EN6thrust24THRUST_300001_SM_1000_NS18transform_iteratorI17count_under_curveNSD_12zip_iteratorINS7_5tupleIJNSD_6detail15normal_iteratorINSD_10device_ptrIfEEEESM_EEEEEllEEPljS9_llNS7_10__identityEEEvT0_T1_T2_T3_T4_T6_,"ax",@progbits
	.align	128
        .global         _ZN3cub18CUB_300001_SM_10006detail6reduce28DeviceReduceSingleTileKernelINS2_10policy_hubIljN4cuda3std3__44plusIlEEE10Policy1000EN6thrust24THRUST_300001_SM_1000_NS18transform_iteratorI17count_under_curveNSD_12zip_iteratorINS7_5tupleIJNSD_6detail15normal_iteratorINSD_10device_ptrIfEEEESM_EEEEEllEEPljS9_llNS7_10__identityEEEvT0_T1_T2_T3_T4_T6_
        .type           _ZN3cub18CUB_300001_SM_10006detail6reduce28DeviceReduceSingleTileKernelINS2_10policy_hubIljN4cuda3std3__44plusIlEEE10Policy1000EN6thrust24THRUST_300001_SM_1000_NS18transform_iteratorI17count_under_curveNSD_12zip_iteratorINS7_5tupleIJNSD_6detail15normal_iteratorINSD_10device_ptrIfEEEESM_EEEEEllEEPljS9_llNS7_10__identityEEEvT0_T1_T2_T3_T4_T6_,@function
        .size           _ZN3cub18CUB_300001_SM_10006detail6reduce28DeviceReduceSingleTileKernelINS2_10policy_hubIljN4cuda3std3__44plusIlEEE10Policy1000EN6thrust24THRUST_300001_SM_1000_NS18transform_iteratorI17count_under_curveNSD_12zip_iteratorINS7_5tupleIJNSD_6detail15normal_iteratorINSD_10device_ptrIfEEEESM_EEEEEllEEPljS9_llNS7_10__identityEEEvT0_T1_T2_T3_T4_T6_,(.L_x_1339 - _ZN3cub18CUB_300001_SM_10006detail6reduce28DeviceReduceSingleTileKernelINS2_10policy_hubIljN4cuda3std3__44plusIlEEE10Policy1000EN6thrust24THRUST_300001_SM_1000_NS18transform_iteratorI17count_under_curveNSD_12zip_iteratorINS7_5tupleIJNSD_6detail15normal_iteratorINSD_10device_ptrIfEEEESM_EEEEEllEEPljS9_llNS7_10__identityEEEvT0_T1_T2_T3_T4_T6_)
        .other          _ZN3cub18CUB_300001_SM_10006detail6reduce28DeviceReduceSingleTileKernelINS2_10policy_hubIljN4cuda3std3__44plusIlEEE10Policy1000EN6thrust24THRUST_300001_SM_1000_NS18transform_iteratorI17count_under_curveNSD_12zip_iteratorINS7_5tupleIJNSD_6detail15normal_iteratorINSD_10device_ptrIfEEEESM_EEEEEllEEPljS9_llNS7_10__identityEEEvT0_T1_T2_T3_T4_T6_,@"STO_CUDA_ENTRY STV_DEFAULT"
_ZN3cub18CUB_300001_SM_10006detail6reduce28DeviceReduceSingleTileKernelINS2_10policy_hubIljN4cuda3std3__44plusIlEEE10Policy1000EN6thrust24THRUST_300001_SM_1000_NS18transform_iteratorI17count_under_curveNSD_12zip_iteratorINS7_5tupleIJNSD_6detail15normal_iteratorINSD_10device_ptrIfEEEESM_EEEEEllEEPljS9_llNS7_10__identityEEEvT0_T1_T2_T3_T4_T6_:
.text._ZN3cub18CUB_300001_SM_10006detail6reduce28DeviceReduceSingleTileKernelINS2_10policy_hubIljN4cuda3std3__44plusIlEEE10Policy1000EN6thrust24THRUST_300001_SM_1000_NS18transform_iteratorI17count_under_curveNSD_12zip_iteratorINS7_5tupleIJNSD_6detail15normal_iteratorINSD_10device_ptrIfEEEESM_EEEEEllEEPljS9_llNS7_10__identityEEEvT0_T1_T2_T3_T4_T6_:
        /* <DEDUP_REMOVED lines=13> */
.L_x_147:
[----:B------:R-:W-:Y:S01]  /*00d0*/  ISETP.GT.U32.AND P0, PT, R4, 0xdff, PT ;  /* 0x00000dff0400780c */ /* 0x000fe20003f04070 */
[----:B------:R-:W-:-:S12]  /*00e0*/  BSSY.RECONVERGENT B0, `(.L_x_148) ;  /* 0x0000385000007945 */ /* 0x000fd80003800200 */
[----:B------:R-:W-:Y:S05]  /*00f0*/  @P0 BRA `(.L_x_149) ;  /* 0x0000001800f40947 */ /* 0x000fea0003800000 */
[----:B------:R-:W0:Y:S01]  /*0100*/  S2R R5, SR_TID.X ;  /* 0x0000000000057919 */ /* 0x000e220000002100 */
[----:B------:R-:W-:Y:S01]  /*0110*/  BSSY.RECONVERGENT B1, `(.L_x_150) ;  /* 0x0000010000017945 */ /* 0x000fe20003800200 */
[----:B------:R-:W-:Y:S02]  /*0120*/  IMAD.MOV.U32 R0, RZ, RZ, RZ ;  /* 0x000000ffff007224 */ /* 0x000fe400078e00ff */
[----:B------:R-:W-:Y:S01]  /*0130*/  IMAD.MOV.U32 R2, RZ, RZ, RZ ;  /* 0x000000ffff027224 */ /* 0x000fe200078e00ff */
        /* <DEDUP_REMOVED lines=13> */
.L_x_151:
[----:B------:R-:W-:Y:S05]  /*0210*/  BSYNC.RECONVERGENT B1 ;  /* 0x0000000000017941 */ /* 0x000fea0003800200 */
.L_x_150:
        /* <DEDUP_REMOVED lines=20> */
.L_x_156:
        /* <DEDUP_REMOVED lines=41> */
[----:B-----5:R-:W-:-:S04]  /*05f0*/  FSETP.GE.AND P2, PT, R34, R35, PT ;  /* 0x000000232200720b */ /* 0x020fc80003f46000 */
[----:B------:R-:W-:Y:S02]  /*0600*/  SEL R28, RZ, 0x1, !P2 ;  /* 0x00000001ff1c7807 */ /* 0x000fe40005000000 */
[----:B------:R-:W-:Y:S02]  /*0610*/  FSETP.GE.AND P3, PT, R36, R37, PT ;  /* 0x000000252400720b */ /* 0x000fe40003f66000 */
[----:B------:R-:W-:Y:S02]  /*0620*/  IADD3 R28, P1, P2, R28, R0, R29 ;  /* 0x000000001c1c7210 */ /* 0x000fe40007a3e01d */
[----:B------:R-:W-:Y:S02]  /*0630*/  SEL R29, RZ, 0x1, !P3 ;  /* 0x00000001ff1d7807 */ /* 0x000fe40005800000 */
[----:B------:R-:W-:-:S04]  /*0640*/  FSETP.GE.AND P4, PT, R38, R39, PT ;  /* 0x000000272600720b */ /* 0x000fc80003f86000 */
[----:B------:R-:W-:Y:S02]  /*0650*/  SEL R0, RZ, 0x1, !P4 ;  /* 0x00000001ff007807 */ /* 0x000fe40006000000 */
[----:B------:R-:W-:Y:S02]  /*0660*/  IADD3.X R30, PT, PT, RZ, R2, RZ, P5, P6 ;  /* 0x00000002ff1e7210 */ /* 0x000fe40002fec4ff */
[----:B------:R-:W-:Y:S02]  /*0670*/  FSETP.GE.AND P3, PT, R40, R41, PT ;  /* 0x000000292800720b */ /* 0x000fe40003f66000 */
[----:B------:R-:W-:Y:S02]  /*0680*/  IADD3 R2, P6, P5, R0, R28, R29 ;  /* 0x0000001c00027210 */ /* 0x000fe40007dde01d */
[----:B------:R-:W-:Y:S02]  /*0690*/  SEL R29, RZ, 0x1, !P3 ;  /* 0x00000001ff1d7807 */ /* 0x000fe40005800000 */
[----:B------:R-:W-:-:S04]  /*06a0*/  FSETP.GE.AND P4, PT, R42, R43, PT ;  /* 0x0000002b2a00720b */ /* 0x000fc80003f86000 */
[----:B------:R-:W-:Y:S02]  /*06b0*/  SEL R0, RZ, 0x1, !P4 ;  /* 0x00000001ff007807 */ /* 0x000fe40006000000 */
[----:B------:R-:W-:Y:S02]  /*06c0*/  FSETP.GE.AND P3, PT, R24, R25, PT ;  /* 0x000000191800720b */ /* 0x000fe40003f66000 */
[----:B------:R-:W-:Y:S02]  /*06d0*/  IADD3.X R24, PT, PT, RZ, R30, RZ, P1, P2 ;  /* 0x0000001eff187210 */ /* 0x000fe40000fe44ff */
[----:B------:R-:W-:Y:S02]  /*06e0*/  IADD3 R0, P1, P2, R0, R2, R29 ;  /* 0x0000000200007210 */ /* 0x000fe40007a3e01d */
[----:B------:R-:W-:Y:S02]  /*06f0*/  FSETP.GE.AND P4, PT, R27, R26, PT ;  /* 0x0000001a1b00720b */ /* 0x000fe40003f86000 */
[----:B------:R-:W-:-:S02]  /*0700*/  SEL R25, RZ, 0x1, !P3 ;  /* 0x00000001ff197807 */ /* 0x000fc40005800000 */
[----:B------:R-:W-:Y:S02]  /*0710*/  SEL R2, RZ, 0x1, !P4 ;  /* 0x00000001ff027807 */ /* 0x000fe40006000000 */
[----:B------:R-:W-:Y:S02]  /*0720*/  FSETP.GE.AND P4, PT, R23, R22, PT ;  /* 0x000000161700720b */ /* 0x000fe40003f86000 */
[----:B------:R-:W-:Y:S02]  /*0730*/  FSETP.GE.AND P3, PT, R20, R21, PT ;  /* 0x000000151400720b */ /* 0x000fe40003f66000 */
[----:B------:R-:W-:Y:S02]  /*0740*/  IADD3.X R20, PT, PT, RZ, R24, RZ, P6, P5 ;  /* 0x00000018ff147210 */ /* 0x000fe400037ea4ff */
[----:B------:R-:W-:Y:S02]  /*0750*/  IADD3 R2, P6, P5, R2, R0, R25 ;  /* 0x0000000002027210 */ /* 0x000fe40007dde019 */
[----:B------:R-:W-:-:S02]  /*0760*/  SEL R0, RZ, 0x1, !P4 ;  /* 0x00000001ff007807 */ /* 0x000fc40006000000 */
[----:B------:R-:W-:Y:S02]  /*0770*/  FSETP.GE.AND P4, PT, R16, R17, PT ;  /* 0x000000111000720b */ /* 0x000fe40003f86000 */
[----:B------:R-:W-:Y:S02]  /*0780*/  SEL R21, RZ, 0x1, !P3 ;  /* 0x00000001ff157807 */ /* 0x000fe40005800000 */
[----:B------:R-:W-:Y:S02]  /*0790*/  IADD3.X R16, PT, PT, RZ, R20, RZ, P1, P2 ;  /* 0x00000014ff107210 */ /* 0x000fe40000fe44ff */
[----:B------:R-:W-:Y:S02]  /*07a0*/  SEL R17, RZ, 0x1, !P4 ;  /* 0x00000001ff117807 */ /* 0x000fe40006000000 */
[----:B------:R-:W-:Y:S02]  /*07b0*/  FSETP.GE.AND P4, PT, R12, R13, PT ;  /* 0x0000000d0c00720b */ /* 0x000fe40003f86000 */
[----:B------:R-:W-:-:S02]  /*07c0*/  IADD3 R0, P1, P2, R0, R2, R21 ;  /* 0x0000000200007210 */ /* 0x000fc40007a3e015 */
[----:B------:R-:W-:Y:S02]  /*07d0*/  IADD3.X R12, PT, PT, RZ, R16, RZ, P6, P5 ;  /* 0x00000010ff0c7210 */ /* 0x000fe400037ea4ff */
[----:B------:R-:W-:Y:S02]  /*07e0*/  FSETP.GE.AND P3, PT, R19, R18, PT ;  /* 0x000000121300720b */ /* 0x000fe40003f66000 */
[----:B------:R-:W-:Y:S02]  /*07f0*/  IADD3.X R12, PT, PT, RZ, R12, RZ, P1, P2 ;  /* 0x0000000cff0c7210 */ /* 0x000fe40000fe44ff */
[----:B------:R-:W-:Y:S02]  /*0800*/  SEL R2, RZ, 0x1, !P3 ;  /* 0x00000001ff027807 */ /* 0x000fe40005800000 */
[----:B------:R-:W-:Y:S02]  /*0810*/  ISETP.NE.AND P1, PT, R11, RZ, PT ;  /* 0x000000ff0b00720c */ /* 0x000fe40003f25270 */
[----:B------:R-:W-:-:S02]  /*0820*/  FSETP.GE.AND P3, PT, R15, R14, PT ;  /* 0x0000000e0f00720b */ /* 0x000fc40003f66000 */
[----:B------:R-:W-:Y:S02]  /*0830*/  IADD3 R2, P5, P6, R2, R0, R17 ;  /* 0x0000000002027210 */ /* 0x000fe40007ebe011 */
[----:B------:R-:W-:Y:S02]  /*0840*/  SEL R13, RZ, 0x1, !P4 ;  /* 0x00000001ff0d7807 */ /* 0x000fe40006000000 */
[----:B------:R-:W-:Y:S02]  /*0850*/  SEL R0, RZ, 0x1, !P3 ;  /* 0x00000001ff007807 */ /* 0x000fe40005800000 */
[----:B------:R-:W-:Y:S02]  /*0860*/  IADD3 R8, P4, PT, R8, 0x8000, RZ ;  /* 0x0000800008087810 */ /* 0x000fe40007f9e0ff */
[----:B------:R-:W-:Y:S02]  /*0870*/  IADD3 R0, P2, P3, R0, R2, R13 ;  /* 0x0000000200007210 */ /* 0x000fe40007b5e00d */
[----:B------:R-:W-:-:S02]  /*0880*/  IADD3.X R2, PT, PT, RZ, R12, RZ, P5, P6 ;  /* 0x0000000cff027210 */ /* 0x000fc40002fec4ff */
[----:B------:R-:W-:Y:S01]  /*0890*/  IADD3 R6, P5, PT, R6, 0x8000, RZ ;  /* 0x0000800006067810 */ /* 0x000fe20007fbe0ff */
[----:B------:R-:W-:Y:S01]  /*08a0*/  IMAD.X R9, RZ, RZ, R9, P4 ;  /* 0x000000ffff097224 */ /* 0x000fe200020e0609 */
[----:B------:R-:W-:-:S03]  /*08b0*/  IADD3.X R2, PT, PT, RZ, R2, RZ, P2, P3 ;  /* 0x00000002ff027210 */ /* 0x000fc600017e64ff */
[----:B------:R-:W-:Y:S01]  /*08c0*/  IMAD.X R7, RZ, RZ, R7, P5 ;  /* 0x000000ffff077224 */ /* 0x000fe200028e0607 */
[----:B------:R-:W-:Y:S07]  /*08d0*/  @P1 BRA `(.L_x_156) ;  /* 0xfffffff800a01947 */ /* 0x000fee000383ffff */
.L_x_155:
[----:B------:R-:W-:Y:S05]  /*08e0*/  BSYNC.RECONVERGENT B2 ;  /* 0x0000000000027941 */ /* 0x000fea0003800200 */
.L_x_154:
        /* <DEDUP_REMOVED lines=8> */
[----:B0-----:R-:W-:-:S05]  /*0970*/  IMAD.WIDE.U32 R6, R3, 0x4, R6 ;  /* 0x0000000403067825 */ /* 0x001fca00078e0006 */
[----:B------:R-:W2:Y:S01]  /*0980*/  LDG.E R11, desc[UR6][R6.64] ;  /* 0x00000006060b7981 */ /* 0x000ea2000c1e1900 */
[----:B-1----:R-:W-:-:S03]  /*0990*/  IMAD.WIDE.U32 R8, R3, 0x4, R8 ;  /* 0x0000000403087825 */ /* 0x002fc600078e0008 */
        /* <DEDUP_REMOVED lines=24> */
[----:B0-----:R-:W-:-:S04]  /*0b20*/  SEL R6, RZ, 0x1, !P2 ;  /* 0x00000001ff067807 */ /* 0x001fc80005000000 */
[----:B------:R-:W-:Y:S02]  /*0b30*/  IADD3 R6, P1, P2, R6, R0, R11 ;  /* 0x0000000006067210 */ /* 0x000fe40007a3e00b */
[----:B------:R-:W-:Y:S02]  /*0b40*/  FSETP.GE.AND P3, PT, R19, R20, PT ;  /* 0x000000141300720b */ /* 0x000fe40003f66000 */
[----:B------:R-:W-:Y:S02]  /*0b50*/  FSETP.GE.AND P4, PT, R21, R22, PT ;  /* 0x000000161500720b */ /* 0x000fe40003f86000 */
[----:B------:R-:W-:Y:S02]  /*0b60*/  SEL R7, RZ, 0x1, !P3 ;  /* 0x00000001ff077807 */ /* 0x000fe40005800000 */
[----:B------:R-:W-:Y:S02]  /*0b70*/  SEL R0, RZ, 0x1, !P4 ;  /* 0x00000001ff007807 */ /* 0x000fe40006000000 */
[----:B-1----:R-:W-:-:S02]  /*0b80*/  IADD3.X R8, PT, PT, RZ, R2, RZ, P5, P6 ;  /* 0x00000002ff087210 */ /* 0x002fc40002fec4ff */
[----:B------:R-:W-:Y:S02]  /*0b90*/  IADD3 R2, P5, P6, R0, R6, R7 ;  /* 0x0000000600027210 */ /* 0x000fe40007ebe007 */
[----:B------:R-:W-:Y:S02]  /*0ba0*/  FSETP.GE.AND P4, PT, R23, R24, PT ;  /* 0x000000181700720b */ /* 0x000fe40003f86000 */
[----:B------:R-:W-:Y:S02]  /*0bb0*/  FSETP.GE.AND P3, PT, R25, R26, PT ;  /* 0x0000001a1900720b */ /* 0x000fe40003f66000 */
[----:B------:R-:W-:Y:S02]  /*0bc0*/  SEL R7, RZ, 0x1, !P4 ;  /* 0x00000001ff077807 */ /* 0x000fe40006000000 */
[----:B------:R-:W-:Y:S02]  /*0bd0*/  SEL R0, RZ, 0x1, !P3 ;  /* 0x00000001ff007807 */ /* 0x000fe40005800000 */
[----:B------:R-:W-:-:S02]  /*0be0*/  IADD3.X R6, PT, PT, RZ, R8, RZ, P1, P2 ;  /* 0x00000008ff067210 */ /* 0x000fc40000fe44ff */
[----:B------:R-:W-:Y:S02]  /*0bf0*/  IADD3 R0, P1, P2, R0, R2, R7 ;  /* 0x0000000200007210 */ /* 0x000fe40007a3e007 */
[----:B------:R-:W-:-:S04]  /*0c00*/  IADD3.X R2, PT, PT, RZ, R6, RZ, P5, P6 ;  /* 0x00000006ff027210 */ /* 0x000fc80002fec4ff */
[----:B------:R-:W-:-:S07]  /*0c10*/  IADD3.X R2, PT, PT, RZ, R2, RZ, P1, P2 ;  /* 0x00000002ff027210 */ /* 0x000fce0000fe44ff */
.L_x_158:
[----:B------:R-:W-:Y:S05]  /*0c20*/  BSYNC.RECONVERGENT B2 ;  /* 0x0000000000027941 */ /* 0x000fea0003800200 */
.L_x_157:
        /* <DEDUP_REMOVED lines=31> */
.L_x_160:
[----:B------:R-:W-:Y:S05]  /*0e20*/  BSYNC.RECONVERGENT B2 ;  /* 0x0000000000027941 */ /* 0x000fea0003800200 */
.L_x_159:
[----:B------:R-:W-:Y:S05]  /*0e30*/  @!P0 BRA `(.L_x_153) ;  /* 0x0000000000648947 */ /* 0x000fea0003800000 */
[----:B------:R-:W0:Y:S08]  /*0e40*/  LDC.64 R6, c[0x0][0x388] ;  /* 0x0000e200ff067b82 */ /* 0x000e300000000a00 */
[----:B------:R-:W1:Y:S01]  /*0e50*/  LDC.64 R8, c[0x0][0x380] ;  /* 0x0000e000ff087b82 */ /* 0x000e620000000a00 */
[----:B0-----:R-:W-:-:S04]  /*0e60*/  IMAD.WIDE.U32 R6, R3, 0x4, R6 ;  /* 0x0000000403067825 */ /* 0x001fc800078e0006 */
[----:B------:R-:W-:Y:S02]  /*0e70*/  IMAD.MOV.U32 R13, RZ, RZ, R7 ;  /* 0x000000ffff0d7224 */ /* 0x000fe400078e0007 */
[----:B------:R-:W-:Y:S02]  /*0e80*/  IMAD.MOV.U32 R12, RZ, RZ, R6 ;  /* 0x000000ffff0c7224 */ /* 0x000fe400078e0006 */
[----:B-1----:R-:W-:-:S04]  /*0e90*/  IMAD.WIDE.U32 R8, R3, 0x4, R8 ;  /* 0x0000000403087825 */ /* 0x002fc800078e0008 */
[----:B------:R-:W-:Y:S02]  /*0ea0*/  IMAD.MOV.U32 R10, RZ, RZ, R8 ;  /* 0x000000ffff0a7224 */ /* 0x000fe400078e0008 */
[----:B------:R-:W-:Y:S02]  /*0eb0*/  IMAD.MOV.U32 R7, RZ, RZ, R9 ;  /* 0x000000ffff077224 */ /* 0x000fe400078e0009 */
[----:B------:R-:W-:-:S07]  /*0ec0*/  IMAD.MOV R3, RZ, RZ, -R11 ;  /* 0x000000ffff037224 */ /* 0x000fce00078e0a0b */
.L_x_161:
[----:B------:R-:W-:Y:S02]  /*0ed0*/  IMAD.MOV.U32 R6, RZ, RZ, R10 ;  /* 0x000000ffff067224 */ /* 0x000fe400078e000a */
[----:B------:R-:W-:Y:S02]  /*0ee0*/  IMAD.MOV.U32 R9, RZ, RZ, R13 ;  /* 0x000000ffff097224 */ /* 0x000fe400078e000d */
[----:B------:R-:W-:Y:S02]  /*0ef0*/  IMAD.MOV.U32 R8, RZ, RZ, R12 ;  /* 0x000000ffff087224 */ /* 0x000fe400078e000c */
[----:B------:R0:W2:Y:S04]  /*0f00*/  LDG.E R6, desc[UR6][R6.64] ;  /* 0x0000000606067981 */ /* 0x0000a8000c1e1900 */
[----:B------:R-:W2:Y:S01]  /*0f10*/  LDG.E R9, desc[UR6][R8.64] ;  /* 0x0000000608097981 */ /* 0x000ea2000c1e1900 */
[----:B------:R-:W-:Y:S01]  /*0f20*/  VIADD R3, R3, 0x1 ;  /* 0x0000000103037836 */ /* 0x000fe20000000000 */
[----:B------:R-:W-:-:S02]  /*0f30*/  IADD3 R12, P2, PT, R12, 0x800, RZ ;  /* 0x000008000c0c7810 */ /* 0x000fc40007f5e0ff */
[----:B------:R-:W-:-:S03]  /*0f40*/  IADD3 R10, P3, PT, R10, 0x800, RZ ;  /* 0x000008000a0a7810 */ /* 0x000fc60007f7e0ff */
[----:B------:R-:W-:Y:S02]  /*0f50*/  IMAD.X R13, RZ, RZ, R13, P2 ;  /* 0x000000ffff0d7224 */ /* 0x000fe400010e060d */
[----:B0-----:R-:W-:Y:S01]  /*0f60*/  IMAD.X R7, RZ, RZ, R7, P3 ;  /* 0x000000ffff077224 */ /* 0x001fe200018e0607 */
[----:B--2---:R-:W-:-:S04]  /*0f70*/  FSETP.GE.AND P0, PT, R6, R9, PT ;  /* 0x000000090600720b */ /* 0x004fc80003f06000 */
[----:B------:R-:W-:Y:S02]  /*0f80*/  SEL R11, RZ, 0x1, !P0 ;  /* 0x00000001ff0b7807 */ /* 0x000fe40004000000 */
[----:B------:R-:W-:Y:S02]  /*0f90*/  ISETP.NE.AND P0, PT, R3, RZ, PT ;  /* 0x000000ff0300720c */ /* 0x000fe40003f05270 */
[----:B------:R-:W-:-:S05]  /*0fa0*/  IADD3 R0, P1, PT, R0, R11, RZ ;  /* 0x0000000b00007210 */ /* 0x000fca0007f3e0ff */
[----:B------:R-:W-:-:S06]  /*0fb0*/  IMAD.X R2, RZ, RZ, R2, P1 ;  /* 0x000000ffff027224 */ /* 0x000fcc00008e0602 */
[----:B------:R-:W-:Y:S05]  /*0fc0*/  @P0 BRA `(.L_x_161) ;  /* 0xfffffffc00c00947 */ /* 0x000fea000383ffff */
.L_x_153:
[----:B------:R-:W-:Y:S05]  /*0fd0*/  BSYNC.RECONVERGENT B1 ;  /* 0x0000000000017941 */ /* 0x000fea0003800200 */
.L_x_152:
        /* <DEDUP_REMOVED lines=77> */
.L_x_162:
[----:B------:R-:W-:Y:S01]  /*14b0*/  LOP3.LUT R3, R5, 0x3e0, RZ, 0xc0, !PT ;  /* 0x000003e005037812 */ /* 0x000fe200078ec0ff */
[----:B------:R-:W0:Y:S04]  /*14c0*/  S2R R14, SR_LANEID ;  /* 0x00000000000e7919 */ /* 0x000e280000000000 */
[----:B------:R-:W-:Y:S01]  /*14d0*/  VIADD R7, R3, 0x20 ;  /* 0x0000002003077836 */ /* 0x000fe20000000000 */
[----:B------:R-:W-:-:S04]  /*14e0*/  LOP3.LUT R3, RZ, R3, RZ, 0x33, !PT ;  /* 0x00000003ff037212 */ /* 0x000fc800078e33ff */
[----:B------:R-:W-:Y:S01]  /*14f0*/  ISETP.GT.U32.AND P0, PT, R7, R4, PT ;  /* 0x000000040700720c */ /* 0x000fe20003f04070 */
[----:B------:R-:W-:-:S05]  /*1500*/  IMAD.IADD R3, R3, 0x1, R4 ;  /* 0x0000000103037824 */ /* 0x000fca00078e0204 */
[----:B------:R-:W-:-:S05]  /*1510*/  SEL R7, R3, 0x1f, P0 ;  /* 0x0000001f03077807 */ /* 0x000fca0000000000 */
[----:B------:R-:W1:Y:S04]  /*1520*/  SHFL.DOWN PT, R3, R0, 0x1, R7 ;  /* 0x0820000000037989 */ /* 0x000e6800000e0007 */
[----:B------:R-:W2:Y:S01]  /*1530*/  SHFL.DOWN PT, R6, R2, 0x1, R7 ;  /* 0x0820000002067989 */ /* 0x000ea200000e0007 */
[C---:B0-----:R-:W-:Y:S01]  /*1540*/  ISETP.GE.AND P0, PT, R14.reuse, R7, PT ;  /* 0x000000070e00720c */ /* 0x041fe20003f06270 */
[C---:B------:R-:W-:Y:S01]  /*1550*/  VIADD R8, R14.reuse, 0x2 ;  /* 0x000000020e087836 */ /* 0x040fe20000000000 */
[----:B------:R-:W-:Y:S02]  /*1560*/  ISETP.NE.AND P2, PT, R14, RZ, PT ;  /* 0x000000ff0e00720c */ /* 0x000fe40003f45270 */
[----:B-1----:R-:W-:-:S11]  /*1570*/  SEL R3, R3, RZ, !P0 ;  /* 0x000000ff03037207 */ /* 0x002fd60004000000 */
[----:B------:R-:W0:Y:S01]  /*1580*/  @!P2 S2R R11, SR_CgaCtaId ;  /* 0x00000000000ba919 */ /* 0x000e220000008800 */
[----:B--2---:R-:W-:Y:S02]  /*1590*/  SEL R9, R6, RZ, !P0 ;  /* 0x000000ff06097207 */ /* 0x004fe40004000000 */
[----:B------:R-:W-:-:S05]  /*15a0*/  IADD3 R12, P0, PT, R0, R3, RZ ;  /* 0x00000003000c7210 */ /* 0x000fca0007f1e0ff */
[----:B------:R-:W-:Y:S01]  /*15b0*/  IMAD.X R9, R2, 0x1, R9, P0 ;  /* 0x0000000102097824 */ /* 0x000fe200000e0609 */
[----:B------:R-:W1:Y:S01]  /*15c0*/  SHFL.DOWN PT, R3, R12, 0x2, R7 ;  /* 0x084000000c037989 */ /* 0x000e6200000e0007 */
[----:B------:R-:W-:-:S03]  /*15d0*/  ISETP.GT.AND P0, PT, R8, R7, PT ;  /* 0x000000070800720c */ /* 0x000fc60003f04270 */
[----:B------:R-:W2:Y:S01]  /*15e0*/  SHFL.DOWN PT, R6, R9, 0x2, R7 ;  /* 0x0840000009067989 */ /* 0x000ea200000e0007 */
[----:B-1----:R-:W-:-:S04]  /*15f0*/  SEL R3, R3, RZ, !P0 ;  /* 0x000000ff03037207 */ /* 0x002fc80004000000 */
[----:B------:R-:W-:Y:S02]  /*1600*/  IADD3 R8, P1, PT, R3, R12, RZ ;  /* 0x0000000c03087210 */ /* 0x000fe40007f3e0ff */
[----:B--2---:R-:W-:-:S03]  /*1610*/  SEL R6, R6, RZ, !P0 ;  /* 0x000000ff06067207 */ /* 0x004fc60004000000 */
[----:B------:R-:W1:Y:S02]  /*1620*/  SHFL.DOWN PT, R0, R8, 0x4, R7 ;  /* 0x0880000008007989 */ /* 0x000e6400000e0007 */
[----:B------:R-:W-:Y:S02]  /*1630*/  IMAD.X R10, R6, 0x1, R9, P1 ;  /* 0x00000001060a7824 */ /* 0x000fe400008e0609 */
[----:B------:R-:W-:-:S03]  /*1640*/  VIADD R6, R14, 0x4 ;  /* 0x000000040e067836 */ /* 0x000fc60000000000 */
[----:B------:R-:W2:Y:S02]  /*1650*/  SHFL.DOWN PT, R2, R10, 0x4, R7 ;  /* 0x088000000a027989 */ /* 0x000ea400000e0007 */
[----:B------:R-:W-:Y:S01]  /*1660*/  ISETP.GT.AND P0, PT, R6, R7, PT ;  /* 0x000000070600720c */ /* 0x000fe20003f04270 */
[----:B------:R-:W-:-:S03]  /*1670*/  VIADD R6, R14, 0x8 ;  /* 0x000000080e067836 */ /* 0x000fc60000000000 */
[----:B-1----:R-:W-:-:S04]  /*1680*/  SEL R0, R0, RZ, !P0 ;  /* 0x000000ff00007207 */ /* 0x002fc80004000000 */
[----:B------:R-:W-:Y:S02]  /*1690*/  IADD3 R3, P1, PT, R0, R8, RZ ;  /* 0x0000000800037210 */ /* 0x000fe40007f3e0ff */
[----:B--2---:R-:W-:-:S03]  /*16a0*/  SEL R2, R2, RZ, !P0 ;  /* 0x000000ff02027207 */ /* 0x004fc60004000000 */
[----:B------:R-:W1:Y:S01]  /*16b0*/  SHFL.DOWN PT, R0, R3, 0x8, R7 ;  /* 0x0900000003007989 */ /* 0x000e6200000e0007 */
[----:B------:R-:W-:Y:S01]  /*16c0*/  ISETP.GT.AND P0, PT, R6, R7, PT ;  /* 0x000000070600720c */ /* 0x000fe20003f04270 */
[----:B------:R-:W-:-:S05]  /*16d0*/  IMAD.X R9, R2, 0x1, R10, P1 ;  /* 0x0000000102097824 */ /* 0x000fca00008e060a */
[----:B------:R-:W2:Y:S01]  /*16e0*/  SHFL.DOWN PT, R2, R9, 0x8, R7 ;  /* 0x0900000009027989 */ /* 0x000ea200000e0007 */
[----:B-1----:R-:W-:-:S04]  /*16f0*/  SEL R0, R0, RZ, !P0 ;  /* 0x000000ff00007207 */ /* 0x002fc80004000000 */
[----:B------:R-:W-:Y:S02]  /*1700*/  IADD3 R6, P1, PT, R0, R3, RZ ;  /* 0x0000000300067210 */ /* 0x000fe40007f3e0ff */
[----:B--2---:R-:W-:-:S03]  /*1710*/  SEL R2, R2, RZ, !P0 ;  /* 0x000000ff02027207 */ /* 0x004fc60004000000 */
[----:B------:R-:W1:Y:S02]  /*1720*/  SHFL.DOWN PT, R0, R6, 0x10, R7 ;  /* 0x0a00000006007989 */ /* 0x000e6400000e0007 */
[----:B------:R-:W-:Y:S01]  /*1730*/  IMAD.X R8, R2, 0x1, R9, P1 ;  /* 0x0000000102087824 */ /* 0x000fe200008e0609 */
[----:B------:R-:W-:Y:S01]  /*1740*/  @!P2 SHF.R.U32.HI R9, RZ, 0x2, R5 ;  /* 0x00000002ff09a819 */ /* 0x000fe20000011605 */
[----:B------:R-:W-:-:S03]  /*1750*/  VIADD R2, R14, 0x10 ;  /* 0x000000100e027836 */ /* 0x000fc60000000000 */
[----:B------:R-:W2:Y:S01]  /*1760*/  SHFL.DOWN PT, R3, R8, 0x10, R7 ;  /* 0x0a00000008037989 */ /* 0x000ea200000e0007 */
[----:B------:R-:W-:Y:S02]  /*1770*/  @!P2 LOP3.LUT R9, R9, 0xf8, RZ, 0xc0, !PT ;  /* 0x000000f80909a812 */ /* 0x000fe400078ec0ff */
[----:B------:R-:W-:Y:S02]  /*1780*/  ISETP.GT.AND P0, PT, R2, R7, PT ;  /* 0x000000070200720c */ /* 0x000fe40003f04270 */
[----:B------:R-:W-:-:S04]  /*1790*/  @!P2 MOV R2, 0x400 ;  /* 0x000004000002a802 */ /* 0x000fc80000000f00 */
[----:B0-----:R-:W-:-:S05]  /*17a0*/  @!P2 LEA R10, R11, R2, 0x18 ;  /* 0x000000020b0aa211 */ /* 0x001fca00078ec0ff */
[----:B------:R-:W-:Y:S01]  /*17b0*/  @!P2 IMAD.IADD R9, R9, 0x1, R10 ;  /* 0x000000010909a824 */ /* 0x000fe200078e020a */
[----:B-1----:R-:W-:-:S04]  /*17c0*/  SEL R0, R0, RZ, !P0 ;  /* 0x000000ff00007207 */ /* 0x002fc80004000000 */
[----:B------:R-:W-:Y:S02]  /*17d0*/  IADD3 R2, P1, PT, R0, R6, RZ ;  /* 0x0000000600027210 */ /* 0x000fe40007f3e0ff */
[----:B--2---:R-:W-:Y:S02]  /*17e0*/  SEL R3, R3, RZ, !P0 ;  /* 0x000000ff03037207 */ /* 0x004fe40004000000 */
        /* <DEDUP_REMOVED lines=10> */
[----:B------:R-:W-:Y:S01]  /*1890*/  ISETP.GT.U32.AND P6, PT, R4, 0x1a0, PT ;  /* 0x000001a00400780c */ /* 0x000fe20003fc4070 */
[----:B-1----:R-:W-:-:S09]  /*18a0*/  ULEA UR4, UR5, UR4, 0x18 ;  /* 0x0000000405047291 */ /* 0x002fd2000f8ec0ff */
[----:B------:R-:W1:Y:S04]  /*18b0*/  LDS.128 R32, [UR4+0x20] ;  /* 0x00002004ff207984 */ /* 0x000e680008000c00 */
[----:B------:R-:W2:Y:S04]  /*18c0*/  LDS.64 R6, [UR4+0x18] ;  /* 0x00001804ff067984 */ /* 0x000ea80008000a00 */
[----:B------:R-:W3:Y:S04]  /*18d0*/  LDS.128 R28, [UR4+0x30] ;  /* 0x00003004ff1c7984 */ /* 0x000ee80008000c00 */
[----:B------:R-:W4:Y:S04]  /*18e0*/  LDS.128 R24, [UR4+0x40] ;  /* 0x00004004ff187984 */ /* 0x000f280008000c00 */
[----:B------:R-:W5:Y:S04]  /*18f0*/  LDS.128 R20, [UR4+0x50] ;  /* 0x00005004ff147984 */ /* 0x000f680008000c00 */
[----:B------:R-:W5:Y:S04]  /*1900*/  LDS.128 R16, [UR4+0x60] ;  /* 0x00006004ff107984 */ /* 0x000f680008000c00 */
[----:B------:R-:W5:Y:S04]  /*1910*/  LDS.128 R12, [UR4+0x70] ;  /* 0x00007004ff0c7984 */ /* 0x000f680008000c00 */
[----:B0-----:R-:W0:Y:S01]  /*1920*/  LDS.128 R8, [UR4+0x80] ;  /* 0x00008004ff087984 */ /* 0x001e220008000c00 */
[----:B-1----:R-:W-:-:S02]  /*1930*/  SEL R5, R32, RZ, P2 ;  /* 0x000000ff20057207 */ /* 0x002fc40001000000 */
[----:B------:R-:W-:Y:S02]  /*1940*/  SEL R32, R33, RZ, P2 ;  /* 0x000000ff21207207 */ /* 0x000fe40001000000 */
[----:B--2---:R-:W-:Y:S02]  /*1950*/  SEL R0, R6, RZ, P1 ;  /* 0x000000ff06007207 */ /* 0x004fe40000800000 */
[----:B------:R-:W-:Y:S02]  /*1960*/  SEL R7, R7, RZ, P1 ;  /* 0x000000ff07077207 */ /* 0x000fe40000800000 */
[C---:B------:R-:W-:Y:S02]  /*1970*/  ISETP.GT.U32.AND P1, PT, R4.reuse, 0x60, PT ;  /* 0x000000600400780c */ /* 0x040fe40003f24070 */
[----:B------:R-:W-:Y:S02]  /*1980*/  ISETP.GT.U32.AND P2, PT, R4, 0x80, PT ;  /* 0x000000800400780c */ /* 0x000fe40003f44070 */
[----:B------:R-:W-:-:S02]  /*1990*/  IADD3 R0, P3, P4, R5, R0, R2 ;  /* 0x0000000005007210 */ /* 0x000fc40007c7e002 */
[----:B------:R-:W-:Y:S02]  /*19a0*/  SEL R5, R34, RZ, P1 ;  /* 0x000000ff22057207 */ /* 0x000fe40000800000 */
[----:B------:R-:W-:Y:S02]  /*19b0*/  SEL R35, R35, RZ, P1 ;  /* 0x000000ff23237207 */ /* 0x000fe40000800000 */
[----:B---3--:R-:W-:Y:S02]  /*19c0*/  SEL R2, R28, RZ, P2 ;  /* 0x000000ff1c027207 */ /* 0x008fe40001000000 */
[----:B------:R-:W-:Y:S02]  /*19d0*/  SEL R6, R29, RZ, P2 ;  /* 0x000000ff1d067207 */ /* 0x000fe40001000000 */
[C---:B------:R-:W-:Y:S02]  /*19e0*/  ISETP.GT.U32.AND P1, PT, R4.reuse, 0xa0, PT ;  /* 0x000000a00400780c */ /* 0x040fe40003f24070 */
[----:B------:R-:W-:-:S02]  /*19f0*/  ISETP.GT.U32.AND P2, PT, R4, 0xc0, PT ;  /* 0x000000c00400780c */ /* 0x000fc40003f44070 */
[----:B------:R-:W-:Y:S02]  /*1a00*/  IADD3.X R7, PT, PT, R32, R7, R3, P3, P4 ;  /* 0x0000000720077210 */ /* 0x000fe40001fe8403 */
[----:B------:R-:W-:Y:S02]  /*1a10*/  IADD3 R2, P3, P4, R2, R0, R5 ;  /* 0x0000000002027210 */ /* 0x000fe40007c7e005 */
[----:B------:R-:W-:Y:S02]  /*1a20*/  SEL R3, R30, RZ, P1 ;  /* 0x000000ff1e037207 */ /* 0x000fe40000800000 */
[----:B----4-:R-:W-:Y:S02]  /*1a30*/  SEL R0, R24, RZ, P2 ;  /* 0x000000ff18007207 */ /* 0x010fe40001000000 */
[----:B------:R-:W-:Y:S02]  /*1a40*/  SEL R30, R31, RZ, P1 ;  /* 0x000000ff1f1e7207 */ /* 0x000fe40000800000 */
[----:B------:R-:W-:-:S02]  /*1a50*/  ISETP.GT.U32.AND P1, PT, R4, 0xe0, PT ;  /* 0x000000e00400780c */ /* 0x000fc40003f24070 */
[----:B------:R-:W-:Y:S02]  /*1a60*/  IADD3.X R6, PT, PT, R6, R7, R35, P3, P4 ;  /* 0x0000000706067210 */ /* 0x000fe40001fe8423 */
[----:B------:R-:W-:Y:S02]  /*1a70*/  SEL R5, R25, RZ, P2 ;  /* 0x000000ff19057207 */ /* 0x000fe40001000000 */
[----:B------:R-:W-:Y:S02]  /*1a80*/  IADD3 R0, P3, P4, R0, R2, R3 ;  /* 0x0000000200007210 */ /* 0x000fe40007c7e003 */
[----:B------:R-:W-:Y:S02]  /*1a90*/  ISETP.GT.U32.AND P2, PT, R4, 0x100, PT ;  /* 0x000001000400780c */ /* 0x000fe40003f44070 */
[----:B------:R-:W-:Y:S02]  /*1aa0*/  SEL R3, R26, RZ, P1 ;  /* 0x000000ff1a037207 */ /* 0x000fe40000800000 */
[----:B------:R-:W-:-:S02]  /*1ab0*/  SEL R27, R27, RZ, P1 ;  /* 0x000000ff1b1b7207 */ /* 0x000fc40000800000 */
[----:B------:R-:W-:Y:S02]  /*1ac0*/  ISETP.GT.U32.AND P1, PT, R4, 0x120, PT ;  /* 0x000001200400780c */ /* 0x000fe40003f24070 */
[----:B------:R-:W-:Y:S02]  /*1ad0*/  IADD3.X R5, PT, PT, R5, R6, R30, P3, P4 ;  /* 0x0000000605057210 */ /* 0x000fe40001fe841e */
[----:B-----5:R-:W-:Y:S02]  /*1ae0*/  SEL R2, R20, RZ, P2 ;  /* 0x000000ff14027207 */ /* 0x020fe40001000000 */
[----:B------:R-:W-:Y:S02]  /*1af0*/  SEL R6, R21, RZ, P2 ;  /* 0x000000ff15067207 */ /* 0x000fe40001000000 */
[----:B------:R-:W-:Y:S02]  /*1b00*/  ISETP.GT.U32.AND P2, PT, R4, 0x140, PT ;  /* 0x000001400400780c */ /* 0x000fe40003f44070 */
[----:B------:R-:W-:-:S02]  /*1b10*/  SEL R7, R22, RZ, P1 ;  /* 0x000000ff16077207 */ /* 0x000fc40000800000 */
[----:B------:R-:W-:Y:S02]  /*1b20*/  SEL R22, R23, RZ, P1 ;  /* 0x000000ff17167207 */ /* 0x000fe40000800000 */
[----:B------:R-:W-:Y:S02]  /*1b30*/  IADD3 R2, P3, P4, R2, R0, R3 ;  /* 0x0000000002027210 */ /* 0x000fe40007c7e003 */
[----:B------:R-:W-:Y:S02]  /*1b40*/  ISETP.GT.U32.AND P1, PT, R4, 0x160, PT ;  /* 0x000001600400780c */ /* 0x000fe40003f24070 */
[----:B------:R-:W-:Y:S02]  /*1b50*/  SEL R0, R16, RZ, P2 ;  /* 0x000000ff10007207 */ /* 0x000fe40001000000 */
[----:B------:R-:W-:Y:S02]  /*1b60*/  IADD3.X R6, PT, PT, R6, R5, R27, P3, P4 ;  /* 0x0000000506067210 */ /* 0x000fe40001fe841b */
[----:B------:R-:W-:-:S02]  /*1b70*/  SEL R3, R18, RZ, P1 ;  /* 0x000000ff12037207 */ /* 0x000fc40000800000 */
[----:B------:R-:W-:Y:S02]  /*1b80*/  SEL R19, R19, RZ, P1 ;  /* 0x000000ff13137207 */ /* 0x000fe40000800000 */
[----:B------:R-:W-:Y:S02]  /*1b90*/  SEL R5, R17, RZ, P2 ;  /* 0x000000ff11057207 */ /* 0x000fe40001000000 */
[----:B------:R-:W-:Y:S02]  /*1ba0*/  IADD3 R0, P1, P3, R0, R2, R7 ;  /* 0x0000000200007210 */ /* 0x000fe40007b3e007 */
[----:B------:R-:W-:Y:S02]  /*1bb0*/  SEL R2, R12, RZ, P5 ;  /* 0x000000ff0c027207 */ /* 0x000fe40002800000 */
[----:B------:R-:W-:Y:S02]  /*1bc0*/  ISETP.GT.U32.AND P2, PT, R4, 0x1c0, PT ;  /* 0x000001c00400780c */ /* 0x000fe40003f44070 */
[----:B------:R-:W-:-:S02]  /*1bd0*/  IADD3.X R5, PT, PT, R5, R6, R22, P1, P3 ;  /* 0x0000000605057210 */ /* 0x000fc40000fe6416 */
[----:B------:R-:W-:Y:S02]  /*1be0*/  IADD3 R2, P3, P4, R2, R0, R3 ;  /* 0x0000000002027210 */ /* 0x000fe40007c7e003 */
[----:B------:R-:W-:Y:S02]  /*1bf0*/  SEL R0, R14, RZ, P6 ;  /* 0x000000ff0e007207 */ /* 0x000fe40003000000 */
[----:B0-----:R-:W-:Y:S02]  /*1c00*/  SEL R3, R8, RZ, P2 ;  /* 0x000000ff08037207 */ /* 0x001fe40001000000 */
[----:B------:R-:W-:Y:S02]  /*1c10*/  ISETP.GT.U32.AND P1, PT, R4, 0x1e0, PT ;  /* 0x000001e00400780c */ /* 0x000fe40003f24070 */
        /* <DEDUP_REMOVED lines=11> */
.L_x_149:
        /* <DEDUP_REMOVED lines=19> */
[----:B--2---:R-:W-:-:S02]  /*1e00*/  FSETP.GE.AND P0, PT, R2, R3, PT ;  /* 0x000000030200720b */ /* 0x004fc40003f06000 */
[----:B---3--:R-:W-:Y:S02]  /*1e10*/  FSETP.GE.AND P1, PT, R5, R10, PT ;  /* 0x0000000a0500720b */ /* 0x008fe40003f26000 */
[----:B----4-:R-:W-:Y:S02]  /*1e20*/  FSETP.GE.AND P2, PT, R11, R12, PT ;  /* 0x0000000c0b00720b */ /* 0x010fe40003f46000 */
[----:B------:R-:W-:Y:S02]  /*1e30*/  SEL R2, RZ, 0x1, !P0 ;  /* 0x00000001ff027807 */ /* 0x000fe40004000000 */
[----:B------:R-:W-:Y:S02]  /*1e40*/  SEL R3, RZ, 0x1, !P1 ;  /* 0x00000001ff037807 */ /* 0x000fe40004800000 */
[----:B------:R-:W-:Y:S02]  /*1e50*/  SEL R42, RZ, 0x1, !P2 ;  /* 0x00000001ff2a7807 */ /* 0x000fe40005000000 */
[----:B-----5:R-:W-:-:S02]  /*1e60*/  FSETP.GE.AND P2, PT, R13, R14, PT ;  /* 0x0000000e0d00720b */ /* 0x020fc40003f46000 */
[----:B------:R-:W-:Y:S02]  /*1e70*/  FSETP.GE.AND P3, PT, R15, R16, PT ;  /* 0x000000100f00720b */ /* 0x000fe40003f66000 */
[----:B------:R-:W-:Y:S02]  /*1e80*/  IADD3 R42, P0, P1, R42, R3, R2 ;  /* 0x000000032a2a7210 */ /* 0x000fe4000791e002 */
[----:B------:R-:W-:Y:S02]  /*1e90*/  SEL R2, RZ, 0x1, !P2 ;  /* 0x00000001ff027807 */ /* 0x000fe40005000000 */
[----:B------:R-:W-:-:S04]  /*1ea0*/  SEL R3, RZ, 0x1, !P3 ;  /* 0x00000001ff037807 */ /* 0x000fc80005800000 */
[----:B------:R-:W-:Y:S01]  /*1eb0*/  IADD3 R42, P2, P3, R3, R42, R2 ;  /* 0x0000002a032a7210 */ /* 0x000fe20007b5e002 */
[----:B------:R-:W-:Y:S01]  /*1ec0*/  VIADD R2, R4, 0xfffff200 ;  /* 0xfffff20004027836 */ /* 0x000fe20000000000 */
[----:B------:R-:W-:Y:S02]  /*1ed0*/  FSETP.GE.AND P5, PT, R19, R20, PT ;  /* 0x000000141300720b */ /* 0x000fe40003fa6000 */
[----:B------:R-:W-:Y:S02]  /*1ee0*/  IADD3.X R19, PT, PT, RZ, RZ, RZ, P0, P1 ;  /* 0x000000ffff137210 */ /* 0x000fe400007e24ff */
[----:B------:R-:W-:Y:S02]  /*1ef0*/  ISETP.GE.U32.AND P0, PT, R2, 0xe00, PT ;  /* 0x00000e000200780c */ /* 0x000fe40003f06070 */
[----:B------:R-:W-:Y:S02]  /*1f00*/  FSETP.GE.AND P4, PT, R17, R18, PT ;  /* 0x000000121100720b */ /* 0x000fe40003f86000 */
[----:B------:R-:W-:-:S02]  /*1f10*/  SEL R3, RZ, 0x1, !P5 ;  /* 0x00000001ff037807 */ /* 0x000fc40006800000 */
[----:B------:R-:W-:Y:S02]  /*1f20*/  SEL R5, RZ, 0x1, !P4 ;  /* 0x00000001ff057807 */ /* 0x000fe40006000000 */
[----:B------:R-:W-:Y:S02]  /*1f30*/  IADD3.X R19, PT, PT, RZ, R19, RZ, P2, P3 ;  /* 0x00000013ff137210 */ /* 0x000fe400017e64ff */
[----:B------:R-:W-:Y:S01]  /*1f40*/  IADD3 R42, P1, P4, R3, R42, R5 ;  /* 0x0000002a032a7210 */ /* 0x000fe20007c3e005 */
[----:B------:R-:W-:-:S03]  /*1f50*/  IMAD.MOV.U32 R3, RZ, RZ, 0xe00 ;  /* 0x00000e00ff037424 */ /* 0x000fc600078e00ff */
[----:B------:R-:W-:Y:S01]  /*1f60*/  IADD3.X R19, PT, PT, RZ, R19, RZ, P1, P4 ;  /* 0x00000013ff137210 */ /* 0x000fe20000fe84ff */
[----:B------:R-:W-:Y:S08]  /*1f70*/  @!P0 BRA `(.L_x_164) ;  /* 0x0000000000bc8947 */ /* 0x000ff00003800000 */
[----:B------:R-:W0:Y:S01]  /*1f80*/  LDC R26, c[0x0][0x3a0] ;  /* 0x0000e800ff1a7b82 */ /* 0x000e220000000800 */
[----:B------:R-:W-:-:S07]  /*1f90*/  IMAD.MOV.U32 R3, RZ, RZ, 0xe00 ;  /* 0x00000e00ff037424 */ /* 0x000fce00078e00ff */
.L_x_166:
[----:B------:R-:W-:-:S04]  /*1fa0*/  IMAD.WIDE.U32 R4, R3, 0x4, R6 ;  /* 0x0000000403047825 */ /* 0x000fc800078e0006 */
[----:B------:R-:W-:Y:S01]  /*1fb0*/  IMAD.WIDE.U32 R10, R3, 0x4, R8 ;  /* 0x00000004030a7825 */ /* 0x000fe200078e0008 */
        /* <DEDUP_REMOVED lines=13> */
[----:B------:R1:W5:Y:S01]  /*2090*/  LDG.E R27, desc[UR6][R10.64+0x3000] ;  /* 0x003000060a1b7981 */ /* 0x000362000c1e1900 */
[----:B0-----:R-:W-:Y:S01]  /*20a0*/  IMAD.MOV.U32 R4, RZ, RZ, R26 ;  /* 0x000000ffff047224 */ /* 0x001fe200078e001a */
        /* <DEDUP_REMOVED lines=12> */
[----:B-1----:R-:W-:Y:S02]  /*2170*/  SEL R10, RZ, 0x1, !P4 ;  /* 0x00000001ff0a7807 */ /* 0x002fe40006000000 */
[----:B------:R-:W-:Y:S02]  /*2180*/  IADD3.X R19, PT, PT, RZ, R19, RZ, P2, P3 ;  /* 0x00000013ff137210 */ /* 0x000fe400017e64ff */
[----:B------:R-:W-:-:S04]  /*2190*/  FSETP.GE.AND P5, PT, R22, R25, PT ;  /* 0x000000191600720b */ /* 0x000fc80003fa6000 */
[----:B------:R-:W-:-:S04]  /*21a0*/  SEL R5, RZ, 0x1, !P5 ;  /* 0x00000001ff057807 */ /* 0x000fc80006800000 */
[----:B------:R-:W-:Y:S01]  /*21b0*/  IADD3 R42, P5, P4, R5, R42, R10 ;  /* 0x0000002a052a7210 */ /* 0x000fe20007cbe00a */
[----:B------:R-:W-:Y:S01]  /*21c0*/  IMAD.IADD R10, R4, 0x1, -R3 ;  /* 0x00000001040a7824 */ /* 0x000fe200078e0a03 */
[----:B------:R-:W-:Y:S02]  /*21d0*/  FSETP.GE.AND P6, PT, R24, R27, PT ;  /* 0x0000001b1800720b */ /* 0x000fe40003fc6000 */
[----:B------:R-:W-:Y:S02]  /*21e0*/  IADD3.X R19, PT, PT, RZ, R19, RZ, P5, P4 ;  /* 0x00000013ff137210 */ /* 0x000fe40002fe84ff */
[----:B------:R-:W-:Y:S02]  /*21f0*/  ISETP.GE.U32.AND P0, PT, R10, 0xe00, PT ;  /* 0x00000e000a00780c */ /* 0x000fe40003f06070 */
[----:B------:R-:W-:-:S04]  /*2200*/  SEL R5, RZ, 0x1, !P6 ;  /* 0x00000001ff057807 */ /* 0x000fc80007000000 */
[----:B------:R-:W-:-:S05]  /*2210*/  IADD3 R42, P1, PT, R42, R5, RZ ;  /* 0x000000052a2a7210 */ /* 0x000fca0007f3e0ff */
[----:B------:R-:W-:Y:S02]  /*2220*/  IMAD.X R19, RZ, RZ, R19, P1 ;  /* 0x000000ffff137224 */ /* 0x000fe400008e0613 */
[----:B------:R-:W-:Y:S06]  /*2230*/  @!P0 BRA `(.L_x_165) ;  /* 0x0000001000948947 */ /* 0x000fec0003800000 */
[----:B------:R-:W-:-:S05]  /*2240*/  VIADD R3, R3, 0xe00 ;  /* 0x00000e0003037836 */ /* 0x000fca0000000000 */
[----:B------:R-:W-:-:S13]  /*2250*/  ISETP.GT.U32.AND P0, PT, R3, R2, PT ;  /* 0x000000020300720c */ /* 0x000fda0003f04070 */
[----:B------:R-:W-:Y:S05]  /*2260*/  @!P0 BRA `(.L_x_166) ;  /* 0xfffffffc004c8947 */ /* 0x000fea000383ffff */
.L_x_164:
[----:B------:R-:W-:Y:S01]  /*2270*/  IMAD.IADD R5, R4, 0x1, -R3 ;  /* 0x0000000104057824 */ /* 0x000fe200078e0a03 */
[----:B------:R-:W-:Y:S04]  /*2280*/  BSSY.RECONVERGENT B1, `(.L_x_165) ;  /* 0x0000120000017945 */ /* 0x000fe80003800200 */
[----:B------:R-:W-:-:S04]  /*2290*/  ISETP.GE.AND P0, PT, R0, R5, PT ;  /* 0x000000050000720c */ /* 0x000fc80003f06270 */
[----:B------:R-:W-:-:S13]  /*22a0*/  ISETP.GE.U32.OR P0, PT, R3, R4, P0 ;  /* 0x000000040300720c */ /* 0x000fda0000706470 */
[----:B------:R-:W-:Y:S05]  /*22b0*/  @P0 BRA `(.L_x_167) ;  /* 0x0000001000700947 */ /* 0x000fea0003800000 */
[----:B------:R-:W-:Y:S01]  /*22c0*/  LOP3.LUT R2, RZ, R0, RZ, 0x33, !PT ;  /* 0x00000000ff027212 */ /* 0x000fe200078e33ff */
[----:B------:R-:W-:Y:S01]  /*22d0*/  BSSY.RECONVERGENT B2, `(.L_x_168) ;  /* 0x0000094000027945 */ /* 0x000fe20003800200 */
[----:B------:R-:W-:Y:S02]  /*22e0*/  IMAD.MOV.U32 R8, RZ, RZ, R0 ;  /* 0x000000ffff087224 */ /* 0x000fe400078e0000 */
[----:B------:R-:W-:-:S04]  /*22f0*/  IADD3 R2, PT, PT, -R3, R4, R2 ;  /* 0x0000000403027210 */ /* 0x000fc80007ffe102 */
[C---:B------:R-:W-:Y:S02]  /*2300*/  ISETP.GE.U32.AND P0, PT, R2.reuse, 0x1e00, PT ;  /* 0x00001e000200780c */ /* 0x040fe40003f06070 */
[----:B------:R-:W-:-:S04]  /*2310*/  LEA.HI R5, R2, 0x1, RZ, 0x17 ;  /* 0x0000000102057811 */ /* 0x000fc800078fb8ff */
[----:B------:R-:W-:-:S07]  /*2320*/  LOP3.LUT R6, R5, 0xf, RZ, 0xc0, !PT ;  /* 0x0000000f05067812 */ /* 0x000fce00078ec0ff */
[----:B------:R-:W-:Y:S05]  /*2330*/  @!P0 BRA `(.L_x_169) ;  /* 0x0000000800348947 */ /* 0x000fea0003800000 */
[----:B------:R-:W-:Y:S01]  /*2340*/  LOP3.LUT R2, R5, 0xfffff0, RZ, 0xc0, !PT ;  /* 0x00fffff005027812 */ /* 0x000fe200078ec0ff */
[----:B------:R-:W-:Y:S01]  /*2350*/  BSSY.RECONVERGENT B3, `(.L_x_170) ;  /* 0x000008a000037945 */ /* 0x000fe20003800200 */
[C---:B------:R-:W-:Y:S01]  /*2360*/  LOP3.LUT R8, R0.reuse, 0x1000, RZ, 0xfc, !PT ;  /* 0x0000100000087812 */ /* 0x040fe200078efcff */
[----:B------:R-:W-:Y:S02]  /*2370*/  IMAD.IADD R7, R0, 0x1, R3 ;  /* 0x0000000100077824 */ /* 0x000fe400078e0203 */
[----:B------:R-:W-:-:S07]  /*2380*/  IMAD.MOV R2, RZ, RZ, -R2 ;  /* 0x000000ffff027224 */ /* 0x000fce00078e0a02 */
.L_x_171:
[----:B------:R-:W0:Y:S01]  /*2390*/  LDC.64 R22, c[0x0][0x380] ;  /* 0x0000e000ff167b82 */ /* 0x000e220000000a00 */
[C---:B------:R-:W-:Y:S02]  /*23a0*/  VIADD R21, R7.reuse, 0x400 ;  /* 0x0000040007157836 */ /* 0x040fe40000000000 */
[----:B------:R-:W-:-:S05]  /*23b0*/  VIADD R29, R7, 0x200 ;  /* 0x00000200071d7836 */ /* 0x000fca0000000000 */
[----:B------:R-:W1:Y:S01]  /*23c0*/  LDC.64 R24, c[0x0][0x388] ;  /* 0x0000e200ff187b82 */ /* 0x000e620000000a00 */
[C---:B------:R-:W-:Y:S02]  /*23d0*/  VIADD R53, R7.reuse, 0xc00 ;  /* 0x00000c0007357836 */ /* 0x040fe40000000000 */
[C---:B------:R-:W-:Y:S02]  /*23e0*/  VIADD R37, R7.reuse, 0x600 ;  /* 0x0000060007257836 */ /* 0x040fe40000000000 */
[C---:B------:R-:W-:Y:S02]  /*23f0*/  VIADD R51, R7.reuse, 0x800 ;  /* 0x0000080007337836 */ /* 0x040fe40000000000 */
[----:B------:R-:W-:Y:S02]  /*2400*/  VIADD R36, R7, 0xe00 ;  /* 0x00000e0007247836 */ /* 0x000fe40000000000 */
[----:B0-----:R-:W-:-:S04]  /*2410*/  IMAD.WIDE.U32 R14, R21, 0x4, R22 ;  /* 0x00000004150e7825 */ /* 0x001fc800078e0016 */
[--C-:B------:R-:W-:Y:S01]  /*2420*/  IMAD.WIDE.U32 R12, R7, 0x4, R22.reuse ;  /* 0x00000004070c7825 */ /* 0x100fe200078e0016 */
[----:B------:R0:W2:Y:S03]  /*2430*/  LDG.E R41, desc[UR6][R14.64] ;  /* 0x000000060e297981 */ /* 0x0000a6000c1e1900 */
[--C-:B------:R-:W-:Y:S01]  /*2440*/  IMAD.WIDE.U32 R10, R29, 0x4, R22.reuse ;  /* 0x000000041d0a7825 */ /* 0x100fe200078e0016 */
[----:B------:R3:W4:Y:S03]  /*2450*/  LDG.E R9, desc[UR6][R12.64] ;  /* 0x000000060c097981 */ /* 0x000726000c1e1900 */
[----:B------:R-:W-:Y:S02]  /*2460*/  IMAD.WIDE.U32 R30, R53, 0x4, R22 ;  /* 0x00000004351e7825 */ /* 0x000fe400078e0016 */
[----:B------:R-:W5:Y:S02]  /*2470*/  LDG.E R10, desc[UR6][R10.64] ;  /* 0x000000060a0a7981 */ /* 0x000f64000c1e1900 */
[----:B-1----:R-:W-:-:S02]  /*2480*/  IMAD.WIDE.U32 R28, R29, 0x4, R24 ;  /* 0x000000041d1c7825 */ /* 0x002fc400078e0018 */
[----:B------:R1:W2:Y:S02]  /*2490*/  LDG.E R32, desc[UR6][R30.64] ;  /* 0x000000061e207981 */ /* 0x0002a4000c1e1900 */
[----:B0-----:R-:W-:-:S04]  /*24a0*/  IMAD.WIDE.U32 R14, R7, 0x4, R24 ;  /* 0x00000004070e7825 */ /* 0x001fc800078e0018 */
[--C-:B------:R-:W-:Y:S01]  /*24b0*/  IMAD.WIDE.U32 R16, R37, 0x4, R22.reuse ;  /* 0x0000000425107825 */ /* 0x100fe200078e0016 */
[----:B------:R-:W5:Y:S03]  /*24c0*/  LDG.E R11, desc[UR6][R28.64] ;  /* 0x000000061c0b7981 */ /* 0x000f66000c1e1900 */
[----:B------:R-:W-:Y:S01]  /*24d0*/  IMAD.WIDE.U32 R26, R51, 0x4, R22 ;  /* 0x00000004331a7825 */ /* 0x000fe200078e0016 */
[----:B------:R-:W4:Y:S03]  /*24e0*/  LDG.E R12, desc[UR6][R14.64] ;  /* 0x000000060e0c7981 */ /* 0x000f26000c1e1900 */
[C---:B------:R-:W-:Y:S01]  /*24f0*/  VIADD R33, R7.reuse, 0xa00 ;  /* 0x00000a0007217836 */ /* 0x040fe20000000000 */
[----:B------:R-:W2:Y:S01]  /*2500*/  LDG.E R43, desc[UR6][R16.64] ;  /* 0x00000006102b7981 */ /* 0x000ea2000c1e1900 */
[----:B---3--:R-:W-:-:S02]  /*2510*/  VIADD R13, R7, 0x1000 ;  /* 0x00001000070d7836 */ /* 0x008fc40000000000 */
[----:B------:R-:W-:Y:S01]  /*2520*/  IMAD.WIDE.U32 R34, R36, 0x4, R22 ;  /* 0x0000000424227825 */ /* 0x000fe200078e0016 */
[----:B------:R0:W3:Y:S03]  /*2530*/  LDG.E R40, desc[UR6][R26.64] ;  /* 0x000000061a287981 */ /* 0x0000e6000c1e1900 */
[----:B------:R-:W-:Y:S02]  /*2540*/  VIADD R45, R7, 0x1200 ;  /* 0x00001200072d7836 */ /* 0x000fe40000000000 */
[--C-:B-1----:R-:W-:Y:S01]  /*2550*/  IMAD.WIDE.U32 R30, R37, 0x4, R24.reuse ;  /* 0x00000004251e7825 */ /* 0x102fe200078e0018 */
[----:B------:R1:W3:Y:S03]  /*2560*/  LDG.E R17, desc[UR6][R34.64] ;  /* 0x0000000622117981 */ /* 0x0002e6000c1e1900 */
[----:B------:R-:W-:Y:S01]  /*2570*/  IMAD.WIDE.U32 R20, R21, 0x4, R24 ;  /* 0x0000000415147825 */ /* 0x000fe200078e0018 */
[----:B------:R-:W2:Y:S03]  /*2580*/  LDG.E R4, desc[UR6][R30.64] ;  /* 0x000000061e047981 */ /* 0x000ea6000c1e1900 */
[--C-:B------:R-:W-:Y:S01]  /*2590*/  IMAD.WIDE.U32 R38, R33, 0x4, R22.reuse ;  /* 0x0000000421267825 */ /* 0x100fe200078e0016 */
[----:B------:R-:W3:Y:S03]  /*25a0*/  LDG.E R44, desc[UR6][R20.64] ;  /* 0x00000006142c7981 */ /* 0x000ee6000c1e1900 */
[----:B------:R-:W-:-:S02]  /*25b0*/  IMAD.WIDE.U32 R46, R13, 0x4, R22 ;  /* 0x000000040d2e7825 */ /* 0x000fc400078e0016 */
[----:B------:R-:W3:Y:S02]  /*25c0*/  LDG.E R39, desc[UR6][R38.64] ;  /* 0x0000000626277981 */ /* 0x000ee4000c1e1900 */
[----:B0-----:R-:W-:Y:S02]  /*25d0*/  IMAD.WIDE.U32 R26, R45, 0x4, R22 ;  /* 0x000000042d1a7825 */ /* 0x001fe400078e0016 */
[----:B------:R0:W3:Y:S02]  /*25e0*/  LDG.E R18, desc[UR6][R46.64] ;  /* 0x000000062e127981 */ /* 0x0000e4000c1e1900 */
[--C-:B-1----:R-:W-:Y:S02]  /*25f0*/  IMAD.WIDE.U32 R34, R33, 0x4, R24.reuse ;  /* 0x0000000421227825 */ /* 0x102fe400078e0018 */
[----:B------:R1:W3:Y:S02]  /*2600*/  LDG.E R16, desc[UR6][R26.64] ;  /* 0x000000061a107981 */ /* 0x0002e4000c1e1900 */
[----:B------:R-:W-:-:S02]  /*2610*/  IMAD.WIDE.U32 R50, R51, 0x4, R24 ;  /* 0x0000000433327825 */ /* 0x000fc400078e0018 */
[----:B------:R-:W3:Y:S02]  /*2620*/  LDG.E R38, desc[UR6][R34.64] ;  /* 0x0000000622267981 */ /* 0x000ee4000c1e1900 */
[--C-:B0-----:R-:W-:Y:S02]  /*2630*/  IMAD.WIDE.U32 R46, R53, 0x4, R24.reuse ;  /* 0x00000004352e7825 */ /* 0x101fe400078e0018 */
[----:B------:R0:W3:Y:S02]  /*2640*/  LDG.E R33, desc[UR6][R50.64] ;  /* 0x0000000632217981 */ /* 0x0000e4000c1e1900 */
[----:B-1----:R-:W-:Y:S02]  /*2650*/  IMAD.WIDE.U32 R26, R36, 0x4, R24 ;  /* 0x00000004241a7825 */ /* 0x002fe400078e0018 */
[----:B------:R-:W3:Y:S02]  /*2660*/  LDG.E R21, desc[UR6][R46.64] ;  /* 0x000000062e157981 */ /* 0x000ee4000c1e1900 */
[----:B------:R-:W-:-:S02]  /*2670*/  VIADD R49, R7, 0x1400 ;  /* 0x0000140007317836 */ /* 0x000fc40000000000 */
[C---:B------:R-:W-:Y:S01]  /*2680*/  VIADD R37, R7.reuse, 0x1600 ;  /* 0x0000160007257836 */ /* 0x040fe20000000000 */
[----:B------:R1:W3:Y:S01]  /*2690*/  LDG.E R20, desc[UR6][R26.64] ;  /* 0x000000061a147981 */ /* 0x0002e2000c1e1900 */
[----:B------:R-:W-:Y:S02]  /*26a0*/  VIADD R53, R7, 0x1800 ;  /* 0x0000180007357836 */ /* 0x000fe40000000000 */
[----:B0-----:R-:W-:-:S04]  /*26b0*/  IMAD.WIDE.U32 R50, R13, 0x4, R24 ;  /* 0x000000040d327825 */ /* 0x001fc800078e0018 */
[----:B------:R-:W-:-:S04]  /*26c0*/  IMAD.WIDE.U32 R14, R49, 0x4, R22 ;  /* 0x00000004310e7825 */ /* 0x000fc800078e0016 */
[----:B------:R-:W-:Y:S02]  /*26d0*/  IMAD.WIDE.U32 R34, R45, 0x4, R24 ;  /* 0x000000042d227825 */ /* 0x000fe400078e0018 */
[----:B------:R-:W3:Y:S02]  /*26e0*/  LDG.E R45, desc[UR6][R50.64] ;  /* 0x00000006322d7981 */ /* 0x000ee4000c1e1900 */
[--C-:B------:R-:W-:Y:S02]  /*26f0*/  IMAD.WIDE.U32 R28, R37, 0x4, R22.reuse ;  /* 0x00000004251c7825 */ /* 0x100fe400078e0016 */
[----:B------:R-:W3:Y:S02]  /*2700*/  LDG.E R47, desc[UR6][R34.64] ;  /* 0x00000006222f7981 */ /* 0x000ee4000c1e1900 */
[----:B------:R-:W-:Y:S02]  /*2710*/  IMAD.WIDE.U32 R30, R53, 0x4, R22 ;  /* 0x00000004351e7825 */ /* 0x000fe400078e0016 */
[----:B------:R-:W3:Y:S02]  /*2720*/  LDG.E R15, desc[UR6][R14.64] ;  /* 0x000000060e0f7981 */ /* 0x000ee4000c1e1900 */
[----:B------:R-:W-:-:S02]  /*2730*/  IMAD.WIDE.U32 R48, R49, 0x4, R24 ;  /* 0x0000000431307825 */ /* 0x000fc400078e0018 */
[----:B------:R0:W3:Y:S02]  /*2740*/  LDG.E R13, desc[UR6][R30.64] ;  /* 0x000000061e0d7981 */ /* 0x0000e4000c1e1900 */
[--C-:B------:R-:W-:Y:S02]  /*2750*/  IMAD.WIDE.U32 R36, R37, 0x4, R24.reuse ;  /* 0x0000000425247825 */ /* 0x100fe400078e0018 */
[----:B------:R-:W3:Y:S02]  /*2760*/  LDG.E R48, desc[UR6][R48.64] ;  /* 0x0000000630307981 */ /* 0x000ee4000c1e1900 */
[----:B------:R-:W-:Y:S02]  /*2770*/  VIADD R52, R7, 0x1a00 ;  /* 0x00001a0007347836 */ /* 0x000fe40000000000 */
[--C-:B-1----:R-:W-:Y:S01]  /*2780*/  IMAD.WIDE.U32 R26, R53, 0x4, R24.reuse ;  /* 0x00000004351a7825 */ /* 0x102fe200078e0018 */
[----:B------:R1:W3:Y:S03]  /*2790*/  LDG.E R14, desc[UR6][R28.64] ;  /* 0x000000061c0e7981 */ /* 0x0002e6000c1e1900 */
[C---:B0-----:R-:W-:Y:S01]  /*27a0*/  IMAD.WIDE.U32 R30, R52.reuse, 0x4, R24 ;  /* 0x00000004341e7825 */ /* 0x041fe200078e0018 */
[----:B------:R0:W3:Y:S04]  /*27b0*/  LDG.E R46, desc[UR6][R36.64] ;  /* 0x00000006242e7981 */ /* 0x0000e8000c1e1900 */
[----:B------:R-:W3:Y:S01]  /*27c0*/  LDG.E R26, desc[UR6][R26.64] ;  /* 0x000000061a1a7981 */ /* 0x000ee2000c1e1900 */
[----:B-1----:R-:W-:-:S03]  /*27d0*/  IMAD.WIDE.U32 R28, R52, 0x4, R22 ;  /* 0x00000004341c7825 */ /* 0x002fc600078e0016 */
[----:B------:R-:W3:Y:S01]  /*27e0*/  LDG.E R31, desc[UR6][R30.64] ;  /* 0x000000061e1f7981 */ /* 0x000ee2000c1e1900 */
[----:B------:R-:W-:-:S03]  /*27f0*/  VIADD R52, R7, 0x1c00 ;  /* 0x00001c0007347836 */ /* 0x000fc60000000000 */
[----:B------:R-:W3:Y:S01]  /*2800*/  LDG.E R28, desc[UR6][R28.64] ;  /* 0x000000061c1c7981 */ /* 0x000ee2000c1e1900 */
[----:B------:R-:W-:-:S04]  /*2810*/  IMAD.WIDE.U32 R34, R52, 0x4, R22 ;  /* 0x0000000434227825 */ /* 0x000fc800078e0016 */
[----:B0-----:R-:W-:Y:S02]  /*2820*/  IMAD.WIDE.U32 R36, R52, 0x4, R24 ;  /* 0x0000000434247825 */ /* 0x001fe400078e0018 */
[----:B------:R-:W3:Y:S02]  /*2830*/  LDG.E R34, desc[UR6][R34.64] ;  /* 0x0000000622227981 */ /* 0x000ee4000c1e1900 */
[----:B------:R-:W-:Y:S02]  /*2840*/  VIADD R53, R7, 0x1e00 ;  /* 0x00001e0007357836 */ /* 0x000fe40000000000 */
[----:B------:R-:W3:Y:S02]  /*2850*/  LDG.E R37, desc[UR6][R36.64] ;  /* 0x0000000624257981 */ /* 0x000ee4000c1e1900 */
[----:B------:R-:W-:-:S04]  /*2860*/  IMAD.WIDE.U32 R22, R53, 0x4, R22 ;  /* 0x0000000435167825 */ /* 0x000fc800078e0016 */
[----:B------:R-:W-:Y:S02]  /*2870*/  IMAD.WIDE.U32 R24, R53, 0x4, R24 ;  /* 0x0000000435187825 */ /* 0x000fe400078e0018 */
[----:B------:R-:W3:Y:S04]  /*2880*/  LDG.E R22, desc[UR6][R22.64] ;  /* 0x0000000616167981 */ /* 0x000ee8000c1e1900 */
[----:B------:R-:W3:Y:S01]  /*2890*/  LDG.E R25, desc[UR6][R24.64] ;  /* 0x0000000618197981 */ /* 0x000ee2000c1e1900 */
[----:B------:R-:W-:Y:S02]  /*28a0*/  VIADD R2, R2, 0x10 ;  /* 0x0000001002027836 */ /* 0x000fe40000000000 */
[----:B------:R-:W-:Y:S02]  /*28b0*/  VIADD R8, R8, 0x2000 ;  /* 0x0000200008087836 */ /* 0x000fe40000000000 */
[----:B------:R-:W-:Y:S01]  /*28c0*/  VIADD R7, R7, 0x2000 ;  /* 0x0000200007077836 */ /* 0x000fe20000000000 */
[----:B-----5:R-:W-:-:S02]  /*28d0*/  FSETP.GE.AND P1, PT, R10, R11, PT ;  /* 0x0000000b0a00720b */ /* 0x020fc40003f26000 */
[----:B----4-:R-:W-:Y:S02]  /*28e0*/  FSETP.GE.AND P0, PT, R9, R12, PT ;  /* 0x0000000c0900720b */ /* 0x010fe40003f06000 */
[----:B------:R-:W-:Y:S02]  /*28f0*/  SEL R9, RZ, 0x1, !P1 ;  /* 0x00000001ff097807 */ /* 0x000fe40004800000 */
[----:B------:R-:W-:-:S04]  /*2900*/  SEL R10, RZ, 0x1, !P0 ;  /* 0x00000001ff0a7807 */ /* 0x000fc80004000000 */
[----:B------:R-:W-:Y:S02]  /*2910*/  IADD3 R42, P3, P2, R9, R42, R10 ;  /* 0x0000002a092a7210 */ /* 0x000fe40007a7e00a */
[----:B--2---:R-:W-:Y:S02]  /*2920*/  FSETP.GE.AND P1, PT, R43, R4, PT ;  /* 0x000000042b00720b */ /* 0x004fe40003f26000 */
[----:B---3--:R-:W-:Y:S02]  /*2930*/  FSETP.GE.AND P0, PT, R41, R44, PT ;  /* 0x0000002c2900720b */ /* 0x008fe40003f06000 */
[----:B------:R-:W-:Y:S02]  /*2940*/  SEL R10, RZ, 0x1, !P1 ;  /* 0x00000001ff0a7807 */ /* 0x000fe40004800000 */
[----:B------:R-:W-:Y:S02]  /*2950*/  SEL R9, RZ, 0x1, !P0 ;  /* 0x00000001ff097807 */ /* 0x000fe40004000000 */
[----:B------:R-:W-:-:S02]  /*2960*/  IADD3.X R19, PT, PT, RZ, R19, RZ, P3, P2 ;  /* 0x00000013ff137210 */ /* 0x000fc40001fe44ff */
[----:B------:R-:W-:Y:S02]  /*2970*/  IADD3 R10, P4, P6, R10, R42, R9 ;  /* 0x0000002a0a0a7210 */ /* 0x000fe40007e9e009 */
[----:B------:R-:W-:Y:S02]  /*2980*/  FSETP.GE.AND P5, PT, R39, R38, PT ;  /* 0x000000262700720b */ /* 0x000fe40003fa6000 */
[----:B------:R-:W-:Y:S02]  /*2990*/  FSETP.GE.AND P1, PT, R40, R33, PT ;  /* 0x000000212800720b */ /* 0x000fe40003f26000 */
[----:B------:R-:W-:Y:S02]  /*29a0*/  SEL R4, RZ, 0x1, !P5 ;  /* 0x00000001ff047807 */ /* 0x000fe40006800000 */
[----:B------:R-:W-:Y:S02]  /*29b0*/  FSETP.GE.AND P0, PT, R32, R21, PT ;  /* 0x000000152000720b */ /* 0x000fe40003f06000 */
[----:B------:R-:W-:-:S02]  /*29c0*/  SEL R11, RZ, 0x1, !P1 ;  /* 0x00000001ff0b7807 */ /* 0x000fc40004800000 */
[----:B------:R-:W-:Y:S02]  /*29d0*/  FSETP.GE.AND P5, PT, R17, R20, PT ;  /* 0x000000141100720b */ /* 0x000fe40003fa6000 */
[----:B------:R-:W-:Y:S02]  /*29e0*/  SEL R9, RZ, 0x1, !P0 ;  /* 0x00000001ff097807 */ /* 0x000fe40004000000 */
[----:B------:R-:W-:Y:S02]  /*29f0*/  IADD3 R4, P1, P0, R4, R10, R11 ;  /* 0x0000000a04047210 */ /* 0x000fe4000783e00b */
[----:B------:R-:W-:Y:S02]  /*2a00*/  SEL R12, RZ, 0x1, !P5 ;  /* 0x00000001ff0c7807 */ /* 0x000fe40006800000 */
[----:B------:R-:W-:Y:S02]  /*2a10*/  IADD3.X R19, PT, PT, RZ, R19, RZ, P4, P6 ;  /* 0x00000013ff137210 */ /* 0x000fe400027ec4ff */
[----:B------:R-:W-:-:S02]  /*2a20*/  IADD3 R12, P3, P2, R12, R4, R9 ;  /* 0x000000040c0c7210 */ /* 0x000fc40007a7e009 */
[----:B------:R-:W-:Y:S02]  /*2a30*/  FSETP.GE.AND P5, PT, R18, R45, PT ;  /* 0x0000002d1200720b */ /* 0x000fe40003fa6000 */
[----:B------:R-:W-:Y:S02]  /*2a40*/  FSETP.GE.AND P6, PT, R16, R47, PT ;  /* 0x0000002f1000720b */ /* 0x000fe40003fc6000 */
[----:B------:R-:W-:Y:S02]  /*2a50*/  SEL R9, RZ, 0x1, !P5 ;  /* 0x00000001ff097807 */ /* 0x000fe40006800000 */
[----:B------:R-:W-:Y:S02]  /*2a60*/  SEL R4, RZ, 0x1, !P6 ;  /* 0x00000001ff047807 */ /* 0x000fe40007000000 */
[----:B------:R-:W-:Y:S02]  /*2a70*/  IADD3.X R19, PT, PT, RZ, R19, RZ, P1, P0 ;  /* 0x00000013ff137210 */ /* 0x000fe40000fe04ff */
[----:B------:R-:W-:-:S04]  /*2a80*/  FSETP.GE.AND P4, PT, R15, R48, PT ;  /* 0x000000300f00720b */ /* 0x000fc80003f86000 */
[----:B------:R-:W-:Y:S02]  /*2a90*/  SEL R11, RZ, 0x1, !P4 ;  /* 0x00000001ff0b7807 */ /* 0x000fe40006000000 */
[----:B------:R-:W-:Y:S02]  /*2aa0*/  FSETP.GE.AND P5, PT, R14, R46, PT ;  /* 0x0000002e0e00720b */ /* 0x000fe40003fa6000 */
[----:B------:R-:W-:Y:S02]  /*2ab0*/  FSETP.GE.AND P6, PT, R13, R26, PT ;  /* 0x0000001a0d00720b */ /* 0x000fe40003fc6000 */
[----:B------:R-:W-:Y:S02]  /*2ac0*/  SEL R10, RZ, 0x1, !P5 ;  /* 0x00000001ff0a7807 */ /* 0x000fe40006800000 */
[----:B------:R-:W-:Y:S02]  /*2ad0*/  IADD3 R4, P4, P5, R4, R12, R9 ;  /* 0x0000000c04047210 */ /* 0x000fe40007d9e009 */
[----:B------:R-:W-:-:S02]  /*2ae0*/  SEL R9, RZ, 0x1, !P6 ;  /* 0x00000001ff097807 */ /* 0x000fc40007000000 */
[----:B------:R-:W-:Y:S02]  /*2af0*/  FSETP.GE.AND P0, PT, R28, R31, PT ;  /* 0x0000001f1c00720b */ /* 0x000fe40003f06000 */
[----:B------:R-:W-:Y:S02]  /*2b00*/  IADD3 R10, P1, P6, R10, R4, R11 ;  /* 0x000000040a0a7210 */ /* 0x000fe40007e3e00b */
[----:B------:R-:W-:Y:S02]  /*2b10*/  IADD3.X R19, PT, PT, RZ, R19, RZ, P3, P2 ;  /* 0x00000013ff137210 */ /* 0x000fe40001fe44ff */
[----:B------:R-:W-:Y:S02]  /*2b20*/  SEL R4, RZ, 0x1, !P0 ;  /* 0x00000001ff047807 */ /* 0x000fe40004000000 */
[----:B------:R-:W-:Y:S02]  /*2b30*/  IADD3.X R19, PT, PT, RZ, R19, RZ, P4, P5 ;  /* 0x00000013ff137210 */ /* 0x000fe400027ea4ff */
[----:B------:R-:W-:-:S02]  /*2b40*/  FSETP.GE.AND P0, PT, R34, R37, PT ;  /* 0x000000252200720b */ /* 0x000fc40003f06000 */
[----:B------:R-:W-:Y:S02]  /*2b50*/  IADD3 R4, P3, P4, R4, R10, R9 ;  /* 0x0000000a04047210 */ /* 0x000fe40007c7e009 */
[----:B------:R-:W-:Y:S02]  /*2b60*/  SEL R9, RZ, 0x1, !P0 ;  /* 0x00000001ff097807 */ /* 0x000fe40004000000 */
[----:B------:R-:W-:Y:S02]  /*2b70*/  ISETP.NE.AND P0, PT, R2, RZ, PT ;  /* 0x000000ff0200720c */ /* 0x000fe40003f05270 */
[----:B------:R-:W-:Y:S02]  /*2b80*/  IADD3.X R19, PT, PT, RZ, R19, RZ, P1, P6 ;  /* 0x00000013ff137210 */ /* 0x000fe40000fec4ff */
[----:B------:R-:W-:-:S04]  /*2b90*/  FSETP.GE.AND P2, PT, R22, R25, PT ;  /* 0x000000191600720b */ /* 0x000fc80003f46000 */
[----:B------:R-:W-:Y:S02]  /*2ba0*/  SEL R42, RZ, 0x1, !P2 ;  /* 0x00000001ff2a7807 */ /* 0x000fe40005000000 */
[----:B------:R-:W-:Y:S02]  /*2bb0*/  IADD3.X R19, PT, PT, RZ, R19, RZ, P3, P4 ;  /* 0x00000013ff137210 */ /* 0x000fe40001fe84ff */
[----:B------:R-:W-:-:S04]  /*2bc0*/  IADD3 R42, P1, P2, R42, R4, R9 ;  /* 0x000000042a2a7210 */ /* 0x000fc80007a3e009 */
[----:B------:R-:W-:Y:S01]  /*2bd0*/  IADD3.X R19, PT, PT, RZ, R19, RZ, P1, P2 ;  /* 0x00000013ff137210 */ /* 0x000fe20000fe44ff */
[----:B------:R-:W-:Y:S08]  /*2be0*/  @P0 BRA `(.L_x_171) ;  /* 0xfffffff400e80947 */ /* 0x000ff0000383ffff */
[----:B------:R-:W-:Y:S05]  /*2bf0*/  BSYNC.RECONVERGENT B3 ;  /* 0x0000000000037941 */ /* 0x000fea0003800200 */
.L_x_170:
[----:B------:R-:W-:-:S07]  /*2c00*/  VIADD R8, R8, 0xfffff000 ;  /* 0xfffff00008087836 */ /* 0x000fce0000000000 */
.L_x_169:
[----:B------:R-:W-:Y:S05]  /*2c10*/  BSYNC.RECONVERGENT B2 ;  /* 0x0000000000027941 */ /* 0x000fea0003800200 */
.L_x_168:
        /* <DEDUP_REMOVED lines=13> */
[C---:B------:R-:W-:Y:S02]  /*2cf0*/  VIADD R39, R35.reuse, 0x800 ;  /* 0x0000080023277836 */ /* 0x040fe40000000000 */
[----:B------:R-:W-:Y:S02]  /*2d00*/  VIADD R41, R35, 0xa00 ;  /* 0x00000a0023297836 */ /* 0x000fe40000000000 */
[----:B0-----:R-:W-:-:S04]  /*2d10*/  IMAD.WIDE.U32 R20, R23, 0x4, R10 ;  /* 0x0000000417147825 */ /* 0x001fc800078e000a */
[----:B------:R-:W-:Y:S01]  /*2d20*/  IMAD.WIDE.U32 R14, R35, 0x4, R10 ;  /* 0x00000004230e7825 */ /* 0x000fe200078e000a */
[----:B------:R-:W2:Y:S03]  /*2d30*/  LDG.E R4, desc[UR6][R20.64] ;  /* 0x0000000614047981 */ /* 0x000ea6000c1e1900 */
[--C-:B-1----:R-:W-:Y:S01]  /*2d40*/  IMAD.WIDE.U32 R22, R23, 0x4, R6.reuse ;  /* 0x0000000417167825 */ /* 0x102fe200078e0006 */
[----:B------:R-:W3:Y:S03]  /*2d50*/  LDG.E R2, desc[UR6][R14.64] ;  /* 0x000000060e027981 */ /* 0x000ee6000c1e1900 */
[----:B------:R-:W-:Y:S02]  /*2d60*/  IMAD.WIDE.U32 R16, R35, 0x4, R6 ;  /* 0x0000000423107825 */ /* 0x000fe400078e0006 */
[----:B------:R-:W2:Y:S02]  /*2d70*/  LDG.E R23, desc[UR6][R22.64] ;  /* 0x0000000616177981 */ /* 0x000ea4000c1e1900 */
[----:B------:R-:W-:-:S02]  /*2d80*/  IMAD.WIDE.U32 R24, R27, 0x4, R10 ;  /* 0x000000041b187825 */ /* 0x000fc400078e000a */
[----:B------:R-:W3:Y:S02]  /*2d90*/  LDG.E R37, desc[UR6][R16.64] ;  /* 0x0000000610257981 */ /* 0x000ee4000c1e1900 */
[--C-:B------:R-:W-:Y:S02]  /*2da0*/  IMAD.WIDE.U32 R28, R31, 0x4, R10.reuse ;  /* 0x000000041f1c7825 */ /* 0x100fe400078e000a */
[----:B------:R0:W4:Y:S02]  /*2db0*/  LDG.E R9, desc[UR6][R24.64] ;  /* 0x0000000618097981 */ /* 0x000124000c1e1900 */
[----:B------:R-:W-:Y:S02]  /*2dc0*/  IMAD.WIDE.U32 R32, R39, 0x4, R10 ;  /* 0x0000000427207825 */ /* 0x000fe400078e000a */
[----:B------:R1:W5:Y:S02]  /*2dd0*/  LDG.E R12, desc[UR6][R28.64] ;  /* 0x000000061c0c7981 */ /* 0x000364000c1e1900 */
[----:B------:R-:W-:-:S02]  /*2de0*/  IMAD.WIDE.U32 R26, R27, 0x4, R6 ;  /* 0x000000041b1a7825 */ /* 0x000fc400078e0006 */
[----:B------:R1:W5:Y:S02]  /*2df0*/  LDG.E R13, desc[UR6][R32.64] ;  /* 0x00000006200d7981 */ /* 0x000364000c1e1900 */
[----:B------:R-:W-:Y:S02]  /*2e00*/  IMAD.WIDE.U32 R30, R31, 0x4, R6 ;  /* 0x000000041f1e7825 */ /* 0x000fe400078e0006 */
[----:B------:R-:W4:Y:S02]  /*2e10*/  LDG.E R26, desc[UR6][R26.64] ;  /* 0x000000061a1a7981 */ /* 0x000f24000c1e1900 */
[----:B0-----:R-:W-:Y:S02]  /*2e20*/  IMAD.WIDE.U32 R24, R41, 0x4, R10 ;  /* 0x0000000429187825 */ /* 0x001fe400078e000a */
[----:B------:R-:W5:Y:S02]  /*2e30*/  LDG.E R31, desc[UR6][R30.64] ;  /* 0x000000061e1f7981 */ /* 0x000f64000c1e1900 */
[----:B------:R-:W-:-:S02]  /*2e40*/  IMAD.WIDE.U32 R20, R39, 0x4, R6 ;  /* 0x0000000427147825 */ /* 0x000fc400078e0006 */
[----:B------:R-:W5:Y:S02]  /*2e50*/  LDG.E R24, desc[UR6][R24.64] ;  /* 0x0000000618187981 */ /* 0x000f64000c1e1900 */
[----:B-1----:R-:W-:Y:S02]  /*2e60*/  IMAD.WIDE.U32 R28, R41, 0x4, R6 ;  /* 0x00000004291c7825 */ /* 0x002fe400078e0006 */
[----:B------:R0:W5:Y:S02]  /*2e70*/  LDG.E R20, desc[UR6][R20.64] ;  /* 0x0000000614147981 */ /* 0x000164000c1e1900 */
[C---:B------:R-:W-:Y:S02]  /*2e80*/  VIADD R33, R35.reuse, 0xc00 ;  /* 0x00000c0023217836 */ /* 0x040fe40000000000 */
[----:B------:R-:W-:Y:S01]  /*2e90*/  VIADD R35, R35, 0xe00 ;  /* 0x00000e0023237836 */ /* 0x000fe20000000000 */
[----:B------:R-:W5:Y:S01]  /*2ea0*/  LDG.E R29, desc[UR6][R28.64] ;  /* 0x000000061c1d7981 */ /* 0x000f62000c1e1900 */
[----:B------:R-:W-:-:S04]  /*2eb0*/  IMAD.WIDE.U32 R14, R33, 0x4, R10 ;  /* 0x00000004210e7825 */ /* 0x000fc800078e000a */
[----:B------:R-:W-:Y:S02]  /*2ec0*/  IMAD.WIDE.U32 R16, R33, 0x4, R6 ;  /* 0x0000000421107825 */ /* 0x000fe400078e0006 */
[----:B------:R-:W5:Y:S02]  /*2ed0*/  LDG.E R14, desc[UR6][R14.64] ;  /* 0x000000060e0e7981 */ /* 0x000f64000c1e1900 */
[C---:B------:R-:W-:Y:S02]  /*2ee0*/  IMAD.WIDE.U32 R10, R35.reuse, 0x4, R10 ;  /* 0x00000004230a7825 */ /* 0x040fe400078e000a */
[----:B------:R-:W5:Y:S02]  /*2ef0*/  LDG.E R17, desc[UR6][R16.64] ;  /* 0x0000000610117981 */ /* 0x000f64000c1e1900 */
[----:B------:R-:W-:Y:S02]  /*2f00*/  IMAD.WIDE.U32 R6, R35, 0x4, R6 ;  /* 0x0000000423067825 */ /* 0x000fe400078e0006 */
[----:B------:R-:W5:Y:S04]  /*2f10*/  LDG.E R10, desc[UR6][R10.64] ;  /* 0x000000060a0a7981 */ /* 0x000f68000c1e1900 */
[----:B------:R-:W5:Y:S01]  /*2f20*/  LDG.E R7, desc[UR6][R6.64] ;  /* 0x0000000606077981 */ /* 0x000f62000c1e1900 */
[----:B------:R-:W-:Y:S01]  /*2f30*/  VIADD R8, R8, 0x1000 ;  /* 0x0000100008087836 */ /* 0x000fe20000000000 */
[----:B--2---:R-:W-:-:S02]  /*2f40*/  FSETP.GE.AND P2, PT, R4, R23, PT ;  /* 0x000000170400720b */ /* 0x004fc40003f46000 */
[----:B---3--:R-:W-:Y:S02]  /*2f50*/  FSETP.GE.AND P1, PT, R2, R37, PT ;  /* 0x000000250200720b */ /* 0x008fe40003f26000 */
[----:B0-----:R-:W-:Y:S02]  /*2f60*/  SEL R21, RZ, 0x1, !P2 ;  /* 0x00000001ff157807 */ /* 0x001fe40005000000 */
[----:B------:R-:W-:-:S04]  /*2f70*/  SEL R2, RZ, 0x1, !P1 ;  /* 0x00000001ff027807 */ /* 0x000fc80004800000 */
[----:B------:R-:W-:Y:S02]  /*2f80*/  IADD3 R42, P5, P6, R21, R42, R2 ;  /* 0x0000002a152a7210 */ /* 0x000fe40007ebe002 */
[----:B----4-:R-:W-:Y:S02]  /*2f90*/  FSETP.GE.AND P1, PT, R9, R26, PT ;  /* 0x0000001a0900720b */ /* 0x010fe40003f26000 */
[----:B-----5:R-:W-:Y:S02]  /*2fa0*/  FSETP.GE.AND P2, PT, R12, R31, PT ;  /* 0x0000001f0c00720b */ /* 0x020fe40003f46000 */
[----:B------:R-:W-:Y:S02]  /*2fb0*/  SEL R9, RZ, 0x1, !P1 ;  /* 0x00000001ff097807 */ /* 0x000fe40004800000 */
[----:B------:R-:W-:Y:S02]  /*2fc0*/  SEL R4, RZ, 0x1, !P2 ;  /* 0x00000001ff047807 */ /* 0x000fe40005000000 */
[----:B------:R-:W-:-:S02]  /*2fd0*/  FSETP.GE.AND P3, PT, R13, R20, PT ;  /* 0x000000140d00720b */ /* 0x000fc40003f66000 */
[----:B------:R-:W-:Y:S02]  /*2fe0*/  IADD3 R4, P1, P2, R4, R42, R9 ;  /* 0x0000002a04047210 */ /* 0x000fe40007a3e009 */
[----:B------:R-:W-:Y:S02]  /*2ff0*/  FSETP.GE.AND P4, PT, R24, R29, PT ;  /* 0x0000001d1800720b */ /* 0x000fe40003f86000 */
[----:B------:R-:W-:Y:S02]  /*3000*/  SEL R9, RZ, 0x1, !P3 ;  /* 0x00000001ff097807 */ /* 0x000fe40005800000 */
[----:B------:R-:W-:Y:S02]  /*3010*/  SEL R2, RZ, 0x1, !P4 ;  /* 0x00000001ff027807 */ /* 0x000fe40006000000 */
[----:B------:R-:W-:Y:S02]  /*3020*/  IADD3.X R19, PT, PT, RZ, R19, RZ, P5, P6 ;  /* 0x00000013ff137210 */ /* 0x000fe40002fec4ff */
[----:B------:R-:W-:-:S02]  /*3030*/  FSETP.GE.AND P4, PT, R14, R17, PT ;  /* 0x000000110e00720b */ /* 0x000fc40003f86000 */
[----:B------:R-:W-:Y:S02]  /*3040*/  IADD3 R2, P5, P6, R2, R4, R9 ;  /* 0x0000000402027210 */ /* 0x000fe40007ebe009 */
[----:B------:R-:W-:Y:S02]  /*3050*/  IADD3.X R19, PT, PT, RZ, R19, RZ, P1, P2 ;  /* 0x00000013ff137210 */ /* 0x000fe40000fe44ff */
[----:B------:R-:W-:Y:S02]  /*3060*/  FSETP.GE.AND P3, PT, R10, R7, PT ;  /* 0x000000070a00720b */ /* 0x000fe40003f66000 */
[----:B------:R-:W-:Y:S02]  /*3070*/  SEL R7, RZ, 0x1, !P4 ;  /* 0x00000001ff077807 */ /* 0x000fe40006000000 */
[----:B------:R-:W-:Y:S02]  /*3080*/  SEL R42, RZ, 0x1, !P3 ;  /* 0x00000001ff2a7807 */ /* 0x000fe40005800000 */
[----:B------:R-:W-:-:S02]  /*3090*/  IADD3.X R19, PT, PT, RZ, R19, RZ, P5, P6 ;  /* 0x00000013ff137210 */ /* 0x000fc40002fec4ff */
[----:B------:R-:W-:-:S04]  /*30a0*/  IADD3 R42, P1, P2, R42, R2, R7 ;  /* 0x000000022a2a7210 */ /* 0x000fc80007a3e007 */
[----:B------:R-:W-:-:S09]  /*30b0*/  IADD3.X R19, PT, PT, RZ, R19, RZ, P1, P2 ;  /* 0x00000013ff137210 */ /* 0x000fd20000fe44ff */
.L_x_173:
[----:B------:R-:W-:Y:S05]  /*30c0*/  BSYNC.RECONVERGENT B2 ;  /* 0x0000000000027941 */ /* 0x000fea0003800200 */
.L_x_172:
        /* <DEDUP_REMOVED lines=13> */
[--C-:B------:R-:W-:Y:S02]  /*31a0*/  IMAD.WIDE.U32 R12, R15, 0x4, R4.reuse ;  /* 0x000000040f0c7825 */ /* 0x100fe400078e0004 */
[----:B------:R-:W2:Y:S02]  /*31b0*/  LDG.E R6, desc[UR6][R6.64] ;  /* 0x0000000606067981 */ /* 0x000ea4000c1e1900 */
[--C-:B------:R-:W-:Y:S02]  /*31c0*/  IMAD.WIDE.U32 R16, R21, 0x4, R4.reuse ;  /* 0x0000000415107825 */ /* 0x100fe400078e0004 */
[----:B------:R-:W3:Y:S02]  /*31d0*/  LDG.E R12, desc[UR6][R12.64] ;  /* 0x000000060c0c7981 */ /* 0x000ee4000c1e1900 */
[----:B------:R-:W-:Y:S02]  /*31e0*/  IMAD.WIDE.U32 R22, R25, 0x4, R4 ;  /* 0x0000000419167825 */ /* 0x000fe400078e0004 */
[----:B------:R-:W4:Y:S02]  /*31f0*/  LDG.E R16, desc[UR6][R16.64] ;  /* 0x0000000610107981 */ /* 0x000f24000c1e1900 */
[----:B-1----:R-:W-:-:S02]  /*3200*/  IMAD.WIDE.U32 R4, R9, 0x4, R10 ;  /* 0x0000000409047825 */ /* 0x002fc400078e000a */
[----:B------:R-:W5:Y:S02]  /*3210*/  LDG.E R22, desc[UR6][R22.64] ;  /* 0x0000000616167981 */ /* 0x000f64000c1e1900 */
[--C-:B------:R-:W-:Y:S02]  /*3220*/  IMAD.WIDE.U32 R14, R15, 0x4, R10.reuse ;  /* 0x000000040f0e7825 */ /* 0x100fe400078e000a */
[----:B------:R-:W2:Y:S02]  /*3230*/  LDG.E R5, desc[UR6][R4.64] ;  /* 0x0000000604057981 */ /* 0x000ea4000c1e1900 */
[--C-:B------:R-:W-:Y:S02]  /*3240*/  IMAD.WIDE.U32 R20, R21, 0x4, R10.reuse ;  /* 0x0000000415147825 */ /* 0x100fe400078e000a */
[----:B------:R-:W3:Y:S02]  /*3250*/  LDG.E R15, desc[UR6][R14.64] ;  /* 0x000000060e0f7981 */ /* 0x000ee4000c1e1900 */
[----:B------:R-:W-:-:S02]  /*3260*/  IMAD.WIDE.U32 R10, R25, 0x4, R10 ;  /* 0x00000004190a7825 */ /* 0x000fc400078e000a */
[----:B------:R-:W4:Y:S04]  /*3270*/  LDG.E R21, desc[UR6][R20.64] ;  /* 0x0000000614157981 */ /* 0x000f28000c1e1900 */
[----:B------:R-:W5:Y:S01]  /*3280*/  LDG.E R11, desc[UR6][R10.64] ;  /* 0x000000060a0b7981 */ /* 0x000f62000c1e1900 */
[----:B------:R-:W-:Y:S01]  /*3290*/  VIADD R8, R8, 0x800 ;  /* 0x0000080008087836 */ /* 0x000fe20000000000 */
[----:B--2---:R-:W-:Y:S02]  /*32a0*/  FSETP.GE.AND P1, PT, R6, R5, PT ;  /* 0x000000050600720b */ /* 0x004fe40003f26000 */
[----:B---3--:R-:W-:Y:S02]  /*32b0*/  FSETP.GE.AND P2, PT, R12, R15, PT ;  /* 0x0000000f0c00720b */ /* 0x008fe40003f46000 */
[----:B------:R-:W-:-:S02]  /*32c0*/  SEL R7, RZ, 0x1, !P1 ;  /* 0x00000001ff077807 */ /* 0x000fc40004800000 */
[----:B----4-:R-:W-:Y:S02]  /*32d0*/  FSETP.GE.AND P3, PT, R16, R21, PT ;  /* 0x000000151000720b */ /* 0x010fe40003f66000 */
[----:B------:R-:W-:Y:S02]  /*32e0*/  SEL R6, RZ, 0x1, !P2 ;  /* 0x00000001ff067807 */ /* 0x000fe40005000000 */
[----:B-----5:R-:W-:Y:S02]  /*32f0*/  FSETP.GE.AND P4, PT, R22, R11, PT ;  /* 0x0000000b1600720b */ /* 0x020fe40003f86000 */
[----:B------:R-:W-:Y:S02]  /*3300*/  SEL R9, RZ, 0x1, !P3 ;  /* 0x00000001ff097807 */ /* 0x000fe40005800000 */
[----:B------:R-:W-:Y:S02]  /*3310*/  SEL R4, RZ, 0x1, !P4 ;  /* 0x00000001ff047807 */ /* 0x000fe40006000000 */
[----:B------:R-:W-:-:S04]  /*3320*/  IADD3 R6, P1, P2, R6, R42, R7 ;  /* 0x0000002a06067210 */ /* 0x000fc80007a3e007 */
[----:B------:R-:W-:Y:S02]  /*3330*/  IADD3 R42, P3, P4, R4, R6, R9 ;  /* 0x00000006042a7210 */ /* 0x000fe40007c7e009 */
[----:B------:R-:W-:-:S04]  /*3340*/  IADD3.X R19, PT, PT, RZ, R19, RZ, P1, P2 ;  /* 0x00000013ff137210 */ /* 0x000fc80000fe44ff */
[----:B------:R-:W-:-:S07]  /*3350*/  IADD3.X R19, PT, PT, RZ, R19, RZ, P3, P4 ;  /* 0x00000013ff137210 */ /* 0x000fce0001fe84ff */
.L_x_175:
[----:B------:R-:W-:Y:S05]  /*3360*/  BSYNC.RECONVERGENT B2 ;  /* 0x0000000000027941 */ /* 0x000fea0003800200 */
.L_x_174:
[----:B------:R-:W-:Y:S05]  /*3370*/  @!P0 BRA `(.L_x_167) ;  /* 0x0000000000408947 */ /* 0x000fea0003800000 */
[----:B------:R-:W0:Y:S01]  /*3380*/  LDC.64 R6, c[0x0][0x380] ;  /* 0x0000e000ff067b82 */ /* 0x000e220000000a00 */
[----:B------:R-:W-:Y:S02]  /*3390*/  IMAD.IADD R9, R8, 0x1, R3 ;  /* 0x0000000108097824 */ /* 0x000fe400078e0203 */
[----:B------:R-:W-:-:S05]  /*33a0*/  IMAD.MOV R8, RZ, RZ, -R2 ;  /* 0x000000ffff087224 */ /* 0x000fca00078e0a02 */
[----:B------:R-:W1:Y:S02]  /*33b0*/  LDC.64 R10, c[0x0][0x388] ;  /* 0x0000e200ff0a7b82 */ /* 0x000e640000000a00 */
.L_x_176:
        /* <DEDUP_REMOVED lines=12> */
.L_x_167:
[----:B------:R-:W-:Y:S05]  /*3480*/  BSYNC.RECONVERGENT B1 ;  /* 0x0000000000017941 */ /* 0x000fea0003800200 */
.L_x_165:
        /* <DEDUP_REMOVED lines=29> */
[----:B------:R-:W-:Y:S02]  /*3660*/  @!P2 MOV R7, 0x400 ;  /* 0x000004000007a802 */ /* 0x000fe40000000f00 */
[----:B-1----:R-:W-:Y:S01]  /*3670*/  SEL R3, R3, RZ, !P1 ;  /* 0x000000ff03037207 */ /* 0x002fe20004800000 */
[----:B------:R-:W0:Y:S01]  /*3680*/  SHFL.DOWN PT, R2, R5, 0x10, 0x1f ;  /* 0x0a001f0005027f89 */ /* 0x000e2200000e0000 */
[----:B------:R-:W-:Y:S02]  /*3690*/  ISETP.GT.AND P1, PT, R9, 0xf, PT ;  /* 0x0000000f0900780c */ /* 0x000fe40003f24270 */
[----:B--2---:R-:W-:Y:S01]  /*36a0*/  @!P2 LEA R7, R8, R7, 0x18 ;  /* 0x000000070807a211 */ /* 0x004fe200078ec0ff */
[----:B------:R-:W-:Y:S01]  /*36b0*/  IMAD.X R4, R3, 0x1, R6, P0 ;  /* 0x0000000103047824 */ /* 0x000fe200000e0606 */
[----:B------:R-:W-:-:S04]  /*36c0*/  @!P2 SHF.R.U32.HI R6, RZ, 0x2, R0 ;  /* 0x00000002ff06a819 */ /* 0x000fc80000011600 */
[----:B------:R-:W1:Y:S01]  /*36d0*/  SHFL.DOWN PT, R3, R4, 0x10, 0x1f ;  /* 0x0a001f0004037f89 */ /* 0x000e6200000e0000 */
[----:B------:R-:W-:-:S05]  /*36e0*/  @!P2 LOP3.LUT R6, R6, 0xf8, RZ, 0xc0, !PT ;  /* 0x000000f80606a812 */ /* 0x000fca00078ec0ff */
        /* <DEDUP_REMOVED lines=35> */
[----:B------:R-:W-:-:S07]  /*3920*/  IMAD.X R3, R3, 0x1, R7, P3 ;  /* 0x0000000103037824 */ /* 0x000fce00018e0607 */
.L_x_163:
[----:B------:R-:W-:Y:S05]  /*3930*/  BSYNC.RECONVERGENT B0 ;  /* 0x0000000000007941 */ /* 0x000fea0003800200 */
.L_x_148:
[----:B------:R-:W-:Y:S05]  /*3940*/  @P0 EXIT ;  /* 0x000000000000094d */ /* 0x000fea0003800000 */
[----:B------:R-:W0:Y:S01]  /*3950*/  LDCU.64 UR4, c[0x0][0x3a8] ;  /* 0x00007500ff0477ac */ /* 0x000e220008000a00 */
[----:B------:R-:W3:Y:S01]  /*3960*/  LDC.64 R4, c[0x0][0x398] ;  /* 0x0000e600ff047b82 */ /* 0x000ee20000000a00 */
[----:B012---:R-:W-:-:S04]  /*3970*/  IADD3 R2, P0, PT, R2, UR4, RZ ;  /* 0x0000000402027c10 */ /* 0x007fc8000ff1e0ff */
[----:B------:R-:W-:-:S05]  /*3980*/  IADD3.X R3, PT, PT, R3, UR5, RZ, P0, !PT ;  /* 0x0000000503037c10 */ /* 0x000fca00087fe4ff */
[----:B---3--:R-:W-:Y:S01]  /*3990*/  STG.E.64 desc[UR6][R4.64], R2 ;  /* 0x0000000204007986 */ /* 0x008fe2000c101b06 */
[----:B------:R-:W-:Y:S05]  /*39a0*/  EXIT ;  /* 0x000000000000794d */ /* 0x000fea0003800000 */
.L_x_177:
        /* <DEDUP_REMOVED lines=13> */
.L_x_1339:


//--------------------- .text._ZN3cub18CUB_300001_SM_10006detail9transform16transform_kernelINS2_10policy_hubILb1EN4cuda3std3__45tupleIJN6thrust24THRUST_300001_SM_1000_NS6detail15normal_iteratorINSA_10device_ptrIfEEEEEEEE10policy1000El5scaleSF_JPfEEEvT0_iT1_T2_DpNS2_10kernel_argIT3_EE --------------------------
	.section	.text._ZN3cub18CUB_300001_SM_10006detail9transform16transform_kernelINS2_10policy_hubILb1EN4cuda3std3__45tupleIJN6thrust24THRUST_300001_SM_1000_NS6detail15normal_iteratorINSA_10device_ptrIfEEEEEEEE10policy1000El5scaleSF_JPfEEEvT0_iT1_T2_DpNS2_10kernel_argIT3_EE,"ax",@progbits
	.align	128
        .global         _ZN3cub18CUB_300001_SM_10006detail9transform16transform_kernelINS2_10policy_hubILb1EN4cuda3std3__45tupleIJN6thrust24THRUST_300001_SM_1000_NS6detail15normal_iteratorINSA_10device_ptrIfEEEEEEEE10policy1000El5scaleSF_JPfEEEvT0_iT1_T2_DpNS2_10kernel_argIT3_EE
        .type           _ZN3cub18CUB_300001_SM_10006detail9transform16transform_kernelINS2_10policy_hubILb1EN4cuda3std3__45tupleIJN6thrust24THRUST_300001_SM_1000_NS6detail15normal_iteratorINSA_10device_ptrIfEEEEEEEE10policy1000El5scaleSF_JPfEEEvT0_iT1_T2_DpNS2_10kernel_argIT3_EE,@function
        .size           _ZN3cub18CUB_300001_SM_10006detail9transform16transform_kernelINS2_10policy_hubILb1EN4cuda3std3__45tupleIJN6thrust24THRUST_300001_SM_1000_NS6detail15normal_iteratorINSA_10device_ptrIfEEEEEEEE10policy1000El5scaleSF_JPfEEEvT0_iT1_T2_DpNS2_10kernel_argIT3_EE,(.L_x_1340 - _ZN3cub18CUB_300001_SM_10006detail9transform16transform_kernelINS2_10policy_hubILb1EN4cuda3std3__45tupleIJN6thrust24THRUST_300001_SM_1000_NS6detail15normal_iteratorINSA_10device_ptrIfEEEEEEEE10policy1000El5scaleSF_JPfEEEvT0_iT1_T2_DpNS2_10kernel_argIT3_EE)
        .other          _ZN3cub18CUB_300001_SM_10006detail9transform16transform_kernelINS2_10policy_hubILb1EN4cuda3std3__45tupleIJN6thrust24THRUST_300001_SM_1000_NS6detail15normal_iteratorINSA_10device_ptrIfEEEEEEEE10policy1000El5scaleSF_JPfEEEvT0_iT1_T2_DpNS2_10kernel_argIT3_EE,@"STO_CUDA_ENTRY STV_DEFAULT"
_ZN3cub18CUB_300001_SM_10006detail9transform16transform_kernelINS2_10policy_hubILb1EN4cuda3std3__45tupleIJN6thrust24THRUST_300001_SM_1000_NS6detail15normal_iteratorINSA_10device_ptrIfEEEEEEEE10policy1000El5scaleSF_JPfEEEvT0_iT1_T2_DpNS2_10kernel_argIT3_EE:
.text._ZN3cub18CUB_300001_SM_10006detail9transform16transform_kernelINS2_10policy_hubILb1EN4cuda3std3__45tupleIJN6thrust24THRUST_300001_SM_1000_NS6detail15normal_iteratorINSA_10device_ptrIfEEEEEEEE10policy1000El5scaleSF_JPfEEEvT0_iT1_T2_DpNS2_10kernel_argIT3_EE:
[----:B------:R-:W-:Y:S08]  /*0000*/  LDC R1, c[0x0][0x37c] ;  /* 0x0000df00ff017b82 */ /* 0x000ff00000000800 */
[----:B------:R-:W0:Y:S01]  /*0010*/  LDC R0, c[0x0][0x388] ;  /* 0x0000e200ff007b82 */ /* 0x000e220000000800 */
[----:B------:R-:W1:Y:S01]  /*0020*/  LDCU.64 UR6, c[0x0][0x380] ;  /* 0x00007000ff0677ac */ /* 0x000e620008000a00 */
[----:B------:R-:W2:Y:S01]  /*0030*/  S2R R7, SR_TID.X ;  /* 0x0000000000077919 */ /* 0x000ea20000002100 */
[----:B------:R-:W-:Y:S05]  /*0040*/  BSSY.RECONVERGENT B0, `(.L_x_178) ;  /* 0x000001a000007945 */ /* 0x000fea0003800200 */
[----:B------:R-:W3:Y:S01]  /*0050*/  S2UR UR4, SR_CTAID.X ;  /* 0x00000000000479c3 */ /* 0x000ee20000002500 */
[----:B0-----:R-:W-:-:S04]  /*0060*/  SHF.L.U32 R5, R0, 0x7, RZ ;  /* 0x0000000700057819 */ /* 0x001fc800000006ff */
[----:B------:R-:W-:Y:S01]  /*0070*/  SHF.R.S32.HI R4, RZ, 0x1f, R5 ;  /* 0x0000001fff047819 */ /* 0x000fe20000011405 */
[----:B---3--:R-:W-:Y:S01]  /*0080*/  IMAD.WIDE.U32 R2, R5, UR4, RZ ;  /* 0x0000000405027c25 */ /* 0x008fe2000f8e00ff */
[----:B--2---:R-:W-:-:S03]  /*0090*/  SHF.L.U32 R11, R7, 0x7, RZ ;  /* 0x00000007070b7819 */ /* 0x004fc600000006ff */
[----:B------:R-:W-:Y:S01]  /*00a0*/  IMAD R13, R4, UR4, RZ ;  /* 0x00000004040d7c24 */ /* 0x000fe2000f8e02ff */
[----:B-1----:R-:W-:-:S03]  /*00b0*/  IADD3 R6, P1, PT, -R2, UR6, RZ ;  /* 0x0000000602067c10 */ /* 0x002fc6000ff3e1ff */
[----:B------:R-:W-:Y:S01]  /*00c0*/  IMAD.IADD R13, R3, 0x1, R13 ;  /* 0x00000001030d7824 */ /* 0x000fe200078e020d */
[----:B------:R-:W-:-:S04]  /*00d0*/  ISETP.LT.U32.AND P0, PT, R6, R5, PT ;  /* 0x000000050600720c */ /* 0x000fc80003f01070 */
[----:B------:R-:W-:-:S04]  /*00e0*/  IADD3.X R9, PT, PT, ~R13, UR7, RZ, P1, !PT ;  /* 0x000000070d097c10 */ /* 0x000fc80008ffe5ff */
[----:B------:R-:W-:-:S04]  /*00f0*/  ISETP.LT.AND.EX P0, PT, R9, R4, PT, P0 ;  /* 0x000000040900720c */ /* 0x000fc80003f01300 */
[----:B------:R-:W-:-:S05]  /*0100*/  SEL R6, R6, R5, P0 ;  /* 0x0000000506067207 */ /* 0x000fca0000000000 */
[----:B------:R-:W-:-:S05]  /*0110*/  IMAD.SHL.U32 R4, R6, 0x4, RZ ;  /* 0x0000000406047824 */ /* 0x000fca00078e00ff */
[----:B------:R-:W-:-:S13]  /*0120*/  ISETP.GE.AND P0, PT, R11, R4, PT ;  /* 0x000000040b00720c */ /* 0x000fda0003f06270 */
[----:B------:R-:W-:Y:S05]  /*0130*/  @P0 BRA `(.L_x_179) ;  /* 0x0000000000280947 */ /* 0x000fea0003800000 */
[----:B------:R-:W0:Y:S02]  /*0140*/  LDC.64 R8, c[0x0][0x3a0] ;  /* 0x0000e800ff087b82 */ /* 0x000e240000000a00 */
[----:B0-----:R-:W-:-:S04]  /*0150*/  LEA R8, P0, R2, R8, 0x2 ;  /* 0x0000000802087211 */ /* 0x001fc800078010ff */
[----:B------:R-:W-:-:S03]  /*0160*/  LEA.HI.X R9, R2, R9, R13, 0x2, P0 ;  /* 0x0000000902097211 */ /* 0x000fc600000f140d */
[----:B------:R-:W-:-:S07]  /*0170*/  IMAD.WIDE.U32 R8, R7, 0x80, R8 ;  /* 0x0000008007087825 */ /* 0x000fce00078e0008 */
.L_x_180:
[----:B------:R-:W-:Y:S01]  /*0180*/  IADD3 R11, PT, PT, R11, 0x4000, RZ ;  /* 0x000040000b0b7810 */ /* 0x000fe20007ffe0ff */
[----:B------:R0:W-:Y:S03]  /*0190*/  CCTL.E.PF2 [R8] ;  /* 0x000000000800798f */ /* 0x0001e60000800100 */
[----:B------:R-:W-:Y:S02]  /*01a0*/  ISETP.GE.AND P0, PT, R11, R4, PT ;  /* 0x000000040b00720c */ /* 0x000fe40003f06270 */
[----:B0-----:R-:W-:-:S05]  /*01b0*/  IADD3 R8, P1, PT, R8, 0x4000, RZ ;  /* 0x0000400008087810 */ /* 0x001fca0007f3e0ff */
[----:B------:R-:W-:-:S06]  /*01c0*/  IMAD.X R9, RZ, RZ, R9, P1 ;  /* 0x000000ffff097224 */ /* 0x000fcc00008e0609 */
[----:B------:R-:W-:Y:S05]  /*01d0*/  @!P0 BRA `(.L_x_180) ;  /* 0xfffffffc00e88947 */ /* 0x000fea000383ffff */
.L_x_179:
[----:B------:R-:W-:Y:S05]  /*01e0*/  BSYNC.RECONVERGENT B0 ;  /* 0x0000000000007941 */ /* 0x000fea0003800200 */
.L_x_178:
[----:B------:R-:W0:Y:S01]  /*01f0*/  LDCU.64 UR8, c[0x0][0x3a0] ;  /* 0x00007400ff0877ac */ /* 0x000e220008000a00 */
[----:B------:R-:W-:Y:S02]  /*0200*/  ISETP.NE.AND P0, PT, R5, R6, PT ;  /* 0x000000060500720c */ /* 0x000fe40003f05270 */
[C---:B------:R-:W-:Y:S01]  /*0210*/  SHF.L.U32 R3, R2.reuse, 0x2, RZ ;  /* 0x0000000202037819 */ /* 0x040fe200000006ff */
[----:B------:R-:W1:Y:S01]  /*0220*/  LDCU.64 UR6, c[0x0][0x398] ;  /* 0x00007300ff0677ac */ /* 0x000e620008000a00 */
[----:B------:R-:W-:Y:S01]  /*0230*/  SHF.L.U64.HI R8, R2, 0x2, R13 ;  /* 0x0000000202087819 */ /* 0x000fe2000001020d */
[----:B------:R-:W2:Y:S01]  /*0240*/  LDCU.64 UR4, c[0x0][0x358] ;  /* 0x00006b00ff0477ac */ /* 0x000ea20008000a00 */
[C---:B0-----:R-:W-:Y:S02]  /*0250*/  IADD3 R4, P1, PT, R3.reuse, UR8, RZ ;  /* 0x0000000803047c10 */ /* 0x041fe4000ff3e0ff */
[----:B-1----:R-:W-:Y:S02]  /*0260*/  IADD3 R2, P2, PT, R3, UR6, RZ ;  /* 0x0000000603027c10 */ /* 0x002fe4000ff5e0ff */
[----:B------:R-:W-:-:S02]  /*0270*/  IADD3.X R5, PT, PT, R8, UR9, RZ, P1, !PT ;  /* 0x0000000908057c10 */ /* 0x000fc40008ffe4ff */
[----:B------:R-:W-:Y:S01]  /*0280*/  IADD3.X R3, PT, PT, R8, UR7, RZ, P2, !PT ;  /* 0x0000000708037c10 */ /* 0x000fe200097fe4ff */
[----:B--2---:R-:W-:Y:S08]  /*0290*/  @!P0 BRA `(.L_x_181) ;  /* 0x0000000c00348947 */ /* 0x004ff00003800000 */
[----:B------:R-:W-:-:S13]  /*02a0*/  ISETP.GE.AND P0, PT, R0, 0x1, PT ;  /* 0x000000010000780c */ /* 0x000fda0003f06270 */
[----:B------:R-:W-:Y:S05]  /*02b0*/  @!P0 EXIT ;  /* 0x000000000000894d */ /* 0x000fea0003800000 */
[----:B------:R-:W0:Y:S01]  /*02c0*/  LDC R9, c[0x0][0x38c] ;  /* 0x0000e300ff097b82 */ /* 0x000e220000000800 */
[----:B------:R-:W0:Y:S01]  /*02d0*/  LDCU UR6, c[0x0][0x390] ;  /* 0x00007200ff0677ac */ /* 0x000e220008000800 */
[C---:B------:R-:W-:Y:S01]  /*02e0*/  ISETP.GE.U32.AND P0, PT, R0.reuse, 0x8, PT ;  /* 0x000000080000780c */ /* 0x040fe20003f06070 */
[----:B------:R-:W-:Y:S01]  /*02f0*/  IMAD.MOV.U32 R10, RZ, RZ, RZ ;  /* 0x000000ffff0a7224 */ /* 0x000fe200078e00ff */
[----:B------:R-:W-:Y:S01]  /*0300*/  LOP3.LUT R18, R0, 0x7, RZ, 0xc0, !PT ;  /* 0x0000000700127812 */ /* 0x000fe200078ec0ff */
[----:B0-----:R-:W-:-:S10]  /*0310*/  FADD R8, -R9, UR6 ;  /* 0x0000000609087e21 */ /* 0x001fd40008000100 */
[----:B------:R-:W-:Y:S05]  /*0320*/  @!P0 BRA `(.L_x_182) ;  /* 0x0000000400ec8947 */ /* 0x000fea0003800000 */
[----:B------:R-:W-:-:S13]  /*0330*/  ISETP.GE.AND P1, PT, R7, R6, PT ;  /* 0x000000060700720c */ /* 0x000fda0003f26270 */
[----:B------:R-:W-:-:S06]  /*0340*/  @!P1 IMAD.WIDE.U32 R10, R7, 0x4, R4 ;  /* 0x00000004070a9825 */ /* 0x000fcc00078e0004 */
[----:B------:R-:W2:Y:S01]  /*0350*/  @!P1 LDG.E R10, desc[UR4][R10.64] ;  /* 0x000000040a0a9981 */ /* 0x000ea2000c1e1900 */
[C---:B------:R-:W-:Y:S01]  /*0360*/  IADD3 R19, PT, PT, R7.reuse, 0x80, RZ ;  /* 0x0000008007137810 */ /* 0x040fe20007ffe0ff */
[----:B------:R-:W-:-:S03]  /*0370*/  @!P1 IMAD.WIDE.U32 R14, R7, 0x4, R2 ;  /* 0x00000004070e9825 */ /* 0x000fc600078e0002 */
[C---:B------:R-:W-:Y:S01]  /*0380*/  ISETP.GE.AND P0, PT, R19.reuse, R6, PT ;  /* 0x000000061300720c */ /* 0x040fe20003f06270 */
[----:B------:R-:W-:Y:S01]  /*0390*/  IMAD.WIDE R12, R19, 0x4, R4 ;  /* 0x00000004130c7825 */ /* 0x000fe200078e0204 */
[----:B------:R-:W-:-:S03]  /*03a0*/  IADD3 R21, PT, PT, R7, 0x100, RZ ;  /* 0x0000010007157810 */ /* 0x000fc60007ffe0ff */
[----:B--2---:R-:W-:-:S05]  /*03b0*/  @!P1 FFMA R17, R8, R10, R9 ;  /* 0x0000000a08119223 */ /* 0x004fca0000000009 */
[----:B------:R0:W-:Y:S04]  /*03c0*/  @!P1 STG.E desc[UR4][R14.64], R17 ;  /* 0x000000110e009986 */ /* 0x0001e8000c101904 */
[----:B------:R-:W2:Y:S01]  /*03d0*/  @!P0 LDG.E R16, desc[UR4][R12.64] ;  /* 0x000000040c108981 */ /* 0x000ea2000c1e1900 */
[-C--:B------:R-:W-:Y:S01]  /*03e0*/  ISETP.GE.AND P6, PT, R21, R6.reuse, PT ;  /* 0x000000061500720c */ /* 0x080fe20003fc6270 */
[C---:B------:R-:W-:Y:S01]  /*03f0*/  VIADD R23, R7.reuse, 0x180 ;  /* 0x0000018007177836 */ /* 0x040fe20000000000 */
[C---:B------:R-:W-:Y:S01]  /*0400*/  IADD3 R25, PT, PT, R7.reuse, 0x200, RZ ;  /* 0x0000020007197810 */ /* 0x040fe20007ffe0ff */
[----:B------:R-:W-:Y:S01]  /*0410*/  BSSY.RECONVERGENT B0, `(.L_x_183) ;  /* 0x0000012000007945 */ /* 0x000fe20003800200 */
[----:B------:R-:W-:Y:S02]  /*0420*/  IADD3 R21, PT, PT, R7, 0x280, RZ ;  /* 0x0000028007157810 */ /* 0x000fe40007ffe0ff */
[-C--:B------:R-:W-:Y:S01]  /*0430*/  ISETP.GE.AND P5, PT, R23, R6.reuse, PT ;  /* 0x000000061700720c */ /* 0x080fe20003fa6270 */
[----:B0-----:R-:W-:Y:S01]  /*0440*/  IMAD.WIDE R14, R19, 0x4, R2 ;  /* 0x00000004130e7825 */ /* 0x001fe200078e0202 */
[----:B------:R-:W-:-:S02]  /*0450*/  ISETP.GE.AND P4, PT, R25, R6, PT ;  /* 0x000000061900720c */ /* 0x000fc40003f86270 */
[C---:B------:R-:W-:Y:S01]  /*0460*/  IADD3 R25, PT, PT, R7.reuse, 0x380, RZ ;  /* 0x0000038007197810 */ /* 0x040fe20007ffe0ff */
[----:B------:R-:W-:Y:S01]  /*0470*/  VIADD R23, R7, 0x300 ;  /* 0x0000030007177836 */ /* 0x000fe20000000000 */
[----:B------:R-:W-:Y:S02]  /*0480*/  LOP3.LUT R10, R0, 0x7ffffff8, RZ, 0xc0, !PT ;  /* 0x7ffffff8000a7812 */ /* 0x000fe400078ec0ff */
[-C--:B------:R-:W-:Y:S02]  /*0490*/  ISETP.GE.AND P3, PT, R21, R6.reuse, PT ;  /* 0x000000061500720c */ /* 0x080fe40003f66270 */
[-C--:B------:R-:W-:Y:S02]  /*04a0*/  ISETP.GE.AND P2, PT, R23, R6.reuse, PT ;  /* 0x000000061700720c */ /* 0x080fe40003f46270 */
[----:B------:R-:W-:Y:S01]  /*04b0*/  ISETP.GE.AND P1, PT, R25, R6, PT ;  /* 0x000000061900720c */ /* 0x000fe20003f26270 */
[----:B--2---:R-:W-:-:S05]  /*04c0*/  @!P0 FFMA R11, R8, R16, R9 ;  /* 0x00000010080b8223 */ /* 0x004fca0000000009 */
[----:B------:R0:W-:Y:S01]  /*04d0*/  @!P0 STG.E desc[UR4][R14.64], R11 ;  /* 0x0000000b0e008986 */ /* 0x0001e2000c101904 */
[----:B------:R-:W-:Y:S01]  /*04e0*/  ISETP.NE.AND P0, PT, R10, 0x8, PT ;  /* 0x000000080a00780c */ /* 0x000fe20003f05270 */
[----:B------:R-:W-:-:S12]  /*04f0*/  @P6 BRA `(.L_x_184) ;  /* 0x00000000000c6947 */ /* 0x000fd80003800000 */
[----:B------:R-:W0:Y:S02]  /*0500*/  LDG.E R0, desc[UR4][R12.64+0x200] ;  /* 0x000200040c007981 */ /* 0x000e24000c1e1900 */
[----:B0-----:R-:W-:-:S05]  /*0510*/  FFMA R11, R8, R0, R9 ;  /* 0x00000000080b7223 */ /* 0x001fca0000000009 */
[----:B------:R1:W-:Y:S02]  /*0520*/  STG.E desc[UR4][R14.64+0x200], R11 ;  /* 0x0002000b0e007986 */ /* 0x0003e4000c101904 */
.L_x_184:
[----:B------:R-:W-:Y:S05]  /*0530*/  BSYNC.RECONVERGENT B0 ;  /* 0x0000000000007941 */ /* 0x000fea0003800200 */
.L_x_183:
[----:B------:R-:W-:Y:S04]  /*0540*/  BSSY.RECONVERGENT B0, `(.L_x_185) ;  /* 0x0000005000007945 */ /* 0x000fe80003800200 */
[----:B------:R-:W-:Y:S05]  /*0550*/  @P5 BRA `(.L_x_186) ;  /* 0x00000000000c5947 */ /* 0x000fea0003800000 */
[----:B------:R-:W0:Y:S02]  /*0560*/  LDG.E R0, desc[UR4][R12.64+0x400] ;  /* 0x000400040c007981 */ /* 0x000e24000c1e1900 */
[----:B01----:R-:W-:-:S05]  /*0570*/  FFMA R11, R8, R0, R9 ;  /* 0x00000000080b7223 */ /* 0x003fca0000000009 */
[----:B------:R2:W-:Y:S02]  /*0580*/  STG.E desc[UR4][R14.64+0x400], R11 ;  /* 0x0004000b0e007986 */ /* 0x0005e4000c101904 */
.L_x_186:
[----:B------:R-:W-:Y:S05]  /*0590*/  BSYNC.RECONVERGENT B0 ;  /* 0x0000000000007941 */ /* 0x000fea0003800200 */
.L_x_185:
[----:B------:R-:W-:Y:S04]  /*05a0*/  BSSY.RECONVERGENT B0, `(.L_x_187) ;  /* 0x0000005000007945 */ /* 0x000fe80003800200 */
[----:B------:R-:W-:Y:S05]  /*05b0*/  @P4 BRA `(.L_x_188) ;  /* 0x00000000000c4947 */ /* 0x000fea0003800000 */
[----:B------:R-:W0:Y:S02]  /*05c0*/  LDG.E R0, desc[UR4][R12.64+0x600] ;  /* 0x000600040c007981 */ /* 0x000e24000c1e1900 */
[----:B012---:R-:W-:-:S05]  /*05d0*/  FFMA R11, R8, R0, R9 ;  /* 0x00000000080b7223 */ /* 0x007fca0000000009 */
[----:B------:R3:W-:Y:S02]  /*05e0*/  STG.E desc[UR4][R14.64+0x600], R11 ;  /* 0x0006000b0e007986 */ /* 0x0007e4000c101904 */
.L_x_188:
[----:B------:R-:W-:Y:S05]  /*05f0*/  BSYNC.RECONVERGENT B0 ;  /* 0x0000000000007941 */ /* 0x000fea0003800200 */
.L_x_187:
[----:B------:R-:W-:Y:S04]  /*0600*/  BSSY.RECONVERGENT B0, `(.L_x_189) ;  /* 0x0000005000007945 */ /* 0x000fe80003800200 */
[----:B------:R-:W-:Y:S05]  /*0610*/  @P3 BRA `(.L_x_190) ;  /* 0x00000000000c3947 */ /* 0x000fea0003800000 */
[----:B------:R-:W0:Y:S02]  /*0620*/  LDG.E R0, desc[UR4][R12.64+0x800] ;  /* 0x000800040c007981 */ /* 0x000e24000c1e1900 */
[----:B0123--:R-:W-:-:S05]  /*0630*/  FFMA R11, R8, R0, R9 ;  /* 0x00000000080b7223 */ /* 0x00ffca0000000009 */
[----:B------:R4:W-:Y:S02]  /*0640*/  STG.E desc[UR4][R14.64+0x800], R11 ;  /* 0x0008000b0e007986 */ /* 0x0009e4000c101904 */
.L_x_190:
[----:B------:R-:W-:Y:S05]  /*0650*/  BSYNC.RECONVERGENT B0 ;  /* 0x0000000000007941 */ /* 0x000fea0003800200 */
.L_x_189:
[----:B------:R-:W-:Y:S04]  /*0660*/  BSSY.RECONVERGENT B0, `(.L_x_191) ;  /* 0x0000005000007945 */ /* 0x000fe80003800200 */
[----:B------:R-:W-:Y:S05]  /*0670*/  @P2 BRA `(.L_x_192) ;  /* 0x00000000000c2947 */ /* 0x000fea0003800000 */
[----:B------:R-:W0:Y:S02]  /*0680*/  LDG.E R0, desc[UR4][R12.64+0xa00] ;  /* 0x000a00040c007981 */ /* 0x000e24000c1e1900 */
[----:B01234-:R-:W-:-:S05]  /*0690*/  FFMA R11, R8, R0, R9 ;  /* 0x00000000080b7223 */ /* 0x01ffca0000000009 */
[----:B------:R0:W-:Y:S02]  /*06a0*/  STG.E desc[UR4][R14.64+0xa00], R11 ;  /* 0x000a000b0e007986 */ /* 0x0001e4000c101904 */
.L_x_192:
[----:B------:R-:W-:Y:S05]  /*06b0*/  BSYNC.RECONVERGENT B0 ;  /* 0x0000000000007941 */ /* 0x000fea0003800200 */
.L_x_191:
[----:B------:R-:W-:Y:S04]  /*06c0*/  BSSY.RECONVERGENT B0, `(.L_x_193) ;  /* 0x0000005000007945 */ /* 0x000fe80003800200 */
[----:B------:R-:W-:Y:S05]  /*06d0*/  @P1 BRA `(.L_x_194) ;  /* 0x00000000000c1947 */ /* 0x000fea0003800000 */
[----:B------:R-:W5:Y:S02]  /*06e0*/  LDG.E R12, desc[UR4][R12.64+0xc00] ;  /* 0x000c00040c0c7981 */ /* 0x000f64000c1e1900 */
[----:B-----5:R-:W-:-:S05]  /*06f0*/  FFMA R9, R8, R12, R9 ;  /* 0x0000000c08097223 */ /* 0x020fca0000000009 */
[----:B------:R0:W-:Y:S02]  /*0700*/  STG.E desc[UR4][R14.64+0xc00], R9 ;  /* 0x000c00090e007986 */ /* 0x0001e4000c101904 */
.L_x_194:
[----:B------:R-:W-:Y:S05]  /*0710*/  BSYNC.RECONVERGENT B0 ;  /* 0x0000000000007941 */ /* 0x000fea0003800200 */
.L_x_193:
[----:B------:R-:W-:Y:S05]  /*0720*/  @!P0 BRA `(.L_x_182) ;  /* 0x0000000000ec8947 */ /* 0x000fea0003800000 */
[----:B------:R-:W-:Y:S01]  /*0730*/  HFMA2 R0, -RZ, RZ, 0, 4.76837158203125e-07 ;  /* 0x00000008ff007431 */ /* 0x000fe200000001ff */
[----:B------:R-:W0:Y:S06]  /*0740*/  LDCU UR6, c[0x0][0x38c] ;  /* 0x00007180ff0677ac */ /* 0x000e2c0008000800 */
.L_x_197:
[----:B0-----:R-:W-:-:S05]  /*0750*/  IMAD R9, R0, 0x80, R7 ;  /* 0x0000008000097824 */ /* 0x001fca00078e0207 */
[----:B------:R-:W-:-:S13]  /*0760*/  ISETP.GE.AND P0, PT, R9, R6, PT ;  /* 0x000000060900720c */ /* 0x000fda0003f06270 */
[C---:B------:R-:W-:Y:S01]  /*0770*/  @!P0 IMAD.WIDE.U32 R12, R9.reuse, 0x4, R4 ;  /* 0x00000004090c8825 */ /* 0x040fe200078e0004 */
[----:B------:R-:W0:Y:S05]  /*0780*/  @!P0 LDC R23, c[0x0][0x38c] ;  /* 0x0000e300ff178b82 */ /* 0x000e2a0000000800 */
[----:B------:R-:W0:Y:S01]  /*0790*/  @!P0 LDG.E R13, desc[UR4][R12.64] ;  /* 0x000000040c0d8981 */ /* 0x000e22000c1e1900 */
[C---:B------:R-:W-:Y:S01]  /*07a0*/  IADD3 R21, PT, PT, R9.reuse, 0x80, RZ ;  /* 0x0000008009157810 */ /* 0x040fe20007ffe0ff */
[----:B------:R-:W-:-:S03]  /*07b0*/  @!P0 IMAD.WIDE.U32 R16, R9, 0x4, R2 ;  /* 0x0000000409108825 */ /* 0x000fc600078e0002 */
[C---:B------:R-:W-:Y:S01]  /*07c0*/  ISETP.GE.AND P1, PT, R21.reuse, R6, PT ;  /* 0x000000061500720c */ /* 0x040fe20003f26270 */
[----:B-1234-:R-:W-:-:S12]  /*07d0*/  IMAD.WIDE R14, R21, 0x4, R4 ;  /* 0x00000004150e7825 */ /* 0x01efd800078e0204 */
[----:B------:R-:W1:Y:S01]  /*07e0*/  @!P1 LDC R25, c[0x0][0x38c] ;  /* 0x0000e300ff199b82 */ /* 0x000e620000000800 */
[----:B0-----:R-:W-:-:S05]  /*07f0*/  @!P0 FFMA R23, R8, R13, R23 ;  /* 0x0000000d08178223 */ /* 0x001fca0000000017 */
[----:B------:R0:W-:Y:S04]  /*0800*/  @!P0 STG.E desc[UR4][R16.64], R23 ;  /* 0x0000001710008986 */ /* 0x0001e8000c101904 */
[----:B------:R-:W1:Y:S01]  /*0810*/  @!P1 LDG.E R19, desc[UR4][R14.64] ;  /* 0x000000040e139981 */ /* 0x000e62000c1e1900 */
[----:B------:R-:W-:Y:S01]  /*0820*/  IADD3 R11, PT, PT, R9, 0x100, RZ ;  /* 0x00000100090b7810 */ /* 0x000fe20007ffe0ff */
[----:B------:R-:W-:-:S03]  /*0830*/  IMAD.WIDE R12, R21, 0x4, R2 ;  /* 0x00000004150c7825 */ /* 0x000fc600078e0202 */
[----:B------:R-:W-:Y:S01]  /*0840*/  ISETP.GE.AND P0, PT, R11, R6, PT ;  /* 0x000000060b00720c */ /* 0x000fe20003f06270 */
[----:B------:R-:W-:Y:S02]  /*0850*/  VIADD R11, R9, 0x180 ;  /* 0x00000180090b7836 */ /* 0x000fe40000000000 */
[----:B-1----:R-:W-:-:S10]  /*0860*/  @!P1 FFMA R21, R8, R19, R25 ;  /* 0x0000001308159223 */ /* 0x002fd40000000019 */
[----:B------:R-:W1:Y:S01]  /*0870*/  @!P0 LDC R25, c[0x0][0x38c] ;  /* 0x0000e300ff198b82 */ /* 0x000e620000000800 */
[----:B------:R2:W-:Y:S04]  /*0880*/  @!P1 STG.E desc[UR4][R12.64], R21 ;  /* 0x000000150c009986 */ /* 0x0005e8000c101904 */
[----:B------:R-:W1:Y:S01]  /*0890*/  @!P0 LDG.E R19, desc[UR4][R14.64+0x200] ;  /* 0x000200040e138981 */ /* 0x000e62000c1e1900 */
[----:B------:R-:W-:-:S13]  /*08a0*/  ISETP.GE.AND P1, PT, R11, R6, PT ;  /* 0x000000060b00720c */ /* 0x000fda0003f26270 */
[----:B0-----:R-:W2:Y:S01]  /*08b0*/  @!P1 LDC R23, c[0x0][0x38c] ;  /* 0x0000e300ff179b82 */ /* 0x001ea20000000800 */
[----:B-1----:R-:W-:-:S05]  /*08c0*/  @!P0 FFMA R19, R8, R19, R25 ;  /* 0x0000001308138223 */ /* 0x002fca0000000019 */
[----:B------:R0:W-:Y:S04]  /*08d0*/  @!P0 STG.E desc[UR4][R12.64+0x200], R19 ;  /* 0x000200130c008986 */ /* 0x0001e8000c101904 */
[----:B------:R-:W2:Y:S01]  /*08e0*/  @!P1 LDG.E R17, desc[UR4][R14.64+0x400] ;  /* 0x000400040e119981 */ /* 0x000ea2000c1e1900 */
[----:B------:R-:W-:-:S04]  /*08f0*/  IADD3 R11, PT, PT, R9, 0x200, RZ ;  /* 0x00000200090b7810 */ /* 0x000fc80007ffe0ff */
[----:B------:R-:W-:Y:S01]  /*0900*/  ISETP.GE.AND P0, PT, R11, R6, PT ;  /* 0x000000060b00720c */ /* 0x000fe20003f06270 */
[----:B--2---:R-:W-:-:S12]  /*0910*/  @!P1 FFMA R21, R8, R17, R23 ;  /* 0x0000001108159223 */ /* 0x004fd80000000017 */
[----:B------:R-:W0:Y:S01]  /*0920*/  @!P0 LDC R23, c[0x0][0x38c] ;  /* 0x0000e300ff178b82 */ /* 0x000e220000000800 */
[----:B------:R1:W-:Y:S04]  /*0930*/  @!P1 STG.E desc[UR4][R12.64+0x400], R21 ;  /* 0x000400150c009986 */ /* 0x0003e8000c101904 */
[----:B------:R-:W0:Y:S01]  /*0940*/  @!P0 LDG.E R17, desc[UR4][R14.64+0x600] ;  /* 0x000600040e118981 */ /* 0x000e22000c1e1900 */
[----:B------:R-:W-:-:S04]  /*0950*/  IADD3 R11, PT, PT, R9, 0x280, RZ ;  /* 0x00000280090b7810 */ /* 0x000fc80007ffe0ff */
[----:B------:R-:W-:Y:S01]  /*0960*/  ISETP.GE.AND P1, PT, R11, R6, PT ;  /* 0x000000060b00720c */ /* 0x000fe20003f26270 */
[----:B------:R-:W-:Y:S02]  /*0970*/  VIADD R11, R9, 0x300 ;  /* 0x00000300090b7836 */ /* 0x000fe40000000000 */
[----:B0-----:R-:W-:-:S10]  /*0980*/  @!P0 FFMA R19, R8, R17, R23 ;  /* 0x0000001108138223 */ /* 0x001fd40000000017 */
[----:B------:R-:W0:Y:S01]  /*0990*/  @!P1 LDC R23, c[0x0][0x38c] ;  /* 0x0000e300ff179b82 */ /* 0x000e220000000800 */
[----:B------:R2:W-:Y:S04]  /*09a0*/  @!P0 STG.E desc[UR4][R12.64+0x600], R19 ;  /* 0x000600130c008986 */ /* 0x0005e8000c101904 */
[----:B------:R-:W0:Y:S01]  /*09b0*/  @!P1 LDG.E R17, desc[UR4][R14.64+0x800] ;  /* 0x000800040e119981 */ /* 0x000e22000c1e1900 */
[----:B------:R-:W-:-:S13]  /*09c0*/  ISETP.GE.AND P0, PT, R11, R6, PT ;  /* 0x000000060b00720c */ /* 0x000fda0003f06270 */
[----:B-1----:R-:W1:Y:S01]  /*09d0*/  @!P0 LDC R21, c[0x0][0x38c] ;  /* 0x0000e300ff158b82 */ /* 0x002e620000000800 */
[----:B0-----:R-:W-:-:S05]  /*09e0*/  @!P1 FFMA R17, R8, R17, R23 ;  /* 0x0000001108119223 */ /* 0x001fca0000000017 */
[----:B------:R2:W-:Y:S04]  /*09f0*/  @!P1 STG.E desc[UR4][R12.64+0x800], R17 ;  /* 0x000800110c009986 */ /* 0x0005e8000c101904 */
[----:B------:R-:W1:Y:S01]  /*0a00*/  @!P0 LDG.E R11, desc[UR4][R14.64+0xa00] ;  /* 0x000a00040e0b8981 */ /* 0x000e62000c1e1900 */
[----:B------:R-:W-:Y:S01]  /*0a10*/  IADD3 R9, PT, PT, R9, 0x380, RZ ;  /* 0x0000038009097810 */ /* 0x000fe20007ffe0ff */
[----:B------:R-:W-:Y:S01]  /*0a20*/  BSSY.RECONVERGENT B0, `(.L_x_195) ;  /* 0x000000a000007945 */ /* 0x000fe20003800200 */
[----:B------:R-:W-:-:S04]  /*0a30*/  IADD3 R0, PT, PT, R0, 0x8, RZ ;  /* 0x0000000800007810 */ /* 0x000fc80007ffe0ff */
[----:B------:R-:W-:Y:S01]  /*0a40*/  ISETP.NE.AND P1, PT, R0, R10, PT ;  /* 0x0000000a0000720c */ /* 0x000fe20003f25270 */
[----:B-1----:R-:W-:-:S05]  /*0a50*/  @!P0 FFMA R11, R8, R11, R21 ;  /* 0x0000000b080b8223 */ /* 0x002fca0000000015 */
[----:B------:R2:W-:Y:S01]  /*0a60*/  @!P0 STG.E desc[UR4][R12.64+0xa00], R11 ;  /* 0x000a000b0c008986 */ /* 0x0005e2000c101904 */
[----:B------:R-:W-:-:S13]  /*0a70*/  ISETP.GE.AND P0, PT, R9, R6, PT ;  /* 0x000000060900720c */ /* 0x000fda0003f06270 */
[----:B--2---:R-:W-:Y:S05]  /*0a80*/  @P0 BRA `(.L_x_196) ;  /* 0x00000000000c0947 */ /* 0x004fea0003800000 */
[----:B------:R-:W2:Y:S02]  /*0a90*/  LDG.E R15, desc[UR4][R14.64+0xc00] ;  /* 0x000c00040e0f7981 */ /* 0x000ea4000c1e1900 */
[----:B--2---:R-:W-:-:S05]  /*0aa0*/  FFMA R9, R8, R15, UR6 ;  /* 0x0000000608097e23 */ /* 0x004fca000800000f */
[----:B------:R0:W-:Y:S02]  /*0ab0*/  STG.E desc[UR4][R12.64+0xc00], R9 ;  /* 0x000c00090c007986 */ /* 0x0001e4000c101904 */
.L_x_196:
[----:B------:R-:W-:Y:S05]  /*0ac0*/  BSYNC.RECONVERGENT B0 ;  /* 0x0000000000007941 */ /* 0x000fea0003800200 */
.L_x_195:
[----:B------:R-:W-:Y:S05]  /*0ad0*/  @P1 BRA `(.L_x_197) ;  /* 0xfffffffc001c1947 */ /* 0x000fea000383ffff */
.L_x_182:
[----:B------:R-:W-:-:S13]  /*0ae0*/  ISETP.NE.AND P0, PT, R18, RZ, PT ;  /* 0x000000ff1200720c */ /* 0x000fda0003f05270 */
[----:B------:R-:W-:Y:S05]  /*0af0*/  @!P0 EXIT ;  /* 0x000000000000894d */ /* 0x000fea0003800000 */
[----:B------:R-:W0:Y:S01]  /*0b00*/  LDC R0, c[0x0][0x388] ;  /* 0x0000e200ff007b82 */ /* 0x000e220000000800 */
[----:B------:R-:W-:Y:S02]  /*0b10*/  ISETP.GE.U32.AND P0, PT, R18, 0x4, PT ;  /* 0x000000041200780c */ /* 0x000fe40003f06070 */
[----:B01234-:R-:W-:-:S04]  /*0b20*/  LOP3.LUT R11, R0, 0x3, RZ, 0xc0, !PT ;  /* 0x00000003000b7812 */ /* 0x01ffc800078ec0ff */
[----:B------:R-:W-:-:S07]  /*0b30*/  ISETP.NE.AND P2, PT, R11, RZ, PT ;  /* 0x000000ff0b00720c */ /* 0x000fce0003f45270 */
[----:B------:R-:W-:Y:S06]  /*0b40*/  @!P0 BRA `(.L_x_198) ;  /* 0x0000000000848947 */ /* 0x000fec0003800000 */
[----:B------:R-:W-:-:S05]  /*0b50*/  IMAD R9, R10, 0x80, R7 ;  /* 0x000000800a097824 */ /* 0x000fca00078e0207 */
[----:B------:R-:W-:-:S13]  /*0b60*/  ISETP.GE.AND P0, PT, R9, R6, PT ;  /* 0x000000060900720c */ /* 0x000fda0003f06270 */
[C---:B------:R-:W-:Y:S01]  /*0b70*/  @!P0 IMAD.WIDE R14, R9.reuse, 0x4, R4 ;  /* 0x00000004090e8825 */ /* 0x040fe200078e0204 */
[----:B------:R-:W0:Y:S05]  /*0b80*/  @!P0 LDC R21, c[0x0][0x38c] ;  /* 0x0000e300ff158b82 */ /* 0x000e2a0000000800 */
[----:B------:R-:W0:Y:S01]  /*0b90*/  @!P0 LDG.E R15, desc[UR4][R14.64] ;  /* 0x000000040e0f8981 */ /* 0x000e22000c1e1900 */
[C---:B------:R-:W-:Y:S01]  /*0ba0*/  IADD3 R19, PT, PT, R9.reuse, 0x80, RZ ;  /* 0x0000008009137810 */ /* 0x040fe20007ffe0ff */
[----:B------:R-:W-:-:S03]  /*0bb0*/  @!P0 IMAD.WIDE R12, R9, 0x4, R2 ;  /* 0x00000004090c8825 */ /* 0x000fc600078e0202 */
[----:B------:R-:W-:-:S13]  /*0bc0*/  ISETP.GE.AND P1, PT, R19, R6, PT ;  /* 0x000000061300720c */ /* 0x000fda0003f26270 */
[----:B------:R-:W-:Y:S01]  /*0bd0*/  @!P1 IMAD.WIDE R16, R19, 0x4, R4 ;  /* 0x0000000413109825 */ /* 0x000fe200078e0204 */
[----:B------:R-:W1:Y:S03]  /*0be0*/  @!P1 LDC R23, c[0x0][0x38c] ;  /* 0x0000e300ff179b82 */ /* 0x000e660000000800 */
[----:B0-----:R-:W-:-:S05]  /*0bf0*/  @!P0 FFMA R21, R8, R15, R21 ;  /* 0x0000000f08158223 */ /* 0x001fca0000000015 */
[----:B------:R0:W-:Y:S04]  /*0c00*/  @!P0 STG.E desc[UR4][R12.64], R21 ;  /* 0x000000150c008986 */ /* 0x0001e8000c101904 */
[----:B------:R-:W1:Y:S01]  /*0c10*/  @!P1 LDG.E R17, desc[UR4][R16.64] ;  /* 0x0000000410119981 */ /* 0x000e62000c1e1900 */
[----:B------:R-:W-:Y:S01]  /*0c20*/  IADD3 R25, PT, PT, R9, 0x100, RZ ;  /* 0x0000010009197810 */ /* 0x000fe20007ffe0ff */
[----:B------:R-:W-:-:S03]  /*0c30*/  @!P1 IMAD.WIDE R14, R19, 0x4, R2 ;  /* 0x00000004130e9825 */ /* 0x000fc600078e0202 */
[----:B------:R-:W-:-:S13]  /*0c40*/  ISETP.GE.AND P0, PT, R25, R6, PT ;  /* 0x000000061900720c */ /* 0x000fda0003f06270 */
[----:B------:R-:W-:Y:S01]  /*0c50*/  @!P0 IMAD.WIDE R18, R25, 0x4, R4 ;  /* 0x0000000419128825 */ /* 0x000fe200078e0204 */
[----:B------:R-:W2:Y:S03]  /*0c60*/  @!P0 LDC R27, c[0x0][0x38c] ;  /* 0x0000e300ff1b8b82 */ /* 0x000ea60000000800 */
[----:B-1----:R-:W-:-:S05]  /*0c70*/  @!P1 FFMA R23, R8, R17, R23 ;  /* 0x0000001108179223 */ /* 0x002fca0000000017 */
[----:B------:R1:W-:Y:S04]  /*0c80*/  @!P1 STG.E desc[UR4][R14.64], R23 ;  /* 0x000000170e009986 */ /* 0x0003e8000c101904 */
[----:B------:R-:W2:Y:S01]  /*0c90*/  @!P0 LDG.E R19, desc[UR4][R18.64] ;  /* 0x0000000412138981 */ /* 0x000ea2000c1e1900 */
[----:B0-----:R-:W-:Y:S02]  /*0ca0*/  VIADD R21, R9, 0x180 ;  /* 0x0000018009157836 */ /* 0x001fe40000000000 */
[----:B------:R-:W-:-:S03]  /*0cb0*/  @!P0 IMAD.WIDE R12, R25, 0x4, R2 ;  /* 0x00000004190c8825 */ /* 0x000fc600078e0202 */
[----:B------:R-:W-:-:S13]  /*0cc0*/  ISETP.GE.AND P1, PT, R21, R6, PT ;  /* 0x000000061500720c */ /* 0x000fda0003f26270 */
[----:B------:R-:W-:Y:S01]  /*0cd0*/  @!P1 IMAD.WIDE R16, R21, 0x4, R4 ;  /* 0x0000000415109825 */ /* 0x000fe200078e0204 */
[----:B------:R-:W0:Y:S03]  /*0ce0*/  @!P1 LDC R25, c[0x0][0x38c] ;  /* 0x0000e300ff199b82 */ /* 0x000e260000000800 */
[----:B--2---:R-:W-:-:S05]  /*0cf0*/  @!P0 FFMA R9, R8, R19, R27 ;  /* 0x0000001308098223 */ /* 0x004fca000000001b */
[----:B------:R2:W-:Y:S04]  /*0d00*/  @!P0 STG.E desc[UR4][R12.64], R9 ;  /* 0x000000090c008986 */ /* 0x0005e8000c101904 */
[----:B------:R-:W0:Y:S01]  /*0d10*/  @!P1 LDG.E R17, desc[UR4][R16.64] ;  /* 0x0000000410119981 */ /* 0x000e22000c1e1900 */
[----:B-1----:R-:W-:Y:S01]  /*0d20*/  @!P1 IMAD.WIDE R14, R21, 0x4, R2 ;  /* 0x00000004150e9825 */ /* 0x002fe200078e0202 */
[----:B------:R-:W-:-:S03]  /*0d30*/  IADD3 R10, PT, PT, R10, 0x4, RZ ;  /* 0x000000040a0a7810 */ /* 0x000fc60007ffe0ff */
[----:B0-----:R-:W-:-:S05]  /*0d40*/  @!P1 FFMA R19, R8, R17, R25 ;  /* 0x0000001108139223 */ /* 0x001fca0000000019 */
[----:B------:R2:W-:Y:S02]  /*0d50*/  @!P1 STG.E desc[UR4][R14.64], R19 ;  /* 0x000000130e009986 */ /* 0x0005e4000c101904 */
.L_x_198:
[----:B------:R-:W-:Y:S05]  /*0d60*/  @!P2 EXIT ;  /* 0x000000000000a94d */ /* 0x000fea0003800000 */
[----:B------:R-:W-:Y:S02]  /*0d70*/  ISETP.NE.AND P0, PT, R11, 0x1, PT ;  /* 0x000000010b00780c */ /* 0x000fe40003f05270 */
[----:B------:R-:W-:-:S04]  /*0d80*/  LOP3.LUT R0, R0, 0x1, RZ, 0xc0, !PT ;  /* 0x0000000100007812 */ /* 0x000fc800078ec0ff */
[----:B------:R-:W-:-:S07]  /*0d90*/  ISETP.NE.U32.AND P2, PT, R0, 0x1, PT ;  /* 0x000000010000780c */ /* 0x000fce0003f45070 */
[----:B------:R-:W-:Y:S06]  /*0da0*/  @!P0 BRA `(.L_x_199) ;  /* 0x0000000000448947 */ /* 0x000fec0003800000 */
[----:B--2---:R-:W-:-:S04]  /*0db0*/  LEA R15, R10, R7, 0x7 ;  /* 0x000000070a0f7211 */ /* 0x004fc800078e38ff */
[----:B------:R-:W-:-:S13]  /*0dc0*/  ISETP.GE.AND P0, PT, R15, R6, PT ;  /* 0x000000060f00720c */ /* 0x000fda0003f06270 */
[C---:B------:R-:W-:Y:S01]  /*0dd0*/  @!P0 IMAD.WIDE R12, R15.reuse, 0x4, R4 ;  /* 0x000000040f0c8825 */ /* 0x040fe200078e0204 */
[----:B------:R-:W0:Y:S05]  /*0de0*/  @!P0 LDC R9, c[0x0][0x38c] ;  /* 0x0000e300ff098b82 */ /* 0x000e2a0000000800 */
[----:B------:R-:W0:Y:S01]  /*0df0*/  @!P0 LDG.E R13, desc[UR4][R12.64] ;  /* 0x000000040c0d8981 */ /* 0x000e22000c1e1900 */
[C---:B------:R-:W-:Y:S02]  /*0e00*/  VIADD R19, R15.reuse, 0x80 ;  /* 0x000000800f137836 */ /* 0x040fe40000000000 */
[----:B------:R-:W-:-:S03]  /*0e10*/  @!P0 IMAD.WIDE R14, R15, 0x4, R2 ;  /* 0x000000040f0e8825 */ /* 0x000fc600078e0202 */
[----:B------:R-:W-:-:S13]  /*0e20*/  ISETP.GE.AND P1, PT, R19, R6, PT ;  /* 0x000000061300720c */ /* 0x000fda0003f26270 */
[----:B------:R-:W-:Y:S01]  /*0e30*/  @!P1 IMAD.WIDE R16, R19, 0x4, R4 ;  /* 0x0000000413109825 */ /* 0x000fe200078e0204 */
[----:B------:R-:W1:Y:S03]  /*0e40*/  @!P1 LDC R11, c[0x0][0x38c] ;  /* 0x0000e300ff0b9b82 */ /* 0x000e660000000800 */
[----:B0-----:R-:W-:-:S05]  /*0e50*/  @!P0 FFMA R9, R8, R13, R9 ;  /* 0x0000000d08098223 */ /* 0x001fca0000000009 */
[----:B------:R0:W-:Y:S04]  /*0e60*/  @!P0 STG.E desc[UR4][R14.64], R9 ;  /* 0x000000090e008986 */ /* 0x0001e8000c101904 */
[----:B------:R-:W1:Y:S01]  /*0e70*/  @!P1 LDG.E R17, desc[UR4][R16.64] ;  /* 0x0000000410119981 */ /* 0x000e62000c1e1900 */
[----:B------:R-:W-:Y:S01]  /*0e80*/  @!P1 IMAD.WIDE R18, R19, 0x4, R2 ;  /* 0x0000000413129825 */ /* 0x000fe200078e0202 */
[----:B------:R-:W-:-:S03]  /*0e90*/  IADD3 R10, PT, PT, R10, 0x2, RZ ;  /* 0x000000020a0a7810 */ /* 0x000fc60007ffe0ff */
[----:B-1----:R-:W-:-:S05]  /*0ea0*/  @!P1 FFMA R11, R8, R17, R11 ;  /* 0x00000011080b9223 */ /* 0x002fca000000000b */
[----:B------:R0:W-:Y:S02]  /*0eb0*/  @!P1 STG.E desc[UR4][R18.64], R11 ;  /* 0x0000000b12009986 */ /* 0x0001e4000c101904 */
.L_x_199:
[----:B------:R-:W-:Y:S05]  /*0ec0*/  @P2 EXIT ;  /* 0x000000000000294d */ /* 0x000fea0003800000 */
[----:B------:R-:W-:-:S04]  /*0ed0*/  LEA R7, R10, R7, 0x7 ;  /* 0x000000070a077211 */ /* 0x000fc800078e38ff */
[----:B------:R-:W-:-:S13]  /*0ee0*/  ISETP.GE.AND P0, PT, R7, R6, PT ;  /* 0x000000060700720c */ /* 0x000fda0003f06270 */
[----:B------:R-:W-:Y:S05]  /*0ef0*/  @P0 EXIT ;  /* 0x000000000000094d */ /* 0x000fea0003800000 */
[C---:B------:R-:W-:Y:S01]  /*0f00*/  IMAD.WIDE R4, R7.reuse, 0x4, R4 ;  /* 0x0000000407047825 */ /* 0x040fe200078e0204 */
[----:B------:R-:W1:Y:S05]  /*0f10*/  LDCU UR6, c[0x0][0x38c] ;  /* 0x00007180ff0677ac */ /* 0x000e6a0008000800 */
[----:B------:R-:W1:Y:S01]  /*0f20*/  LDG.E R5, desc[UR4][R4.64] ;  /* 0x0000000404057981 */ /* 0x000e62000c1e1900 */
[----:B------:R-:W-:-:S04]  /*0f30*/  IMAD.WIDE R2, R7, 0x4, R2 ;  /* 0x0000000407027825 */ /* 0x000fc800078e0202 */
[----:B-1----:R-:W-:-:S05]  /*0f40*/  FFMA R7, R8, R5, UR6 ;  /* 0x0000000608077e23 */ /* 0x002fca0008000005 */
[----:B------:R-:W-:Y:S01]  /*0f50*/  STG.E desc[UR4][R2.64], R7 ;  /* 0x0000000702007986 */ /* 0x000fe2000c101904 */
[----:B------:R-:W-:Y:S05]  /*0f60*/  EXIT ;  /* 0x000000000000794d */ /* 0x000fea0003800000 */
.L_x_181:
[----:B------:R-:W-:-:S13]  /*0f70*/  ISETP.GE.AND P0, PT, R0, 0x1, PT ;  /* 0x000000010000780c */ /* 0x000fda0003f06270 */
[----:B------:R-:W-:Y:S05]  /*0f80*/  @!P0 EXIT ;  /* 0x000000000000894d */ /* 0x000fea0003800000 */
[----:B------:R-:W0:Y:S01]  /*0f90*/  LDC R13, c[0x0][0x38c] ;  /* 0x0000e300ff0d7b82 */ /* 0x000e220000000800 */
[----:B------:R-:W0:Y:S01]  /*0fa0*/  LDCU UR6, c[0x0][0x390] ;  /* 0x00007200ff0677ac */ /* 0x000e220008000800 */
[C---:B------:R-:W-:Y:S01]  /*0fb0*/  ISETP.GE.U32.AND P1, PT, R0.reuse, 0x10, PT ;  /* 0x000000100000780c */ /* 0x040fe20003f26070 */
[----:B------:R-:W-:Y:S01]  /*0fc0*/  IMAD.MOV.U32 R12, RZ, RZ, RZ ;  /* 0x000000ffff0c7224 */ /* 0x000fe200078e00ff */
[----:B------:R-:W-:-:S04]  /*0fd0*/  LOP3.LUT R22, R0, 0xf, RZ, 0xc0, !PT ;  /* 0x0000000f00167812 */ /* 0x000fc800078ec0ff */
[----:B------:R-:W-:Y:S01]  /*0fe0*/  ISETP.NE.AND P0, PT, R22, RZ, PT ;  /* 0x000000ff1600720c */ /* 0x000fe20003f05270 */
[----:B0-----:R-:W-:-:S06]  /*0ff0*/  FADD R6, -R13, UR6 ;  /* 0x000000060d067e21 */ /* 0x001fcc0008000100 */
[----:B------:R-:W-:Y:S06]  /*1000*/  @!P1 BRA `(.L_x_200) ;  /* 0x0000000400189947 */ /* 0x000fec0003800000 */
[C---:B------:R-:W-:Y:S01]  /*1010*/  IMAD.WIDE.U32 R20, R7.reuse, 0x4, RZ ;  /* 0x0000000407147825 */ /* 0x040fe200078e00ff */
[----:B------:R-:W-:Y:S02]  /*1020*/  LOP3.LUT R12, R0, 0x7ffffff0, RZ, 0xc0, !PT ;  /* 0x7ffffff0000c7812 */ /* 0x000fe400078ec0ff */
[----:B------:R-:W-:Y:S02]  /*1030*/  IADD3 R18, PT, PT, R7, 0x480, RZ ;  /* 0x0000048007127810 */ /* 0x000fe40007ffe0ff */
[----:B------:R-:W-:Y:S01]  /*1040*/  MOV R19, R20 ;  /* 0x0000001400137202 */ /* 0x000fe20000000f00 */
[----:B------:R-:W-:-:S07]  /*1050*/  IMAD.MOV R20, RZ, RZ, -R12 ;  /* 0x000000ffff147224 */ /* 0x000fce00078e0a0c */
.L_x_201:
[----:B------:R-:W-:-:S04]  /*1060*/  IADD3 R14, P1, PT, R19, R4, RZ ;  /* 0x00000004130e7210 */ /* 0x000fc80007f3e0ff */
[----:B0-----:R-:W-:-:S05]  /*1070*/  IADD3.X R15, PT, PT, R21, R5, RZ, P1, !PT ;  /* 0x00000005150f7210 */ /* 0x001fca0000ffe4ff */
[----:B------:R-:W2:Y:S01]  /*1080*/  LDG.E R10, desc[UR4][R14.64] ;  /* 0x000000040e0a7981 */ /* 0x000ea2000c1e1900 */
[----:B------:R-:W-:-:S04]  /*1090*/  IADD3 R8, P1, PT, R19, R2, RZ ;  /* 0x0000000213087210 */ /* 0x000fc80007f3e0ff */
[----:B------:R-:W-:Y:S01]  /*10a0*/  IADD3.X R9, PT, PT, R21, R3, RZ, P1, !PT ;  /* 0x0000000315097210 */ /* 0x000fe20000ffe4ff */
[----:B--2---:R-:W-:-:S05]  /*10b0*/  FFMA R11, R6, R10, R13 ;  /* 0x0000000a060b7223 */ /* 0x004fca000000000d */
[----:B------:R0:W-:Y:S04]  /*10c0*/  STG.E desc[UR4][R8.64], R11 ;  /* 0x0000000b08007986 */ /* 0x0001e8000c101904 */
[----:B------:R-:W2:Y:S02]  /*10d0*/  LDG.E R10, desc[UR4][R14.64+0x200] ;  /* 0x000200040e0a7981 */ /* 0x000ea4000c1e1900 */
[----:B--2---:R-:W-:-:S05]  /*10e0*/  FFMA R17, R6, R10, R13 ;  /* 0x0000000a06117223 */ /* 0x004fca000000000d */
[----:B------:R-:W-:Y:S04]  /*10f0*/  STG.E desc[UR4][R8.64+0x200], R17 ;  /* 0x0002001108007986 */ /* 0x000fe8000c101904 */
[----:B------:R-:W2:Y:S02]  /*1100*/  LDG.E R10, desc[UR4][R14.64+0x400] ;  /* 0x000400040e0a7981 */ /* 0x000ea4000c1e1900 */
[----:B--2---:R-:W-:-:S05]  /*1110*/  FFMA R23, R6, R10, R13 ;  /* 0x0000000a06177223 */ /* 0x004fca000000000d */
[----:B------:R1:W-:Y:S04]  /*1120*/  STG.E desc[UR4][R8.64+0x400], R23 ;  /* 0x0004001708007986 */ /* 0x0003e8000c101904 */
[----:B------:R-:W2:Y:S02]  /*1130*/  LDG.E R10, desc[UR4][R14.64+0x600] ;  /* 0x000600040e0a7981 */ /* 0x000ea4000c1e1900 */
[----:B--2---:R-:W-:-:S05]  /*1140*/  FFMA R25, R6, R10, R13 ;  /* 0x0000000a06197223 */ /* 0x004fca000000000d */
[----:B------:R2:W-:Y:S04]  /*1150*/  STG.E desc[UR4][R8.64+0x600], R25 ;  /* 0x0006001908007986 */ /* 0x0005e8000c101904 */
[----:B------:R-:W0:Y:S02]  /*1160*/  LDG.E R10, desc[UR4][R14.64+0x800] ;  /* 0x000800040e0a7981 */ /* 0x000e24000c1e1900 */
[----:B0-----:R-:W-:-:S05]  /*1170*/  FFMA R11, R6, R10, R13 ;  /* 0x0000000a060b7223 */ /* 0x001fca000000000d */
[----:B------:R0:W-:Y:S04]  /*1180*/  STG.E desc[UR4][R8.64+0x800], R11 ;  /* 0x0008000b08007986 */ /* 0x0001e8000c101904 */
[----:B------:R-:W3:Y:S02]  /*1190*/  LDG.E R10, desc[UR4][R14.64+0xa00] ;  /* 0x000a00040e0a7981 */ /* 0x000ee4000c1e1900 */
[----:B---3--:R-:W-:-:S05]  /*11a0*/  FFMA R27, R6, R10, R13 ;  /* 0x0000000a061b7223 */ /* 0x008fca000000000d */
[----:B------:R3:W-:Y:S04]  /*11b0*/  STG.E desc[UR4][R8.64+0xa00], R27 ;  /* 0x000a001b08007986 */ /* 0x0007e8000c101904 */
[----:B------:R-:W1:Y:S02]  /*11c0*/  LDG.E R10, desc[UR4][R14.64+0xc00] ;  /* 0x000c00040e0a7981 */ /* 0x000e64000c1e1900 */
[----:B-1----:R-:W-:-:S05]  /*11d0*/  FFMA R23, R6, R10, R13 ;  /* 0x0000000a06177223 */ /* 0x002fca000000000d */
[----:B------:R1:W-:Y:S04]  /*11e0*/  STG.E desc[UR4][R8.64+0xc00], R23 ;  /* 0x000c001708007986 */ /* 0x0003e8000c101904 */
[----:B------:R-:W2:Y:S01]  /*11f0*/  LDG.E R10, desc[UR4][R14.64+0xe00] ;  /* 0x000e00040e0a7981 */ /* 0x000ea2000c1e1900 */
[----:B------:R-:W-:Y:S02]  /*1200*/  HFMA2 R17, -RZ, RZ, 0, 0 ;  /* 0x00000000ff117431 */ /* 0x000fe400000001ff */
[----:B------:R-:W-:Y:S02]  /*1210*/  IMAD.MOV.U32 R16, RZ, RZ, 0x600 ;  /* 0x00000600ff107424 */ /* 0x000fe400078e00ff */
[----:B--2---:R-:W-:-:S05]  /*1220*/  FFMA R25, R6, R10, R13 ;  /* 0x0000000a06197223 */ /* 0x004fca000000000d */
[----:B------:R2:W-:Y:S04]  /*1230*/  STG.E desc[UR4][R8.64+0xe00], R25 ;  /* 0x000e001908007986 */ /* 0x0005e8000c101904 */
[----:B------:R-:W3:Y:S01]  /*1240*/  LDG.E R24, desc[UR4][R14.64+0x1000] ;  /* 0x001000040e187981 */ /* 0x000ee2000c1e1900 */
[----:B------:R-:W-:-:S03]  /*1250*/  IMAD.WIDE R16, R18, 0x4, R16 ;  /* 0x0000000412107825 */ /* 0x000fc600078e0210 */
[----:B------:R-:W-:-:S04]  /*1260*/  IADD3 R10, P1, PT, R16, R4, RZ ;  /* 0x00000004100a7210 */ /* 0x000fc80007f3e0ff */
[----:B0-----:R-:W-:Y:S01]  /*1270*/  IADD3.X R11, PT, PT, R17, R5, RZ, P1, !PT ;  /* 0x00000005110b7210 */ /* 0x001fe20000ffe4ff */
[----:B---3--:R-:W-:-:S05]  /*1280*/  FFMA R27, R6, R24, R13 ;  /* 0x00000018061b7223 */ /* 0x008fca000000000d */
[----:B------:R0:W-:Y:S04]  /*1290*/  STG.E desc[UR4][R8.64+0x1000], R27 ;  /* 0x0010001b08007986 */ /* 0x0001e8000c101904 */
[----:B-1----:R-:W3:Y:S01]  /*12a0*/  LDG.E R23, desc[UR4][R10.64+-0x600] ;  /* 0xfffa00040a177981 */ /* 0x002ee2000c1e1900 */
[----:B------:R-:W-:-:S05]  /*12b0*/  IADD3 R16, P1, PT, R16, R2, RZ ;  /* 0x0000000210107210 */ /* 0x000fca0007f3e0ff */
[----:B------:R-:W-:Y:S02]  /*12c0*/  IMAD.X R17, R17, 0x1, R3, P1 ;  /* 0x0000000111117824 */ /* 0x000fe400008e0603 */
[----:B---3--:R-:W-:-:S05]  /*12d0*/  FFMA R23, R6, R23, R13 ;  /* 0x0000001706177223 */ /* 0x008fca000000000d */
[----:B------:R1:W-:Y:S04]  /*12e0*/  STG.E desc[UR4][R16.64+-0x600], R23 ;  /* 0xfffa001710007986 */ /* 0x0003e8000c101904 */
[----:B------:R-:W3:Y:S02]  /*12f0*/  LDG.E R14, desc[UR4][R10.64+-0x400] ;  /* 0xfffc00040a0e7981 */ /* 0x000ee4000c1e1900 */
[----:B---3--:R-:W-:-:S05]  /*1300*/  FFMA R15, R6, R14, R13 ;  /* 0x0000000e060f7223 */ /* 0x008fca000000000d */
[----:B------:R3:W-:Y:S04]  /*1310*/  STG.E desc[UR4][R16.64+-0x400], R15 ;  /* 0xfffc000f10007986 */ /* 0x0007e8000c101904 */
[----:B------:R-:W2:Y:S02]  /*1320*/  LDG.E R14, desc[UR4][R10.64+-0x200] ;  /* 0xfffe00040a0e7981 */ /* 0x000ea4000c1e1900 */
[----:B--2---:R-:W-:-:S05]  /*1330*/  FFMA R25, R6, R14, R13 ;  /* 0x0000000e06197223 */ /* 0x004fca000000000d */
[----:B------:R2:W-:Y:S04]  /*1340*/  STG.E desc[UR4][R16.64+-0x200], R25 ;  /* 0xfffe001910007986 */ /* 0x0005e8000c101904 */
[----:B0-----:R-:W4:Y:S02]  /*1350*/  LDG.E R8, desc[UR4][R10.64] ;  /* 0x000000040a087981 */ /* 0x001f24000c1e1900 */
[----:B----4-:R-:W-:-:S05]  /*1360*/  FFMA R9, R6, R8, R13 ;  /* 0x0000000806097223 */ /* 0x010fca000000000d */
[----:B------:R0:W-:Y:S04]  /*1370*/  STG.E desc[UR4][R16.64], R9 ;  /* 0x0000000910007986 */ /* 0x0001e8000c101904 */
[----:B------:R-:W1:Y:S02]  /*1380*/  LDG.E R8, desc[UR4][R10.64+0x200] ;  /* 0x000200040a087981 */ /* 0x000e64000c1e1900 */
[----:B-1----:R-:W-:-:S05]  /*1390*/  FFMA R23, R6, R8, R13 ;  /* 0x0000000806177223 */ /* 0x002fca000000000d */
[----:B------:R0:W-:Y:S04]  /*13a0*/  STG.E desc[UR4][R16.64+0x200], R23 ;  /* 0x0002001710007986 */ /* 0x0001e8000c101904 */
[----:B------:R-:W3:Y:S02]  /*13b0*/  LDG.E R8, desc[UR4][R10.64+0x400] ;  /* 0x000400040a087981 */ /* 0x000ee4000c1e1900 */
[----:B---3--:R-:W-:-:S05]  /*13c0*/  FFMA R15, R6, R8, R13 ;  /* 0x00000008060f7223 */ /* 0x008fca000000000d */
[----:B------:R0:W-:Y:S04]  /*13d0*/  STG.E desc[UR4][R16.64+0x400], R15 ;  /* 0x0004000f10007986 */ /* 0x0001e8000c101904 */
[----:B------:R-:W2:Y:S01]  /*13e0*/  LDG.E R8, desc[UR4][R10.64+0x600] ;  /* 0x000600040a087981 */ /* 0x000ea2000c1e1900 */
[----:B------:R-:W-:Y:S01]  /*13f0*/  IADD3 R20, PT, PT, R20, 0x10, RZ ;  /* 0x0000001014147810 */ /* 0x000fe20007ffe0ff */
[----:B------:R-:W-:Y:S01]  /*1400*/  VIADD R18, R18, 0x800 ;  /* 0x0000080012127836 */ /* 0x000fe20000000000 */
[----:B------:R-:W-:Y:S02]  /*1410*/  IADD3 R19, P2, PT, R19, 0x2000, RZ ;  /* 0x0000200013137810 */ /* 0x000fe40007f5e0ff */
[----:B------:R-:W-:Y:S02]  /*1420*/  ISETP.NE.AND P1, PT, R20, RZ, PT ;  /* 0x000000ff1400720c */ /* 0x000fe40003f25270 */
[----:B------:R-:W-:Y:S01]  /*1430*/  IADD3.X R21, PT, PT, RZ, R21, RZ, P2, !PT ;  /* 0x00000015ff157210 */ /* 0x000fe200017fe4ff */
[----:B--2---:R-:W-:-:S05]  /*1440*/  FFMA R25, R6, R8, R13 ;  /* 0x0000000806197223 */ /* 0x004fca000000000d */
[----:B------:R0:W-:Y:S05]  /*1450*/  STG.E desc[UR4][R16.64+0x600], R25 ;  /* 0x0006001910007986 */ /* 0x0001ea000c101904 */
[----:B------:R-:W-:Y:S05]  /*1460*/  @P1 BRA `(.L_x_201) ;  /* 0xfffffff800fc1947 */ /* 0x000fea000383ffff */
.L_x_200:
[----:B------:R-:W-:Y:S05]  /*1470*/  @!P0 EXIT ;  /* 0x000000000000894d */ /* 0x000fea0003800000 */
[----:B------:R-:W-:Y:S02]  /*1480*/  ISETP.GE.U32.AND P0, PT, R22, 0x8, PT ;  /* 0x000000081600780c */ /* 0x000fe40003f06070 */
[----:B0-----:R-:W-:-:S04]  /*1490*/  LOP3.LUT R16, R0, 0x7, RZ, 0xc0, !PT ;  /* 0x0000000700107812 */ /* 0x001fc800078ec0ff */
[----:B------:R-:W-:-:S07]  /*14a0*/  ISETP.NE.AND P1, PT, R16, RZ, PT ;  /* 0x000000ff1000720c */ /* 0x000fce0003f25270 */
[----:B------:R-:W-:Y:S06]  /*14b0*/  @!P0 BRA `(.L_x_202) ;  /* 0x0000000000708947 */ /* 0x000fec0003800000 */
[----:B------:R-:W-:-:S05]  /*14c0*/  LEA R11, R12, R7, 0x7 ;  /* 0x000000070c0b7211 */ /* 0x000fca00078e38ff */
[----:B------:R-:W-:-:S05]  /*14d0*/  IMAD.WIDE R8, R11, 0x4, R4 ;  /* 0x000000040b087825 */ /* 0x000fca00078e0204 */
[----:B------:R-:W2:Y:S01]  /*14e0*/  LDG.E R14, desc[UR4][R8.64] ;  /* 0x00000004080e7981 */ /* 0x000ea2000c1e1900 */
[----:B------:R-:W-:-:S04]  /*14f0*/  IMAD.WIDE R10, R11, 0x4, R2 ;  /* 0x000000040b0a7825 */ /* 0x000fc800078e0202 */
[----:B--2---:R-:W-:-:S05]  /*1500*/  FFMA R15, R6, R14, R13 ;  /* 0x0000000e060f7223 */ /* 0x004fca000000000d */
[----:B------:R0:W-:Y:S04]  /*1510*/  STG.E desc[UR4][R10.64], R15 ;  /* 0x0000000f0a007986 */ /* 0x0001e8000c101904 */
[----:B------:R-:W2:Y:S02]  /*1520*/  LDG.E R14, desc[UR4][R8.64+0x200] ;  /* 0x00020004080e7981 */ /* 0x000ea4000c1e1900 */
[----:B--2---:R-:W-:-:S05]  /*1530*/  FFMA R17, R6, R14, R13 ;  /* 0x0000000e06117223 */ /* 0x004fca000000000d */
[----:B------:R1:W-:Y:S04]  /*1540*/  STG.E desc[UR4][R10.64+0x200], R17 ;  /* 0x000200110a007986 */ /* 0x0003e8000c101904 */
[----:B------:R-:W2:Y:S02]  /*1550*/  LDG.E R14, desc[UR4][R8.64+0x400] ;  /* 0x00040004080e7981 */ /* 0x000ea4000c1e1900 */
[----:B--2---:R-:W-:-:S05]  /*1560*/  FFMA R19, R6, R14, R13 ;  /* 0x0000000e06137223 */ /* 0x004fca000000000d */
[----:B------:R2:W-:Y:S04]  /*1570*/  STG.E desc[UR4][R10.64+0x400], R19 ;  /* 0x000400130a007986 */ /* 0x0005e8000c101904 */
[----:B------:R-:W3:Y:S02]  /*1580*/  LDG.E R14, desc[UR4][R8.64+0x600] ;  /* 0x00060004080e7981 */ /* 0x000ee4000c1e1900 */
[----:B---3--:R-:W-:-:S05]  /*1590*/  FFMA R21, R6, R14, R13 ;  /* 0x0000000e06157223 */ /* 0x008fca000000000d */
[----:B------:R3:W-:Y:S04]  /*15a0*/  STG.E desc[UR4][R10.64+0x600], R21 ;  /* 0x000600150a007986 */ /* 0x0007e8000c101904 */
[----:B------:R-:W0:Y:S02]  /*15b0*/  LDG.E R14, desc[UR4][R8.64+0x800] ;  /* 0x00080004080e7981 */ /* 0x000e24000c1e1900 */
[----:B0-----:R-:W-:-:S05]  /*15c0*/  FFMA R15, R6, R14, R13 ;  /* 0x0000000e060f7223 */ /* 0x001fca000000000d */
[----:B------:R0:W-:Y:S04]  /*15d0*/  STG.E desc[UR4][R10.64+0x800], R15 ;  /* 0x0008000f0a007986 */ /* 0x0001e8000c101904 */
[----:B------:R-:W1:Y:S02]  /*15e0*/  LDG.E R14, desc[UR4][R8.64+0xa00] ;  /* 0x000a0004080e7981 */ /* 0x000e64000c1e1900 */
[----:B-1----:R-:W-:-:S05]  /*15f0*/  FFMA R17, R6, R14, R13 ;  /* 0x0000000e06117223 */ /* 0x002fca000000000d */
[----:B------:R0:W-:Y:S04]  /*1600*/  STG.E desc[UR4][R10.64+0xa00], R17 ;  /* 0x000a00110a007986 */ /* 0x0001e8000c101904 */
[----:B------:R-:W2:Y:S02]  /*1610*/  LDG.E R14, desc[UR4][R8.64+0xc00] ;  /* 0x000c0004080e7981 */ /* 0x000ea4000c1e1900 */
[----:B--2---:R-:W-:-:S05]  /*1620*/  FFMA R19, R6, R14, R13 ;  /* 0x0000000e06137223 */ /* 0x004fca000000000d */
[----:B------:R0:W-:Y:S04]  /*1630*/  STG.E desc[UR4][R10.64+0xc00], R19 ;  /* 0x000c00130a007986 */ /* 0x0001e8000c101904 */
[----:B------:R-:W3:Y:S01]  /*1640*/  LDG.E R14, desc[UR4][R8.64+0xe00] ;  /* 0x000e0004080e7981 */ /* 0x000ee2000c1e1900 */
[----:B------:R-:W-:Y:S01]  /*1650*/  IADD3 R12, PT, PT, R12, 0x8, RZ ;  /* 0x000000080c0c7810 */ /* 0x000fe20007ffe0ff */
[----:B---3--:R-:W-:-:S05]  /*1660*/  FFMA R21, R6, R14, R13 ;  /* 0x0000000e06157223 */ /* 0x008fca000000000d */
[----:B------:R0:W-:Y:S02]  /*1670*/  STG.E desc[UR4][R10.64+0xe00], R21 ;  /* 0x000e00150a007986 */ /* 0x0001e4000c101904 */
.L_x_202:
[----:B------:R-:W-:Y:S05]  /*1680*/  @!P1 EXIT ;  /* 0x000000000000994d */ /* 0x000fea0003800000 */
[----:B------:R-:W-:Y:S02]  /*1690*/  ISETP.GE.U32.AND P0, PT, R16, 0x4, PT ;  /* 0x000000041000780c */ /* 0x000fe40003f06070 */
[----:B------:R-:W-:-:S04]  /*16a0*/  LOP3.LUT R14, R0, 0x3, RZ, 0xc0, !PT ;  /* 0x00000003000e7812 */ /* 0x000fc800078ec0ff */
[----:B------:R-:W-:-:S07]  /*16b0*/  ISETP.NE.AND P1, PT, R14, RZ, PT ;  /* 0x000000ff0e00720c */ /* 0x000fce0003f25270 */
[----:B------:R-:W-:Y:S06]  /*16c0*/  @!P0 BRA `(.L_x_203) ;  /* 0x0000000000408947 */ /* 0x000fec0003800000 */
[----:B------:R-:W-:-:S04]  /*16d0*/  IMAD R9, R12, 0x80, R7 ;  /* 0x000000800c097824 */ /* 0x000fc800078e0207 */
[----:B0-----:R-:W-:-:S05]  /*16e0*/  IMAD.WIDE R10, R9, 0x4, R4 ;  /* 0x00000004090a7825 */ /* 0x001fca00078e0204 */
        /* <DEDUP_REMOVED lines=10> */
[----:B------:R-:W2:Y:S01]  /*1790*/  LDG.E R0, desc[UR4][R10.64+0x600] ;  /* 0x000600040a007981 */ /* 0x000ea2000c1e1900 */
[----:B------:R-:W-:Y:S01]  /*17a0*/  IADD3 R12, PT, PT, R12, 0x4, RZ ;  /* 0x000000040c0c7810 */ /* 0x000fe20007ffe0ff */
[----:B--2---:R-:W-:-:S05]  /*17b0*/  FFMA R13, R6, R0, R13 ;  /* 0x00000000060d7223 */ /* 0x004fca000000000d */
[----:B------:R1:W-:Y:S02]  /*17c0*/  STG.E desc[UR4][R8.64+0x600], R13 ;  /* 0x0006000d08007986 */ /* 0x0003e4000c101904 */
.L_x_203:
[----:B------:R-:W-:Y:S05]  /*17d0*/  @!P1 EXIT ;  /* 0x000000000000994d */ /* 0x000fea0003800000 */
[----:B------:R-:W-:Y:S01]  /*17e0*/  LEA R7, R12, R7, 0x7 ;  /* 0x000000070c077211 */ /* 0x000fe200078e38ff */
[----:B------:R-:W-:Y:S01]  /*17f0*/  IMAD.MOV R0, RZ, RZ, -R14 ;  /* 0x000000ffff007224 */ /* 0x000fe200078e0a0e */
[----:B------:R-:W2:Y:S06]  /*1800*/  LDCU UR6, c[0x0][0x38c] ;  /* 0x00007180ff0677ac */ /* 0x000eac0008000800 */
.L_x_204:
[----:B0-----:R-:W-:-:S06]  /*1810*/  IMAD.WIDE R10, R7, 0x4, R4 ;  /* 0x00000004070a7825 */ /* 0x001fcc00078e0204 */
[----:B------:R-:W2:Y:S01]  /*1820*/  LDG.E R11, desc[UR4][R10.64] ;  /* 0x000000040a0b7981 */ /* 0x000ea2000c1e1900 */
[----:B------:R-:W-:Y:S01]  /*1830*/  IADD3 R0, PT, PT, R0, 0x1, RZ ;  /* 0x0000000100007810 */ /* 0x000fe20007ffe0ff */
[----:B-1----:R-:W-:-:S03]  /*1840*/  IMAD.WIDE R8, R7, 0x4, R2 ;  /* 0x0000000407087825 */ /* 0x002fc600078e0202 */
[----:B------:R-:W-:Y:S01]  /*1850*/  ISETP.NE.AND P0, PT, R0, RZ, PT ;  /* 0x000000ff0000720c */ /* 0x000fe20003f05270 */
[----:B--2---:R-:W-:-:S05]  /*1860*/  FFMA R13, R6, R11, UR6 ;  /* 0x00000006060d7e23 */ /* 0x004fca000800000b */
[----:B------:R0:W-:Y:S07]  /*1870*/  STG.E desc[UR4][R8.64], R13 ;  /* 0x0000000d08007986 */ /* 0x0001ee000c101904 */
[----:B------:R-:W-:Y:S05]  /*1880*/  @!P0 EXIT ;  /* 0x000000000000894d */ /* 0x000fea0003800000 */
[----:B------:R-:W-:Y:S01]  /*1890*/  IADD3 R7, PT, PT, R7, 0x80, RZ ;  /* 0x0000008007077810 */ /* 0x000fe20007ffe0ff */
[----:B------:R-:W-:Y:S06]  /*18a0*/  BRA `(.L_x_204) ;  /* 0xfffffffc00d87947 */ /* 0x000fec000383ffff */
.L_x_205:
        /* <DEDUP_REMOVED lines=13> */
.L_x_1340:


//--------------------- .text._ZN3cub18CUB_300001_SM_10006detail9transform16transform_kernelINS2_10policy_hubILb1EN4cuda3std3__45tupleIJN6thrust24THRUST_300001_SM_1000_NS6detail15normal_iteratorINSA_10device_ptrIfEEEEEEEE10policy1000Ei5scaleSF_JPfEEEvT0_iT1_T2_DpNS2_10kernel_argIT3_EE --------------------------
	.section	.text._ZN3cub18CUB_300001_SM_10006detail9transform16transform_kernelINS2_10policy_hubILb1EN4cuda3std3__45tupleIJN6thrust24THRUST_300001_SM_1000_NS6detail15normal_iteratorINSA_10device_ptrIfEEEEEEEE10policy1000Ei5scaleSF_JPfEEEvT0_iT1_T2_DpNS2_10kernel_argIT3_EE,"ax",@progbits
	.align	128
        .global         _ZN3cub18CUB_300001_SM_10006detail9transform16transform_kernelINS2_10policy_hubILb1EN4cuda3std3__45tupleIJN6thrust24THRUST_300001_SM_1000_NS6detail15normal_iteratorINSA_10device_ptrIfEEEEEEEE10policy1000Ei5scaleSF_JPfEEEvT0_iT1_T2_DpNS2_10kernel_argIT3_EE
        .type           _ZN3cub18CUB_300001_SM_10006detail9transform16transform_kernelINS2_10policy_hubILb1EN4cuda3std3__45tupleIJN6thrust24THRUST_300001_SM_1000_NS6detail15normal_iteratorINSA_10device_ptrIfEEEEEEEE10policy1000Ei5scaleSF_JPfEEEvT0_iT1_T2_DpNS2_10kernel_argIT3_EE,@function
        .size           _ZN3cub18CUB_300001_SM_10006detail9transform16transform_kernelINS2_10policy_hubILb1EN4cuda3std3__45tupleIJN6thrust24THRUST_300001_SM_1000_NS6detail15normal_iteratorINSA_10device_ptrIfEEEEEEEE10policy1000Ei5scaleSF_JPfEEEvT0_iT1_T2_DpNS2_10kernel_argIT3_EE,(.L_x_1341 - _ZN3cub18CUB_300001_SM_10006detail9transform16transform_kernelINS2_10policy_hubILb1EN4cuda3std3__45tupleIJN6thrust24THRUST_300001_SM_1000_NS6detail15normal_iteratorINSA_10device_ptrIfEEEEEEEE10policy1000Ei5scaleSF_JPfEEEvT0_iT1_T2_DpNS2_10kernel_argIT3_EE)
        .other          _ZN3cub18CUB_300001_SM_10006detail9transform16transform_kernelINS2_10policy_hubILb1EN4cuda3std3__45tupleIJN6thrust24THRUST_300001_SM_1000_NS6detail15normal_iteratorINSA_10device_ptrIfEEEEEEEE10policy1000Ei5scaleSF_JPfEEEvT0_iT1_T2_DpNS2_10kernel_argIT3_EE,@"STO_CUDA_ENTRY STV_DEFAULT"
_ZN3cub18CUB_300001_SM_10006detail9transform16transform_kernelINS2_10policy_hubILb1EN4cuda3std3__45tupleIJN6thrust24THRUST_300001_SM_1000_NS6detail15normal_iteratorINSA_10device_ptrIfEEEEEEEE10policy1000Ei5scaleSF_JPfEEEvT0_iT1_T2_DpNS2_10kernel_argIT3_EE:
.text._ZN3cub18CUB_300001_SM_10006detail9transform16transform_kernelINS2_10policy_hubILb1EN4cuda3std3__45tupleIJN6thrust24THRUST_300001_SM_1000_NS6detail15normal_iteratorINSA_10device_ptrIfEEEEEEEE10policy1000Ei5scaleSF_JPfEEEvT0_iT1_T2_DpNS2_10kernel_argIT3_EE:
[----:B------:R-:W-:Y:S08]  /*0000*/  LDC R1, c[0x0][0x37c] ;  /* 0x0000df00ff017b82 */ /* 0x000ff00000000800 */
[----:B------:R-:W0:Y:S01]  /*0010*/  LDC.64 R10, c[0x0][0x380] ;  /* 0x0000e000ff0a7b82 */ /* 0x000e220000000a00 */
[----:B------:R-:W1:Y:S01]  /*0020*/  S2R R0, SR_TID.X ;  /* 0x0000000000007919 */ /* 0x000e620000002100 */
[----:B------:R-:W2:Y:S01]  /*0030*/  LDCU.64 UR6, c[0x0][0x358] ;  /* 0x00006b00ff0677ac */ /* 0x000ea20008000a00 */
[----:B------:R-:W-:Y:S05]  /*0040*/  BSSY.RECONVERGENT B0, `(.L_x_206) ;  /* 0x0000016000007945 */ /* 0x000fea0003800200 */
[----:B------:R-:W3:Y:S08]  /*0050*/  S2UR UR4, SR_CTAID.X ;  /* 0x00000000000479c3 */ /* 0x000ef00000002500 */
[----:B------:R-:W4:Y:S01]  /*0060*/  LDC.64 R2, c[0x0][0x398] ;  /* 0x0000e600ff027b82 */ /* 0x000f220000000a00 */
[----:B0-----:R-:W-:-:S07]  /*0070*/  SHF.L.U32 R7, R11, 0x7, RZ ;  /* 0x000000070b077819 */ /* 0x001fce00000006ff */
[----:B------:R-:W0:Y:S01]  /*0080*/  LDC.64 R4, c[0x0][0x390] ;  /* 0x0000e400ff047b82 */ /* 0x000e220000000a00 */
[----:B---3--:R-:W-:Y:S01]  /*0090*/  IMAD R13, R7, UR4, RZ ;  /* 0x00000004070d7c24 */ /* 0x008fe2000f8e02ff */
[----:B-1----:R-:W-:-:S04]  /*00a0*/  SHF.L.U32 R15, R0, 0x7, RZ ;  /* 0x00000007000f7819 */ /* 0x002fc800000006ff */
[----:B------:R-:W-:-:S04]  /*00b0*/  IADD3 R10, PT, PT, -R13, R10, RZ ;  /* 0x0000000a0d0a7210 */ /* 0x000fc80007ffe1ff */
[CC--:B------:R-:W-:Y:S02]  /*00c0*/  VIMNMX R6, PT, PT, R7.reuse, R10.reuse, PT ;  /* 0x0000000a07067248 */ /* 0x0c0fe40003fe0100 */
[----:B------:R-:W-:Y:S02]  /*00d0*/  ISETP.GT.AND P0, PT, R7, R10, PT ;  /* 0x0000000a0700720c */ /* 0x000fe40003f04270 */
[----:B------:R-:W-:-:S04]  /*00e0*/  SHF.L.U32 R12, R6, 0x2, RZ ;  /* 0x00000002060c7819 */ /* 0x000fc800000006ff */
[----:B------:R-:W-:-:S13]  /*00f0*/  ISETP.GE.AND P1, PT, R15, R12, PT ;  /* 0x0000000c0f00720c */ /* 0x000fda0003f26270 */
[----:B--2-4-:R-:W-:Y:S05]  /*0100*/  @P1 BRA `(.L_x_207) ;  /* 0x0000000000241947 */ /* 0x014fea0003800000 */
[----:B------:R-:W1:Y:S02]  /*0110*/  LDC.64 R8, c[0x0][0x398] ;  /* 0x0000e600ff087b82 */ /* 0x000e640000000a00 */
[----:B-1----:R-:W-:-:S04]  /*0120*/  IMAD.WIDE.U32 R8, R0, 0x80, R8 ;  /* 0x0000008000087825 */ /* 0x002fc800078e0008 */
[----:B------:R-:W-:-:S07]  /*0130*/  IMAD.WIDE R8, R13, 0x4, R8 ;  /* 0x000000040d087825 */ /* 0x000fce00078e0208 */
.L_x_208:
[----:B------:R-:W-:Y:S01]  /*0140*/  IADD3 R15, PT, PT, R15, 0x4000, RZ ;  /* 0x000040000f0f7810 */ /* 0x000fe20007ffe0ff */
[----:B------:R1:W-:Y:S03]  /*0150*/  CCTL.E.PF2 [R8] ;  /* 0x000000000800798f */ /* 0x0003e60000800100 */
[----:B------:R-:W-:Y:S02]  /*0160*/  ISETP.GE.AND P1, PT, R15, R12, PT ;  /* 0x0000000c0f00720c */ /* 0x000fe40003f26270 */
[----:B-1----:R-:W-:-:S05]  /*0170*/  IADD3 R8, P2, PT, R8, 0x4000, RZ ;  /* 0x0000400008087810 */ /* 0x002fca0007f5e0ff */
[----:B------:R-:W-:-:S06]  /*0180*/  IMAD.X R9, RZ, RZ, R9, P2 ;  /* 0x000000ffff097224 */ /* 0x000fcc00010e0609 */
[----:B------:R-:W-:Y:S05]  /*0190*/  @!P1 BRA `(.L_x_208) ;  /* 0xfffffffc00e89947 */ /* 0x000fea000383ffff */
.L_x_207:
[----:B------:R-:W-:Y:S05]  /*01a0*/  BSYNC.RECONVERGENT B0 ;  /* 0x0000000000007941 */ /* 0x000fea0003800200 */
.L_x_206:
[----:B------:R-:W-:-:S04]  /*01b0*/  IMAD.WIDE R2, R13, 0x4, R2 ;  /* 0x000000040d027825 */ /* 0x000fc800078e0202 */
[----:B0-----:R-:W-:Y:S01]  /*01c0*/  IMAD.WIDE R4, R13, 0x4, R4 ;  /* 0x000000040d047825 */ /* 0x001fe200078e0204 */
[----:B------:R-:W-:Y:S06]  /*01d0*/  @P0 BRA `(.L_x_209) ;  /* 0x0000000800540947 */ /* 0x000fec0003800000 */
[----:B------:R-:W-:-:S13]  /*01e0*/  ISETP.GE.AND P0, PT, R11, 0x1, PT ;  /* 0x000000010b00780c */ /* 0x000fda0003f06270 */
[----:B------:R-:W-:Y:S05]  /*01f0*/  @!P0 EXIT ;  /* 0x000000000000894d */ /* 0x000fea0003800000 */
[----:B------:R-:W0:Y:S01]  /*0200*/  LDCU.64 UR4, c[0x0][0x388] ;  /* 0x00007100ff0477ac */ /* 0x000e220008000a00 */
[C---:B------:R-:W-:Y:S01]  /*0210*/  ISETP.GE.U32.AND P1, PT, R11.reuse, 0x10, PT ;  /* 0x000000100b00780c */ /* 0x040fe20003f26070 */
[----:B------:R-:W-:Y:S01]  /*0220*/  HFMA2 R9, -RZ, RZ, 0, 0 ;  /* 0x00000000ff097431 */ /* 0x000fe200000001ff */
[----:B------:R-:W-:-:S04]  /*0230*/  LOP3.LUT R22, R11, 0xf, RZ, 0xc0, !PT ;  /* 0x0000000f0b167812 */ /* 0x000fc800078ec0ff */
[----:B------:R-:W-:Y:S02]  /*0240*/  ISETP.NE.AND P0, PT, R22, RZ, PT ;  /* 0x000000ff1600720c */ /* 0x000fe40003f05270 */
[----:B0-----:R-:W-:-:S05]  /*0250*/  MOV R6, UR4 ;  /* 0x0000000400067c02 */ /* 0x001fca0008000f00 */
[----:B------:R-:W-:Y:S01]  /*0260*/  FADD R7, -R6, UR5 ;  /* 0x0000000506077e21 */ /* 0x000fe20008000100 */
[----:B------:R-:W-:Y:S06]  /*0270*/  @!P1 BRA `(.L_x_210) ;  /* 0x00000004001c9947 */ /* 0x000fec0003800000 */
[C---:B------:R-:W-:Y:S01]  /*0280*/  IMAD.WIDE.U32 R18, R0.reuse, 0x4, RZ ;  /* 0x0000000400127825 */ /* 0x040fe200078e00ff */
[----:B------:R-:W-:Y:S02]  /*0290*/  LOP3.LUT R9, R11, 0x7ffffff0, RZ, 0xc0, !PT ;  /* 0x7ffffff00b097812 */ /* 0x000fe400078ec0ff */
[----:B------:R-:W-:Y:S02]  /*02a0*/  IADD3 R8, PT, PT, R0, 0x480, RZ ;  /* 0x0000048000087810 */ /* 0x000fe40007ffe0ff */
[----:B------:R-:W-:Y:S01]  /*02b0*/  MOV R17, R18 ;  /* 0x0000001200117202 */ /* 0x000fe20000000f00 */
[----:B------:R-:W-:-:S07]  /*02c0*/  IMAD.MOV R16, RZ, RZ, -R9 ;  /* 0x000000ffff107224 */ /* 0x000fce00078e0a09 */
.L_x_211:
[----:B------:R-:W-:Y:S01]  /*02d0*/  IADD3 R14, P1, PT, R2, R17, RZ ;  /* 0x00000011020e7210 */ /* 0x000fe20007f3e0ff */
[----:B------:R-:W0:Y:S03]  /*02e0*/  LDC R6, c[0x0][0x388] ;  /* 0x0000e200ff067b82 */ /* 0x000e260000000800 */
[----:B-1----:R-:W-:-:S05]  /*02f0*/  IADD3.X R15, PT, PT, R3, R19, RZ, P1, !PT ;  /* 0x00000013030f7210 */ /* 0x002fca0000ffe4ff */
[----:B------:R-:W0:Y:S01]  /*0300*/  LDG.E R12, desc[UR6][R14.64] ;  /* 0x000000060e0c7981 */ /* 0x000e22000c1e1900 */
[----:B------:R-:W-:-:S04]  /*0310*/  IADD3 R10, P1, PT, R4, R17, RZ ;  /* 0x00000011040a7210 */ /* 0x000fc80007f3e0ff */
[----:B------:R-:W-:Y:S01]  /*0320*/  IADD3.X R11, PT, PT, R5, R19, RZ, P1, !PT ;  /* 0x00000013050b7210 */ /* 0x000fe20000ffe4ff */
[----:B0-----:R-:W-:-:S05]  /*0330*/  FFMA R13, R7, R12, R6 ;  /* 0x0000000c070d7223 */ /* 0x001fca0000000006 */
        /* <DEDUP_REMOVED lines=13> */
[----:B0-----:R-:W4:Y:S02]  /*0410*/  LDG.E R13, desc[UR6][R14.64+0xa00] ;  /* 0x000a00060e0d7981 */ /* 0x001f24000c1e1900 */
[----:B----4-:R-:W-:-:S05]  /*0420*/  FFMA R29, R7, R13, R6 ;  /* 0x0000000d071d7223 */ /* 0x010fca0000000006 */
[----:B------:R-:W-:Y:S04]  /*0430*/  STG.E desc[UR6][R10.64+0xa00], R29 ;  /* 0x000a001d0a007986 */ /* 0x000fe8000c101906 */
[----:B------:R-:W1:Y:S02]  /*0440*/  LDG.E R13, desc[UR6][R14.64+0xc00] ;  /* 0x000c00060e0d7981 */ /* 0x000e64000c1e1900 */
[----:B-1----:R-:W-:-:S05]  /*0450*/  FFMA R23, R7, R13, R6 ;  /* 0x0000000d07177223 */ /* 0x002fca0000000006 */
[----:B------:R0:W-:Y:S04]  /*0460*/  STG.E desc[UR6][R10.64+0xc00], R23 ;  /* 0x000c00170a007986 */ /* 0x0001e8000c101906 */
[----:B------:R-:W2:Y:S01]  /*0470*/  LDG.E R13, desc[UR6][R14.64+0xe00] ;  /* 0x000e00060e0d7981 */ /* 0x000ea2000c1e1900 */
[----:B------:R-:W-:Y:S01]  /*0480*/  HFMA2 R21, -RZ, RZ, 0, 0 ;  /* 0x00000000ff157431 */ /* 0x000fe200000001ff */
[----:B------:R-:W-:Y:S01]  /*0490*/  MOV R20, 0x600 ;  /* 0x0000060000147802 */ /* 0x000fe20000000f00 */
[----:B--2---:R-:W-:-:S05]  /*04a0*/  FFMA R25, R7, R13, R6 ;  /* 0x0000000d07197223 */ /* 0x004fca0000000006 */
[----:B------:R1:W-:Y:S04]  /*04b0*/  STG.E desc[UR6][R10.64+0xe00], R25 ;  /* 0x000e00190a007986 */ /* 0x0003e8000c101906 */
[----:B------:R-:W3:Y:S01]  /*04c0*/  LDG.E R18, desc[UR6][R14.64+0x1000] ;  /* 0x001000060e127981 */ /* 0x000ee2000c1e1900 */
[----:B------:R-:W-:-:S03]  /*04d0*/  IMAD.WIDE R20, R8, 0x4, R20 ;  /* 0x0000000408147825 */ /* 0x000fc600078e0214 */
[----:B------:R-:W-:-:S04]  /*04e0*/  IADD3 R12, P1, PT, R2, R20, RZ ;  /* 0x00000014020c7210 */ /* 0x000fc80007f3e0ff */
[----:B------:R-:W-:Y:S01]  /*04f0*/  IADD3.X R13, PT, PT, R3, R21, RZ, P1, !PT ;  /* 0x00000015030d7210 */ /* 0x000fe20000ffe4ff */
[----:B---3--:R-:W-:-:S05]  /*0500*/  FFMA R27, R7, R18, R6 ;  /* 0x00000012071b7223 */ /* 0x008fca0000000006 */
[----:B------:R2:W-:Y:S04]  /*0510*/  STG.E desc[UR6][R10.64+0x1000], R27 ;  /* 0x0010001b0a007986 */ /* 0x0005e8000c101906 */
[----:B------:R-:W0:Y:S01]  /*0520*/  LDG.E R18, desc[UR6][R12.64+-0x600] ;  /* 0xfffa00060c127981 */ /* 0x000e22000c1e1900 */
[----:B------:R-:W-:-:S05]  /*0530*/  IADD3 R20, P1, PT, R4, R20, RZ ;  /* 0x0000001404147210 */ /* 0x000fca0007f3e0ff */
[----:B------:R-:W-:Y:S02]  /*0540*/  IMAD.X R21, R5, 0x1, R21, P1 ;  /* 0x0000000105157824 */ /* 0x000fe400008e0615 */
[----:B0-----:R-:W-:-:S05]  /*0550*/  FFMA R23, R7, R18, R6 ;  /* 0x0000001207177223 */ /* 0x001fca0000000006 */
[----:B------:R0:W-:Y:S04]  /*0560*/  STG.E desc[UR6][R20.64+-0x600], R23 ;  /* 0xfffa001714007986 */ /* 0x0001e8000c101906 */
[----:B------:R-:W3:Y:S02]  /*0570*/  LDG.E R15, desc[UR6][R12.64+-0x400] ;  /* 0xfffc00060c0f7981 */ /* 0x000ee4000c1e1900 */
[----:B---3--:R-:W-:-:S05]  /*0580*/  FFMA R15, R7, R15, R6 ;  /* 0x0000000f070f7223 */ /* 0x008fca0000000006 */
[----:B------:R3:W-:Y:S04]  /*0590*/  STG.E desc[UR6][R20.64+-0x400], R15 ;  /* 0xfffc000f14007986 */ /* 0x0007e8000c101906 */
[----:B-1----:R-:W4:Y:S02]  /*05a0*/  LDG.E R25, desc[UR6][R12.64+-0x200] ;  /* 0xfffe00060c197981 */ /* 0x002f24000c1e1900 */
[----:B----4-:R-:W-:-:S05]  /*05b0*/  FFMA R25, R7, R25, R6 ;  /* 0x0000001907197223 */ /* 0x010fca0000000006 */
[----:B------:R1:W-:Y:S04]  /*05c0*/  STG.E desc[UR6][R20.64+-0x200], R25 ;  /* 0xfffe001914007986 */ /* 0x0003e8000c101906 */
[----:B--2---:R-:W2:Y:S02]  /*05d0*/  LDG.E R11, desc[UR6][R12.64] ;  /* 0x000000060c0b7981 */ /* 0x004ea4000c1e1900 */
[----:B--2---:R-:W-:-:S05]  /*05e0*/  FFMA R11, R7, R11, R6 ;  /* 0x0000000b070b7223 */ /* 0x004fca0000000006 */
[----:B------:R1:W-:Y:S04]  /*05f0*/  STG.E desc[UR6][R20.64], R11 ;  /* 0x0000000b14007986 */ /* 0x0003e8000c101906 */
[----:B------:R-:W2:Y:S02]  /*0600*/  LDG.E R27, desc[UR6][R12.64+0x200] ;  /* 0x000200060c1b7981 */ /* 0x000ea4000c1e1900 */
[----:B--2---:R-:W-:-:S05]  /*0610*/  FFMA R27, R7, R27, R6 ;  /* 0x0000001b071b7223 */ /* 0x004fca0000000006 */
[----:B------:R1:W-:Y:S04]  /*0620*/  STG.E desc[UR6][R20.64+0x200], R27 ;  /* 0x0002001b14007986 */ /* 0x0003e8000c101906 */
[----:B0-----:R-:W2:Y:S02]  /*0630*/  LDG.E R23, desc[UR6][R12.64+0x400] ;  /* 0x000400060c177981 */ /* 0x001ea4000c1e1900 */
[----:B--2---:R-:W-:-:S05]  /*0640*/  FFMA R23, R7, R23, R6 ;  /* 0x0000001707177223 */ /* 0x004fca0000000006 */
[----:B------:R1:W-:Y:S04]  /*0650*/  STG.E desc[UR6][R20.64+0x400], R23 ;  /* 0x0004001714007986 */ /* 0x0003e8000c101906 */
[----:B---3--:R-:W2:Y:S01]  /*0660*/  LDG.E R15, desc[UR6][R12.64+0x600] ;  /* 0x000600060c0f7981 */ /* 0x008ea2000c1e1900 */
[----:B------:R-:W-:Y:S02]  /*0670*/  IADD3 R16, PT, PT, R16, 0x10, RZ ;  /* 0x0000001010107810 */ /* 0x000fe40007ffe0ff */
[----:B------:R-:W-:Y:S02]  /*0680*/  IADD3 R17, P2, PT, R17, 0x2000, RZ ;  /* 0x0000200011117810 */ /* 0x000fe40007f5e0ff */
[----:B------:R-:W-:Y:S02]  /*0690*/  ISETP.NE.AND P1, PT, R16, RZ, PT ;  /* 0x000000ff1000720c */ /* 0x000fe40003f25270 */
[----:B------:R-:W-:-:S02]  /*06a0*/  IADD3.X R19, PT, PT, RZ, R19, RZ, P2, !PT ;  /* 0x00000013ff137210 */ /* 0x000fc400017fe4ff */
[----:B------:R-:W-:Y:S01]  /*06b0*/  IADD3 R8, PT, PT, R8, 0x800, RZ ;  /* 0x0000080008087810 */ /* 0x000fe20007ffe0ff */
[----:B--2---:R-:W-:-:S05]  /*06c0*/  FFMA R15, R7, R15, R6 ;  /* 0x0000000f070f7223 */ /* 0x004fca0000000006 */
[----:B------:R1:W-:Y:S03]  /*06d0*/  STG.E desc[UR6][R20.64+0x600], R15 ;  /* 0x0006000f14007986 */ /* 0x0003e6000c101906 */
[----:B------:R-:W-:Y:S05]  /*06e0*/  @P1 BRA `(.L_x_211) ;  /* 0xfffffff800f81947 */ /* 0x000fea000383ffff */
.L_x_210:
[----:B------:R-:W-:Y:S05]  /*06f0*/  @!P0 EXIT ;  /* 0x000000000000894d */ /* 0x000fea0003800000 */
[----:B------:R-:W0:Y:S01]  /*0700*/  LDCU UR4, c[0x0][0x384] ;  /* 0x00007080ff0477ac */ /* 0x000e220008000800 */
[----:B------:R-:W-:Y:S01]  /*0710*/  ISETP.GE.U32.AND P0, PT, R22, 0x8, PT ;  /* 0x000000081600780c */ /* 0x000fe20003f06070 */
[----:B0-----:R-:W-:-:S06]  /*0720*/  ULOP3.LUT UR5, UR4, 0x7, URZ, 0xc0, !UPT ;  /* 0x0000000704057892 */ /* 0x001fcc000f8ec0ff */
[----:B------:R-:W-:-:S06]  /*0730*/  ISETP.NE.AND P1, PT, RZ, UR5, PT ;  /* 0x00000005ff007c0c */ /* 0x000fcc000bf25270 */
[----:B------:R-:W-:Y:S07]  /*0740*/  @!P0 BRA `(.L_x_212) ;  /* 0x0000000000708947 */ /* 0x000fee0003800000 */
[----:B------:R-:W-:-:S05]  /*0750*/  LEA R13, R9, R0, 0x7 ;  /* 0x00000000090d7211 */ /* 0x000fca00078e38ff */
[----:B-1----:R-:W-:-:S05]  /*0760*/  IMAD.WIDE R10, R13, 0x4, R2 ;  /* 0x000000040d0a7825 */ /* 0x002fca00078e0202 */
        /* <DEDUP_REMOVED lines=13> */
[----:B------:R-:W4:Y:S02]  /*0840*/  LDG.E R23, desc[UR6][R10.64+0x800] ;  /* 0x000800060a177981 */ /* 0x000f24000c1e1900 */
[----:B----4-:R-:W-:-:S05]  /*0850*/  FFMA R23, R7, R23, R6 ;  /* 0x0000001707177223 */ /* 0x010fca0000000006 */
[----:B------:R3:W-:Y:S04]  /*0860*/  STG.E desc[UR6][R12.64+0x800], R23 ;  /* 0x000800170c007986 */ /* 0x0007e8000c101906 */
[----:B0-----:R-:W4:Y:S02]  /*0870*/  LDG.E R15, desc[UR6][R10.64+0xa00] ;  /* 0x000a00060a0f7981 */ /* 0x001f24000c1e1900 */
[----:B----4-:R-:W-:-:S05]  /*0880*/  FFMA R15, R7, R15, R6 ;  /* 0x0000000f070f7223 */ /* 0x010fca0000000006 */
[----:B------:R3:W-:Y:S04]  /*0890*/  STG.E desc[UR6][R12.64+0xa00], R15 ;  /* 0x000a000f0c007986 */ /* 0x0007e8000c101906 */
[----:B-1----:R-:W4:Y:S02]  /*08a0*/  LDG.E R17, desc[UR6][R10.64+0xc00] ;  /* 0x000c00060a117981 */ /* 0x002f24000c1e1900 */
[----:B----4-:R-:W-:-:S05]  /*08b0*/  FFMA R17, R7, R17, R6 ;  /* 0x0000001107117223 */ /* 0x010fca0000000006 */
[----:B------:R3:W-:Y:S04]  /*08c0*/  STG.E desc[UR6][R12.64+0xc00], R17 ;  /* 0x000c00110c007986 */ /* 0x0007e8000c101906 */
[----:B--2---:R-:W2:Y:S01]  /*08d0*/  LDG.E R19, desc[UR6][R10.64+0xe00] ;  /* 0x000e00060a137981 */ /* 0x004ea2000c1e1900 */
[----:B------:R-:W-:Y:S01]  /*08e0*/  IADD3 R9, PT, PT, R9, 0x8, RZ ;  /* 0x0000000809097810 */ /* 0x000fe20007ffe0ff */
[----:B--2---:R-:W-:-:S05]  /*08f0*/  FFMA R19, R7, R19, R6 ;  /* 0x0000001307137223 */ /* 0x004fca0000000006 */
[----:B------:R3:W-:Y:S02]  /*0900*/  STG.E desc[UR6][R12.64+0xe00], R19 ;  /* 0x000e00130c007986 */ /* 0x0007e4000c101906 */
.L_x_212:
[----:B------:R-:W-:Y:S05]  /*0910*/  @!P1 EXIT ;  /* 0x000000000000994d */ /* 0x000fea0003800000 */
[----:B------:R-:W-:Y:S02]  /*0920*/  UISETP.GE.U32.AND UP0, UPT, UR5, 0x4, UPT ;  /* 0x000000040500788c */ /* 0x000fe4000bf06070 */
[----:B------:R-:W-:-:S06]  /*0930*/  ULOP3.LUT UR4, UR4, 0x3, URZ, 0xc0, !UPT ;  /* 0x0000000304047892 */ /* 0x000fcc000f8ec0ff */
[----:B------:R-:W-:Y:S01]  /*0940*/  ISETP.NE.AND P0, PT, RZ, UR4, PT ;  /* 0x00000004ff007c0c */ /* 0x000fe2000bf05270 */
[----:B------:R-:W-:-:S12]  /*0950*/  BRA.U !UP0, `(.L_x_213) ;  /* 0x0000000108407547 */ /* 0x000fd8000b800000 */
[----:B-1----:R-:W-:-:S04]  /*0960*/  IMAD R11, R9, 0x80, R0 ;  /* 0x00000080090b7824 */ /* 0x002fc800078e0200 */
[----:B---3--:R-:W-:-:S05]  /*0970*/  IMAD.WIDE R12, R11, 0x4, R2 ;  /* 0x000000040b0c7825 */ /* 0x008fca00078e0202 */
        /* <DEDUP_REMOVED lines=14> */
.L_x_213:
[----:B------:R-:W-:Y:S05]  /*0a60*/  @!P0 EXIT ;  /* 0x000000000000894d */ /* 0x000fea0003800000 */
[----:B---3--:R-:W-:Y:S01]  /*0a70*/  LEA R13, R9, R0, 0x7 ;  /* 0x00000000090d7211 */ /* 0x008fe200078e38ff */
[----:B------:R-:W-:-:S12]  /*0a80*/  UIADD3 UR4, UPT, UPT, -UR4, URZ, URZ ;  /* 0x000000ff04047290 */ /* 0x000fd8000fffe1ff */
.L_x_214:
[----:B01----:R-:W-:-:S06]  /*0a90*/  IMAD.WIDE R10, R13, 0x4, R2 ;  /* 0x000000040d0a7825 */ /* 0x003fcc00078e0202 */
[----:B--2---:R-:W2:Y:S01]  /*0aa0*/  LDG.E R10, desc[UR6][R10.64] ;  /* 0x000000060a0a7981 */ /* 0x004ea2000c1e1900 */
[C---:B------:R-:W-:Y:S01]  /*0ab0*/  IMAD.WIDE R8, R13.reuse, 0x4, R4 ;  /* 0x000000040d087825 */ /* 0x040fe200078e0204 */
[----:B------:R-:W-:Y:S01]  /*0ac0*/  UIADD3 UR4, UPT, UPT, UR4, 0x1, URZ ;  /* 0x0000000104047890 */ /* 0x000fe2000fffe0ff */
[----:B------:R-:W-:-:S03]  /*0ad0*/  IADD3 R13, PT, PT, R13, 0x80, RZ ;  /* 0x000000800d0d7810 */ /* 0x000fc60007ffe0ff */
[----:B------:R-:W-:Y:S01]  /*0ae0*/  UISETP.NE.AND UP0, UPT, UR4, URZ, UPT ;  /* 0x000000ff0400728c */ /* 0x000fe2000bf05270 */
[----:B--2---:R-:W-:-:S05]  /*0af0*/  FFMA R15, R7, R10, R6 ;  /* 0x0000000a070f7223 */ /* 0x004fca0000000006 */
[----:B------:R2:W-:Y:S03]  /*0b00*/  STG.E desc[UR6][R8.64], R15 ;  /* 0x0000000f08007986 */ /* 0x0005e6000c101906 */
[----:B------:R-:W-:Y:S05]  /*0b10*/  BRA.U UP0, `(.L_x_214) ;  /* 0xfffffffd00dc7547 */ /* 0x000fea000b83ffff */
[----:B------:R-:W-:Y:S05]  /*0b20*/  EXIT ;  /* 0x000000000000794d */ /* 0x000fea0003800000 */
.L_x_209:
[----:B------:R-:W-:-:S13]  /*0b30*/  ISETP.GE.AND P0, PT, R11, 0x1, PT ;  /* 0x000000010b00780c */ /* 0x000fda0003f06270 */
[----:B------:R-:W-:Y:S05]  /*0b40*/  @!P0 EXIT ;  /* 0x000000000000894d */ /* 0x000fea0003800000 */
[----:B------:R-:W0:Y:S01]  /*0b50*/  LDC.64 R8, c[0x0][0x388] ;  /* 0x0000e200ff087b82 */ /* 0x000e220000000a00 */
[C---:B------:R-:W-:Y:S02]  /*0b60*/  ISETP.GE.U32.AND P0, PT, R11.reuse, 0x8, PT ;  /* 0x000000080b00780c */ /* 0x040fe40003f06070 */
[----:B------:R-:W-:Y:S01]  /*0b70*/  LOP3.LUT R18, R11, 0x7, RZ, 0xc0, !PT ;  /* 0x000000070b127812 */ /* 0x000fe200078ec0ff */
[----:B0-----:R-:W-:Y:S01]  /*0b80*/  FADD R7, R9, -R8 ;  /* 0x8000000809077221 */ /* 0x001fe20000000000 */
[----:B------:R-:W-:-:S09]  /*0b90*/  MOV R9, RZ ;  /* 0x000000ff00097202 */ /* 0x000fd20000000f00 */
[----:B------:R-:W-:Y:S05]  /*0ba0*/  @!P0 BRA `(.L_x_215) ;  /* 0x0000000000f08947 */ /* 0x000fea0003800000 */
[----:B------:R-:W-:Y:S01]  /*0bb0*/  HFMA2 R8, -RZ, RZ, 0, 0 ;  /* 0x00000000ff087431 */ /* 0x000fe200000001ff */
[----:B------:R-:W-:Y:S01]  /*0bc0*/  LOP3.LUT R9, R11, 0x7ffffff8, RZ, 0xc0, !PT ;  /* 0x7ffffff80b097812 */ /* 0x000fe200078ec0ff */
[----:B------:R-:W0:Y:S06]  /*0bd0*/  LDCU UR4, c[0x0][0x388] ;  /* 0x00007100ff0477ac */ /* 0x000e2c0008000800 */
.L_x_218:
[----:B-1----:R-:W-:-:S05]  /*0be0*/  IMAD R15, R8, 0x80, R0 ;  /* 0x00000080080f7824 */ /* 0x002fca00078e0200 */
[----:B------:R-:W-:-:S13]  /*0bf0*/  ISETP.GE.AND P0, PT, R15, R6, PT ;  /* 0x000000060f00720c */ /* 0x000fda0003f06270 */
[C---:B------:R-:W-:Y:S01]  /*0c00*/  @!P0 IMAD.WIDE.U32 R12, R15.reuse, 0x4, R2 ;  /* 0x000000040f0c8825 */ /* 0x040fe200078e0002 */
[----:B------:R-:W1:Y:S05]  /*0c10*/  @!P0 LDC R10, c[0x0][0x388] ;  /* 0x0000e200ff0a8b82 */ /* 0x000e6a0000000800 */
[----:B------:R-:W1:Y:S01]  /*0c20*/  @!P0 LDG.E R12, desc[UR6][R12.64] ;  /* 0x000000060c0c8981 */ /* 0x000e62000c1e1900 */
[C---:B------:R-:W-:Y:S01]  /*0c30*/  IADD3 R21, PT, PT, R15.reuse, 0x80, RZ ;  /* 0x000000800f157810 */ /* 0x040fe20007ffe0ff */
[----:B------:R-:W-:-:S03]  /*0c40*/  @!P0 IMAD.WIDE.U32 R16, R15, 0x4, R4 ;  /* 0x000000040f108825 */ /* 0x000fc600078e0004 */
[----:B------:R-:W-:-:S13]  /*0c50*/  ISETP.GE.AND P1, PT, R21, R6, PT ;  /* 0x000000061500720c */ /* 0x000fda0003f26270 */
[----:B------:R-:W2:Y:S01]  /*0c60*/  @!P1 LDC R20, c[0x0][0x388] ;  /* 0x0000e200ff149b82 */ /* 0x000ea20000000800 */
[----:B-1----:R-:W-:Y:S01]  /*0c70*/  @!P0 FFMA R19, R7, R12, R10 ;  /* 0x0000000c07138223 */ /* 0x002fe2000000000a */
[----:B------:R-:W-:-:S04]  /*0c80*/  IMAD.WIDE R10, R21, 0x4, R2 ;  /* 0x00000004150a7825 */ /* 0x000fc800078e0202 */
[----:B------:R1:W-:Y:S04]  /*0c90*/  @!P0 STG.E desc[UR6][R16.64], R19 ;  /* 0x0000001310008986 */ /* 0x0003e8000c101906 */
[----:B------:R-:W2:Y:S01]  /*0ca0*/  @!P1 LDG.E R14, desc[UR6][R10.64] ;  /* 0x000000060a0e9981 */ /* 0x000ea2000c1e1900 */
[----:B------:R-:W-:Y:S01]  /*0cb0*/  IADD3 R23, PT, PT, R15, 0x100, RZ ;  /* 0x000001000f177810 */ /* 0x000fe20007ffe0ff */
[----:B------:R-:W-:-:S03]  /*0cc0*/  IMAD.WIDE R12, R21, 0x4, R4 ;  /* 0x00000004150c7825 */ /* 0x000fc600078e0204 */
[----:B------:R-:W-:Y:S01]  /*0cd0*/  ISETP.GE.AND P0, PT, R23, R6, PT ;  /* 0x000000061700720c */ /* 0x000fe20003f06270 */
[----:B--2---:R-:W-:-:S12]  /*0ce0*/  @!P1 FFMA R21, R7, R14, R20 ;  /* 0x0000000e07159223 */ /* 0x004fd80000000014 */
[----:B------:R-:W2:Y:S01]  /*0cf0*/  @!P0 LDC R20, c[0x0][0x388] ;  /* 0x0000e200ff148b82 */ /* 0x000ea20000000800 */
[----:B------:R3:W-:Y:S04]  /*0d00*/  @!P1 STG.E desc[UR6][R12.64], R21 ;  /* 0x000000150c009986 */ /* 0x0007e8000c101906 */
[----:B------:R-:W2:Y:S01]  /*0d10*/  @!P0 LDG.E R14, desc[UR6][R10.64+0x200] ;  /* 0x000200060a0e8981 */ /* 0x000ea2000c1e1900 */
[----:B------:R-:W-:-:S04]  /*0d20*/  IADD3 R23, PT, PT, R15, 0x180, RZ ;  /* 0x000001800f177810 */ /* 0x000fc80007ffe0ff */
[----:B------:R-:W-:-:S13]  /*0d30*/  ISETP.GE.AND P1, PT, R23, R6, PT ;  /* 0x000000061700720c */ /* 0x000fda0003f26270 */
[----:B-1----:R-:W1:Y:S01]  /*0d40*/  @!P1 LDC R16, c[0x0][0x388] ;  /* 0x0000e200ff109b82 */ /* 0x002e620000000800 */
[----:B--2---:R-:W-:-:S05]  /*0d50*/  @!P0 FFMA R17, R7, R14, R20 ;  /* 0x0000000e07118223 */ /* 0x004fca0000000014 */
[----:B------:R2:W-:Y:S04]  /*0d60*/  @!P0 STG.E desc[UR6][R12.64+0x200], R17 ;  /* 0x000200110c008986 */ /* 0x0005e8000c101906 */
[----:B------:R-:W1:Y:S01]  /*0d70*/  @!P1 LDG.E R14, desc[UR6][R10.64+0x400] ;  /* 0x000400060a0e9981 */ /* 0x000e62000c1e1900 */
[----:B------:R-:W-:-:S04]  /*0d80*/  IADD3 R19, PT, PT, R15, 0x200, RZ ;  /* 0x000002000f137810 */ /* 0x000fc80007ffe0ff */
[----:B------:R-:W-:Y:S01]  /*0d90*/  ISETP.GE.AND P0, PT, R19, R6, PT ;  /* 0x000000061300720c */ /* 0x000fe20003f06270 */
[----:B-1----:R-:W-:-:S12]  /*0da0*/  @!P1 FFMA R19, R7, R14, R16 ;  /* 0x0000000e07139223 */ /* 0x002fd80000000010 */
[----:B------:R-:W2:Y:S01]  /*0db0*/  @!P0 LDC R16, c[0x0][0x388] ;  /* 0x0000e200ff108b82 */ /* 0x000ea20000000800 */
[----:B------:R1:W-:Y:S04]  /*0dc0*/  @!P1 STG.E desc[UR6][R12.64+0x400], R19 ;  /* 0x000400130c009986 */ /* 0x0003e8000c101906 */
[----:B------:R-:W2:Y:S01]  /*0dd0*/  @!P0 LDG.E R14, desc[UR6][R10.64+0x600] ;  /* 0x000600060a0e8981 */ /* 0x000ea2000c1e1900 */
[----:B---3--:R-:W-:-:S04]  /*0de0*/  IADD3 R21, PT, PT, R15, 0x280, RZ ;  /* 0x000002800f157810 */ /* 0x008fc80007ffe0ff */
[----:B------:R-:W-:Y:S01]  /*0df0*/  ISETP.GE.AND P1, PT, R21, R6, PT ;  /* 0x000000061500720c */ /* 0x000fe20003f26270 */
[----:B------:R-:W-:Y:S02]  /*0e00*/  VIADD R21, R15, 0x300 ;  /* 0x000003000f157836 */ /* 0x000fe40000000000 */
[----:B--2---:R-:W-:-:S10]  /*0e10*/  @!P0 FFMA R17, R7, R14, R16 ;  /* 0x0000000e07118223 */ /* 0x004fd40000000010 */
[----:B------:R-:W1:Y:S01]  /*0e20*/  @!P1 LDC R16, c[0x0][0x388] ;  /* 0x0000e200ff109b82 */ /* 0x000e620000000800 */
[----:B------:R2:W-:Y:S04]  /*0e30*/  @!P0 STG.E desc[UR6][R12.64+0x600], R17 ;  /* 0x000600110c008986 */ /* 0x0005e8000c101906 */
[----:B------:R-:W1:Y:S01]  /*0e40*/  @!P1 LDG.E R14, desc[UR6][R10.64+0x800] ;  /* 0x000800060a0e9981 */ /* 0x000e62000c1e1900 */
[----:B------:R-:W-:Y:S01]  /*0e50*/  ISETP.GE.AND P0, PT, R21, R6, PT ;  /* 0x000000061500720c */ /* 0x000fe20003f06270 */
[----:B-1----:R-:W-:-:S12]  /*0e60*/  @!P1 FFMA R19, R7, R14, R16 ;  /* 0x0000000e07139223 */ /* 0x002fd80000000010 */
[----:B------:R-:W1:Y:S01]  /*0e70*/  @!P0 LDC R16, c[0x0][0x388] ;  /* 0x0000e200ff108b82 */ /* 0x000e620000000800 */
        /* <DEDUP_REMOVED lines=10> */
[----:B------:R-:W0:Y:S02]  /*0f20*/  LDG.E R10, desc[UR6][R10.64+0xc00] ;  /* 0x000c00060a0a7981 */ /* 0x000e24000c1e1900 */
[----:B0-----:R-:W-:-:S05]  /*0f30*/  FFMA R15, R7, R10, UR4 ;  /* 0x00000004070f7e23 */ /* 0x001fca000800000a */
[----:B------:R1:W-:Y:S02]  /*0f40*/  STG.E desc[UR6][R12.64+0xc00], R15 ;  /* 0x000c000f0c007986 */ /* 0x0003e4000c101906 */
.L_x_217:
[----:B0-----:R-:W-:Y:S05]  /*0f50*/  BSYNC.RECONVERGENT B0 ;  /* 0x0000000000007941 */ /* 0x001fea0003800200 */
.L_x_216:
[----:B------:R-:W-:Y:S05]  /*0f60*/  @P1 BRA `(.L_x_218) ;  /* 0xfffffffc001c1947 */ /* 0x000fea000383ffff */
.L_x_215:
[----:B------:R-:W-:-:S13]  /*0f70*/  ISETP.NE.AND P0, PT, R18, RZ, PT ;  /* 0x000000ff1200720c */ /* 0x000fda0003f05270 */
[----:B------:R-:W-:Y:S05]  /*0f80*/  @!P0 EXIT ;  /* 0x000000000000894d */ /* 0x000fea0003800000 */
[----:B------:R-:W0:Y:S01]  /*0f90*/  LDC R8, c[0x0][0x384] ;  /* 0x0000e100ff087b82 */ /* 0x000e220000000800 */
[----:B------:R-:W-:Y:S02]  /*0fa0*/  ISETP.GE.U32.AND P1, PT, R18, 0x4, PT ;  /* 0x000000041200780c */ /* 0x000fe40003f26070 */
[----:B0-----:R-:W-:-:S04]  /*0fb0*/  LOP3.LUT R20, R8, 0x3, RZ, 0xc0, !PT ;  /* 0x0000000308147812 */ /* 0x001fc800078ec0ff */
[----:B------:R-:W-:-:S07]  /*0fc0*/  ISETP.NE.AND P0, PT, R20, RZ, PT ;  /* 0x000000ff1400720c */ /* 0x000fce0003f05270 */
[----:B------:R-:W-:Y:S06]  /*0fd0*/  @!P1 BRA `(.L_x_219) ;  /* 0x0000000000849947 */ /* 0x000fec0003800000 */
[----:B-1----:R-:W-:-:S04]  /*0fe0*/  LEA R13, R9, R0, 0x7 ;  /* 0x00000000090d7211 */ /* 0x002fc800078e38ff */
[----:B------:R-:W-:-:S13]  /*0ff0*/  ISETP.GE.AND P2, PT, R13, R6, PT ;  /* 0x000000060d00720c */ /* 0x000fda0003f46270 */
[C---:B------:R-:W-:Y:S01]  /*1000*/  @!P2 IMAD.WIDE R14, R13.reuse, 0x4, R2 ;  /* 0x000000040d0ea825 */ /* 0x040fe200078e0202 */
[----:B------:R-:W0:Y:S05]  /*1010*/  @!P2 LDC R12, c[0x0][0x388] ;  /* 0x0000e200ff0cab82 */ /* 0x000e2a0000000800 */
[----:B------:R-:W0:Y:S01]  /*1020*/  @!P2 LDG.E R14, desc[UR6][R14.64] ;  /* 0x000000060e0ea981 */ /* 0x000e22000c1e1900 */
[C---:B------:R-:W-:Y:S01]  /*1030*/  IADD3 R19, PT, PT, R13.reuse, 0x80, RZ ;  /* 0x000000800d137810 */ /* 0x040fe20007ffe0ff */
[----:B------:R-:W-:-:S03]  /*1040*/  @!P2 IMAD.WIDE R10, R13, 0x4, R4 ;  /* 0x000000040d0aa825 */ /* 0x000fc600078e0204 */
[----:B------:R-:W-:-:S13]  /*1050*/  ISETP.GE.AND P1, PT, R19, R6, PT ;  /* 0x000000061300720c */ /* 0x000fda0003f26270 */
[----:B------:R-:W-:-:S04]  /*1060*/  @!P1 IMAD.WIDE R16, R19, 0x4, R2 ;  /* 0x0000000413109825 */ /* 0x000fc800078e0202 */
[----:B0-----:R-:W-:Y:S02]  /*1070*/  @!P2 FFMA R21, R7, R14, R12 ;  /* 0x0000000e0715a223 */ /* 0x001fe4000000000c */
[----:B------:R-:W0:Y:S03]  /*1080*/  @!P1 LDC R12, c[0x0][0x388] ;  /* 0x0000e200ff0c9b82 */ /* 0x000e260000000800 */
[----:B------:R1:W-:Y:S04]  /*1090*/  @!P2 STG.E desc[UR6][R10.64], R21 ;  /* 0x000000150a00a986 */ /* 0x0003e8000c101906 */
[----:B------:R-:W0:Y:S01]  /*10a0*/  @!P1 LDG.E R16, desc[UR6][R16.64] ;  /* 0x0000000610109981 */ /* 0x000e22000c1e1900 */
[----:B------:R-:W-:Y:S01]  /*10b0*/  IADD3 R25, PT, PT, R13, 0x100, RZ ;  /* 0x000001000d197810 */ /* 0x000fe20007ffe0ff */
[----:B------:R-:W-:-:S03]  /*10c0*/  @!P1 IMAD.WIDE R14, R19, 0x4, R4 ;  /* 0x00000004130e9825 */ /* 0x000fc600078e0204 */
[----:B------:R-:W-:-:S13]  /*10d0*/  ISETP.GE.AND P2, PT, R25, R6, PT ;  /* 0x000000061900720c */ /* 0x000fda0003f46270 */
[----:B------:R-:W-:-:S04]  /*10e0*/  @!P2 IMAD.WIDE R18, R25, 0x4, R2 ;  /* 0x000000041912a825 */ /* 0x000fc800078e0202 */
[----:B0-----:R-:W-:Y:S02]  /*10f0*/  @!P1 FFMA R23, R7, R16, R12 ;  /* 0x0000001007179223 */ /* 0x001fe4000000000c */
[----:B------:R-:W0:Y:S03]  /*1100*/  @!P2 LDC R12, c[0x0][0x388] ;  /* 0x0000e200ff0cab82 */ /* 0x000e260000000800 */
[----:B------:R2:W-:Y:S04]  /*1110*/  @!P1 STG.E desc[UR6][R14.64], R23 ;  /* 0x000000170e009986 */ /* 0x0005e8000c101906 */
[----:B------:R-:W0:Y:S01]  /*1120*/  @!P2 LDG.E R18, desc[UR6][R18.64] ;  /* 0x000000061212a981 */ /* 0x000e22000c1e1900 */
[----:B-1----:R-:W-:-:S02]  /*1130*/  VIADD R21, R13, 0x180 ;  /* 0x000001800d157836 */ /* 0x002fc40000000000 */
[----:B------:R-:W-:-:S03]  /*1140*/  @!P2 IMAD.WIDE R10, R25, 0x4, R4 ;  /* 0x00000004190aa825 */ /* 0x000fc600078e0204 */
[----:B------:R-:W-:-:S13]  /*1150*/  ISETP.GE.AND P1, PT, R21, R6, PT ;  /* 0x000000061500720c */ /* 0x000fda0003f26270 */
[----:B------:R-:W1:Y:S01]  /*1160*/  @!P1 LDC R16, c[0x0][0x388] ;  /* 0x0000e200ff109b82 */ /* 0x000e620000000800 */
[----:B0-----:R-:W-:Y:S01]  /*1170*/  @!P2 FFMA R17, R7, R18, R12 ;  /* 0x000000120711a223 */ /* 0x001fe2000000000c */
[----:B------:R-:W-:-:S04]  /*1180*/  @!P1 IMAD.WIDE R12, R21, 0x4, R2 ;  /* 0x00000004150c9825 */ /* 0x000fc800078e0202 */
[----:B------:R0:W-:Y:S04]  /*1190*/  @!P2 STG.E desc[UR6][R10.64], R17 ;  /* 0x000000110a00a986 */ /* 0x0001e8000c101906 */
[----:B------:R-:W1:Y:S01]  /*11a0*/  @!P1 LDG.E R12, desc[UR6][R12.64] ;  /* 0x000000060c0c9981 */ /* 0x000e62000c1e1900 */
[----:B--2---:R-:W-:Y:S01]  /*11b0*/  @!P1 IMAD.WIDE R14, R21, 0x4, R4 ;  /* 0x00000004150e9825 */ /* 0x004fe200078e0204 */
[----:B------:R-:W-:-:S03]  /*11c0*/  IADD3 R9, PT, PT, R9, 0x4, RZ ;  /* 0x0000000409097810 */ /* 0x000fc60007ffe0ff */
[----:B-1----:R-:W-:-:S05]  /*11d0*/  @!P1 FFMA R19, R7, R12, R16 ;  /* 0x0000000c07139223 */ /* 0x002fca0000000010 */
[----:B------:R0:W-:Y:S02]  /*11e0*/  @!P1 STG.E desc[UR6][R14.64], R19 ;  /* 0x000000130e009986 */ /* 0x0001e4000c101906 */
.L_x_219:
[----:B------:R-:W-:Y:S05]  /*11f0*/  @!P0 EXIT ;  /* 0x000000000000894d */ /* 0x000fea0003800000 */
[----:B------:R-:W-:Y:S02]  /*1200*/  ISETP.NE.AND P1, PT, R20, 0x1, PT ;  /* 0x000000011400780c */ /* 0x000fe40003f25270 */
[----:B------:R-:W-:-:S04]  /*1210*/  LOP3.LUT R8, R8, 0x1, RZ, 0xc0, !PT ;  /* 0x0000000108087812 */ /* 0x000fc800078ec0ff */
[----:B------:R-:W-:-:S07]  /*1220*/  ISETP.NE.U32.AND P0, PT, R8, 0x1, PT ;  /* 0x000000010800780c */ /* 0x000fce0003f05070 */
[----:B------:R-:W-:Y:S06]  /*1230*/  @!P1 BRA `(.L_x_220) ;  /* 0x0000000000449947 */ /* 0x000fec0003800000 */
[----:B-1----:R-:W-:-:S04]  /*1240*/  LEA R13, R9, R0, 0x7 ;  /* 0x00000000090d7211 */ /* 0x002fc800078e38ff */
[----:B------:R-:W-:-:S13]  /*1250*/  ISETP.GE.AND P1, PT, R13, R6, PT ;  /* 0x000000060d00720c */ /* 0x000fda0003f26270 */
[C---:B0-----:R-:W-:Y:S01]  /*1260*/  @!P1 IMAD.WIDE R10, R13.reuse, 0x4, R2 ;  /* 0x000000040d0a9825 */ /* 0x041fe200078e0202 */
        /* <DEDUP_REMOVED lines=10> */
[----:B------:R-:W-:Y:S01]  /*1310*/  @!P2 IMAD.WIDE R16, R17, 0x4, R4 ;  /* 0x000000041110a825 */ /* 0x000fe200078e0204 */
[----:B------:R-:W-:-:S03]  /*1320*/  IADD3 R9, PT, PT, R9, 0x2, RZ ;  /* 0x0000000209097810 */ /* 0x000fc60007ffe0ff */
[----:B0-----:R-:W-:-:S05]  /*1330*/  @!P2 FFMA R11, R7, R14, R8 ;  /* 0x0000000e070ba223 */ /* 0x001fca0000000008 */
[----:B------:R2:W-:Y:S02]  /*1340*/  @!P2 STG.E desc[UR6][R16.64], R11 ;  /* 0x0000000b1000a986 */ /* 0x0005e4000c101906 */
.L_x_220:
[----:B------:R-:W-:Y:S05]  /*1350*/  @P0 EXIT ;  /* 0x000000000000094d */ /* 0x000fea0003800000 */
[----:B------:R-:W-:-:S04]  /*1360*/  LEA R9, R9, R0, 0x7 ;  /* 0x0000000009097211 */ /* 0x000fc800078e38ff */
[----:B------:R-:W-:-:S13]  /*1370*/  ISETP.GE.AND P0, PT, R9, R6, PT ;  /* 0x000000060900720c */ /* 0x000fda0003f06270 */
[----:B------:R-:W-:Y:S05]  /*1380*/  @P0 EXIT ;  /* 0x000000000000094d */ /* 0x000fea0003800000 */
[C---:B------:R-:W-:Y:S01]  /*1390*/  IMAD.WIDE R2, R9.reuse, 0x4, R2 ;  /* 0x0000000409027825 */ /* 0x040fe200078e0202 */
[----:B------:R-:W3:Y:S05]  /*13a0*/  LDCU UR4, c[0x0][0x388] ;  /* 0x00007100ff0477ac */ /* 0x000eea0008000800 */
[----:B------:R-:W3:Y:S01]  /*13b0*/  LDG.E R2, desc[UR6][R2.64] ;  /* 0x0000000602027981 */ /* 0x000ee2000c1e1900 */
[----:B------:R-:W-:-:S04]  /*13c0*/  IMAD.WIDE R4, R9, 0x4, R4 ;  /* 0x0000000409047825 */ /* 0x000fc800078e0204 */
[----:B---3--:R-:W-:-:S05]  /*13d0*/  FFMA R7, R7, R2, UR4 ;  /* 0x0000000407077e23 */ /* 0x008fca0008000002 */
[----:B------:R-:W-:Y:S01]  /*13e0*/  STG.E desc[UR6][R4.64], R7 ;  /* 0x0000000704007986 */ /* 0x000fe2000c101906 */
[----:B------:R-:W-:Y:S05]  /*13f0*/  EXIT ;  /* 0x000000000000794d */ /* 0x000fea0003800000 */
.L_x_221:
        /* <DEDUP_REMOVED lines=16> */
.L_x_1341:


//--------------------- .text._ZN3cub18CUB_300001_SM_10006detail9transform16transform_kernelINS2_10policy_hubILb1EN4cuda3std3__45tupleIJN6thrust24THRUST_300001_SM_1000_NS6detail15normal_iteratorINSA_10device_ptrIfEEEEEEEE10policy1000El10fx_functorSF_JPfEEEvT0_iT1_T2_DpNS2_10kernel_argIT3_EE --------------------------
	.section	.text._ZN3cub18CUB_300001_SM_10006detail9transform16transform_kernelINS2_10policy_hubILb1EN4cuda3std3__45tupleIJN6thrust24THRUST_300001_SM_1000_NS6detail15normal_iteratorINSA_10device_ptrIfEEEEEEEE10policy1000El10fx_functorSF_JPfEEEvT0_iT1_T2_DpNS2_10kernel_argIT3_EE,"ax",@progbits
	.align	128
        .global         _ZN3cub18CUB_300001_SM_10006detail9transform16transform_kernelINS2_10policy_hubILb1EN4cuda3std3__45tupleIJN6thrust24THRUST_300001_SM_1000_NS6detail15normal_iteratorINSA_10device_ptrIfEEEEEEEE10policy1000El10fx_functorSF_JPfEEEvT0_iT1_T2_DpNS2_10kernel_argIT3_EE
        .type           _ZN3cub18CUB_300001_SM_10006detail9transform16transform_kernelINS2_10policy_hubILb1EN4cuda3std3__45tupleIJN6thrust24THRUST_300001_SM_1000_NS6detail15normal_iteratorINSA_10device_ptrIfEEEEEEEE10policy1000El10fx_functorSF_JPfEEEvT0_iT1_T2_DpNS2_10kernel_argIT3_EE,@function
        .size           _ZN3cub18CUB_300001_SM_10006detail9transform16transform_kernelINS2_10policy_hubILb1EN4cuda3std3__45tupleIJN6thrust24THRUST_300001_SM_1000_NS6detail15normal_iteratorINSA_10device_ptrIfEEEEEEEE10policy1000El10fx_functorSF_JPfEEEvT0_iT1_T2_DpNS2_10kernel_argIT3_EE,(.L_x_1331 - _ZN3cub18CUB_300001_SM_10006detail9transform16transform_kernelINS2_10policy_hubILb1EN4cuda3std3__45tupleIJN6thrust24THRUST_300001_SM_1000_NS6detail15normal_iteratorINSA_10device_ptrIfEEEEEEEE10policy1000El10fx_functorSF_JPfEEEvT0_iT1_T2_DpNS2_10kernel_argIT3_EE)
        .other          _ZN3cub18CUB_300001_SM_10006detail9transform16transform_kernelINS2_10policy_hubILb1EN4cuda3std3__45tupleIJN6thrust24THRUST_300001_SM_1000_NS6detail15normal_iteratorINSA_10device_ptrIfEEEEEEEE10policy1000El10fx_functorSF_JPfEEEvT0_iT1_T2_DpNS2_10kernel_argIT3_EE,@"STO_CUDA_ENTRY STV_DEFAULT"
_ZN3cub18CUB_300001_SM_10006detail9transform16transform_kernelINS2_10policy_hubILb1EN4cuda3std3__45tupleIJN6thrust24THRUST_300001_SM_1000_NS6detail15normal_iteratorINSA_10device_ptrIfEEEEEEEE10policy1000El10fx_functorSF_JPfEEEvT0_iT1_T2_DpNS2_10kernel_argIT3_EE:
.text._ZN3cub18CUB_300001_SM_10006detail9transform16transform_kernelINS2_10policy_hubILb1EN4cuda3std3__45tupleIJN6thrust24THRUST_300001_SM_1000_NS6detail15normal_iteratorINSA_10device_ptrIfEEEEEEEE10policy1000El10fx_functorSF_JPfEEEvT0_iT1_T2_DpNS2_10kernel_argIT3_EE:
        /* <DEDUP_REMOVED lines=11> */
[----:B-1----:R-:W-:-:S04]  /*00b0*/  IADD3 R7, P1, PT, -R4, UR6, RZ ;  /* 0x0000000604077c10 */ /* 0x002fc8000ff3e1ff */
[----:B------:R-:W-:Y:S02]  /*00c0*/  IADD3 R13, PT, PT, R5, R13, RZ ;  /* 0x0000000d050d7210 */ /* 0x000fe40007ffe0ff */
[----:B------:R-:W-:Y:S02]  /*00d0*/  ISETP.LT.U32.AND P0, PT, R7, R2, PT ;  /* 0x000000020700720c */ /* 0x000fe40003f01070 */
[----:B------:R-:W-:-:S04]  /*00e0*/  IADD3.X R6, PT, PT, ~R13, UR7, RZ, P1, !PT ;  /* 0x000000070d067c10 */ /* 0x000fc80008ffe5ff */
[----:B------:R-:W-:-:S04]  /*00f0*/  ISETP.LT.AND.EX P0, PT, R6, R3, PT, P0 ;  /* 0x000000030600720c */ /* 0x000fc80003f01300 */
[----:B------:R-:W-:-:S04]  /*0100*/  SEL R3, R7, R2, P0 ;  /* 0x0000000207037207 */ /* 0x000fc80000000000 */
[----:B------:R-:W-:-:S04]  /*0110*/  SHF.L.U32 R8, R3, 0x2, RZ ;  /* 0x0000000203087819 */ /* 0x000fc800000006ff */
[----:B------:R-:W-:-:S13]  /*0120*/  ISETP.GE.AND P0, PT, R11, R8, PT ;  /* 0x000000080b00720c */ /* 0x000fda0003f06270 */
[----:B------:R-:W-:Y:S05]  /*0130*/  @P0 BRA `(.L_x_223) ;  /* 0x0000000000280947 */ /* 0x000fea0003800000 */
[----:B------:R-:W0:Y:S02]  /*0140*/  LDC.64 R6, c[0x0][0x398] ;  /* 0x0000e600ff067b82 */ /* 0x000e240000000a00 */
[----:B0-----:R-:W-:-:S04]  /*0150*/  LEA R6, P0, R4, R6, 0x2 ;  /* 0x0000000604067211 */ /* 0x001fc800078010ff */
[----:B------:R-:W-:-:S03]  /*0160*/  LEA.HI.X R7, R4, R7, R13, 0x2, P0 ;  /* 0x0000000704077211 */ /* 0x000fc600000f140d */
[----:B------:R-:W-:-:S07]  /*0170*/  IMAD.WIDE.U32 R6, R9, 0x80, R6 ;  /* 0x0000008009067825 */ /* 0x000fce00078e0006 */
.L_x_224:
[----:B------:R-:W-:Y:S01]  /*0180*/  IADD3 R11, PT, PT, R11, 0x4000, RZ ;  /* 0x000040000b0b7810 */ /* 0x000fe20007ffe0ff */
[----:B------:R0:W-:Y:S03]  /*0190*/  CCTL.E.PF2 [R6] ;  /* 0x000000000600798f */ /* 0x0001e60000800100 */
[----:B------:R-:W-:Y:S02]  /*01a0*/  ISETP.GE.AND P0, PT, R11, R8, PT ;  /* 0x000000080b00720c */ /* 0x000fe40003f06270 */
[----:B0-----:R-:W-:-:S04]  /*01b0*/  IADD3 R6, P1, PT, R6, 0x4000, RZ ;  /* 0x0000400006067810 */ /* 0x001fc80007f3e0ff */
[----:B------:R-:W-:-:S07]  /*01c0*/  IADD3.X R7, PT, PT, RZ, R7, RZ, P1, !PT ;  /* 0x00000007ff077210 */ /* 0x000fce0000ffe4ff */
[----:B------:R-:W-:Y:S05]  /*01d0*/  @!P0 BRA `(.L_x_224) ;  /* 0xfffffffc00e88947 */ /* 0x000fea000383ffff */
.L_x_223:
[----:B------:R-:W-:Y:S05]  /*01e0*/  BSYNC.RECONVERGENT B0 ;  /* 0x0000000000007941 */ /* 0x000fea0003800200 */
.L_x_222:
[----:B------:R-:W0:Y:S01]  /*01f0*/  LDCU.128 UR8, c[0x0][0x390] ;  /* 0x00007200ff0877ac */ /* 0x000e220008000c00 */
[----:B------:R-:W-:Y:S02]  /*0200*/  ISETP.NE.AND P0, PT, R2, R3, PT ;  /* 0x000000030200720c */ /* 0x000fe40003f05270 */
[C---:B------:R-:W-:Y:S01]  /*0210*/  SHF.L.U32 R10, R4.reuse, 0x2, RZ ;  /* 0x00000002040a7819 */ /* 0x040fe200000006ff */
[----:B------:R-:W1:Y:S01]  /*0220*/  LDCU.64 UR6, c[0x0][0x358] ;  /* 0x00006b00ff0677ac */ /* 0x000e620008000a00 */
[----:B------:R-:W-:Y:S02]  /*0230*/  SHF.L.U64.HI R11, R4, 0x2, R13 ;  /* 0x00000002040b7819 */ /* 0x000fe4000001020d */
[C---:B0-----:R-:W-:Y:S02]  /*0240*/  IADD3 R12, P1, PT, R10.reuse, UR10, RZ ;  /* 0x0000000a0a0c7c10 */ /* 0x041fe4000ff3e0ff */
[----:B------:R-:W-:Y:S02]  /*0250*/  IADD3 R14, P2, PT, R10, UR8, RZ ;  /* 0x000000080a0e7c10 */ /* 0x000fe4000ff5e0ff */
[----:B------:R-:W-:-:S02]  /*0260*/  IADD3.X R13, PT, PT, R11, UR11, RZ, P1, !PT ;  /* 0x0000000b0b0d7c10 */ /* 0x000fc40008ffe4ff */
[----:B------:R-:W-:Y:S01]  /*0270*/  IADD3.X R15, PT, PT, R11, UR9, RZ, P2, !PT ;  /* 0x000000090b0f7c10 */ /* 0x000fe200097fe4ff */
[----:B-1----:R-:W-:Y:S08]  /*0280*/  @!P0 BRA `(.L_x_225) ;  /* 0x00000024005c8947 */ /* 0x002ff00003800000 */
[----:B------:R-:W-:-:S13]  /*0290*/  ISETP.GE.AND P0, PT, R0, 0x1, PT ;  /* 0x000000010000780c */ /* 0x000fda0003f06270 */
[----:B------:R-:W-:Y:S05]  /*02a0*/  @!P0 EXIT ;  /* 0x000000000000894d */ /* 0x000fea0003800000 */
[C---:B------:R-:W-:Y:S01]  /*02b0*/  ISETP.GE.U32.AND P0, PT, R0.reuse, 0x8, PT ;  /* 0x000000080000780c */ /* 0x040fe20003f06070 */
[----:B------:R-:W-:Y:S01]  /*02c0*/  HFMA2 R7, -RZ, RZ, 0, 0 ;  /* 0x00000000ff077431 */ /* 0x000fe200000001ff */
[----:B------:R-:W-:-:S11]  /*02d0*/  LOP3.LUT R8, R0, 0x7, RZ, 0xc0, !PT ;  /* 0x0000000700087812 */ /* 0x000fd600078ec0ff */
[----:B------:R-:W-:Y:S05]  /*02e0*/  @!P0 BRA `(.L_x_226) ;  /* 0x0000001000c48947 */ /* 0x000fea0003800000 */
[----:B------:R-:W-:Y:S01]  /*02f0*/  LOP3.LUT R7, R0, 0x7ffffff8, RZ, 0xc0, !PT ;  /* 0x7ffffff800077812 */ /* 0x000fe200078ec0ff */
[----:B------:R-:W-:-:S07]  /*0300*/  IMAD.MOV.U32 R6, RZ, RZ, RZ ;  /* 0x000000ffff067224 */ /* 0x000fce00078e00ff */
.L_x_283:
[----:B------:R-:W-:Y:S01]  /*0310*/  LEA R5, R6, R9, 0x7 ;  /* 0x0000000906057211 */ /* 0x000fe200078e38ff */
[----:B------:R-:W-:Y:S03]  /*0320*/  BSSY.RECONVERGENT B2, `(.L_x_227) ;  /* 0x0000025000027945 */ /* 0x000fe60003800200 */
[----:B------:R-:W-:-:S13]  /*0330*/  ISETP.GE.AND P0, PT, R5, R3, PT ;  /* 0x000000030500720c */ /* 0x000fda0003f06270 */
[----:B01234-:R-:W-:Y:S05]  /*0340*/  @P0 BRA `(.L_x_228) ;  /* 0x0000000000880947 */ /* 0x01ffea0003800000 */
[----:B------:R-:W-:-:S05]  /*0350*/  IMAD.WIDE.U32 R16, R5, 0x4, R12 ;  /* 0x0000000405107825 */ /* 0x000fca00078e000c */
[----:B------:R-:W2:Y:S01]  /*0360*/  LDG.E R4, desc[UR6][R16.64] ;  /* 0x0000000610047981 */ /* 0x000ea2000c1e1900 */
[----:B------:R-:W-:Y:S01]  /*0370*/  BSSY.RECONVERGENT B3, `(.L_x_229) ;  /* 0x000000e000037945 */ /* 0x000fe20003800200 */
[C---:B--2---:R-:W-:Y:S01]  /*0380*/  FADD R25, R4.reuse, 1 ;  /* 0x3f80000004197421 */ /* 0x044fe20000000000 */
[----:B------:R-:W-:-:S03]  /*0390*/  FMUL R0, R4, R4 ;  /* 0x0000000404007220 */ /* 0x000fc60000400000 */
[----:B------:R-:W0:Y:S08]  /*03a0*/  MUFU.RCP R2, R25 ;  /* 0x0000001900027308 */ /* 0x000e300000001000 */
[----:B------:R-:W1:Y:S01]  /*03b0*/  FCHK P0, R0, R25 ;  /* 0x0000001900007302 */ /* 0x000e620000000000 */
[----:B0-----:R-:W-:-:S04]  /*03c0*/  FFMA R11, -R25, R2, 1 ;  /* 0x3f800000190b7423 */ /* 0x001fc80000000102 */
[----:B------:R-:W-:-:S04]  /*03d0*/  FFMA R11, R2, R11, R2 ;  /* 0x0000000b020b7223 */ /* 0x000fc80000000002 */
[----:B------:R-:W-:-:S04]  /*03e0*/  FFMA R10, R0, R11, RZ ;  /* 0x0000000b000a7223 */ /* 0x000fc800000000ff */
[----:B------:R-:W-:-:S04]  /*03f0*/  FFMA R2, -R25, R10, R0 ;  /* 0x0000000a19027223 */ /* 0x000fc80000000100 */
[----:B------:R-:W-:Y:S01]  /*0400*/  FFMA R10, R11, R2, R10 ;  /* 0x000000020b0a7223 */ /* 0x000fe2000000000a */
[----:B-1----:R-:W-:Y:S06]  /*0410*/  @!P0 BRA `(.L_x_230) ;  /* 0x00000000000c8947 */ /* 0x002fec0003800000 */
[----:B------:R-:W-:-:S07]  /*0420*/  MOV R20, 0x440 ;  /* 0x0000044000147802 */ /* 0x000fce0000000f00 */
[----:B------:R-:W-:Y:S05]  /*0430*/  CALL.REL.NOINC `($__internal_1_$__cuda_sm3x_div_rn_noftz_f32_slowpath) ;  /* 0x0000004800447944 */ /* 0x000fea0003c00000 */
[----:B------:R-:W-:-:S07]  /*0440*/  MOV R10, R0 ;  /* 0x00000000000a7202 */ /* 0x000fce0000000f00 */
.L_x_230:
[----:B------:R-:W-:Y:S05]  /*0450*/  BSYNC.RECONVERGENT B3 ;  /* 0x0000000000037941 */ /* 0x000fea0003800200 */
.L_x_229:
[----:B------:R-:W-:Y:S01]  /*0460*/  IADD3 R0, PT, PT, R4, 0x1800000, RZ ;  /* 0x0180000004007810 */ /* 0x000fe20007ffe0ff */
[----:B------:R-:W-:Y:S03]  /*0470*/  BSSY.RECONVERGENT B1, `(.L_x_231) ;  /* 0x000000c000017945 */ /* 0x000fe60003800200 */
[----:B------:R-:W-:-:S04]  /*0480*/  LOP3.LUT R0, R0, 0x7f800000, RZ, 0xc0, !PT ;  /* 0x7f80000000007812 */ /* 0x000fc800078ec0ff */
[----:B------:R-:W-:-:S13]  /*0490*/  ISETP.GT.U32.AND P0, PT, R0, 0x1ffffff, PT ;  /* 0x01ffffff0000780c */ /* 0x000fda0003f04070 */
[----:B------:R-:W-:Y:S05]  /*04a0*/  @P0 BRA `(.L_x_232) ;  /* 0x0000000000100947 */ /* 0x000fea0003800000 */
[----:B------:R-:W-:Y:S02]  /*04b0*/  MOV R27, R4 ;  /* 0x00000004001b7202 */ /* 0x000fe40000000f00 */
[----:B------:R-:W-:-:S07]  /*04c0*/  MOV R21, 0x4e0 ;  /* 0x000004e000157802 */ /* 0x000fce0000000f00 */
[----:B------:R-:W-:Y:S05]  /*04d0*/  CALL.REL.NOINC `($__internal_0_$__cuda_sm20_rcp_rn_f32_slowpath) ;  /* 0x0000004400487944 */ /* 0x000fea0003c00000 */
[----:B------:R-:W-:Y:S05]  /*04e0*/  BRA `(.L_x_233) ;  /* 0x0000000000107947 */ /* 0x000fea0003800000 */
.L_x_232:
[----:B------:R-:W0:Y:S02]  /*04f0*/  MUFU.RCP R27, R4 ;  /* 0x00000004001b7308 */ /* 0x000e240000001000 */
[----:B0-----:R-:W-:-:S04]  /*0500*/  FFMA R0, R4, R27, -1 ;  /* 0xbf80000004007423 */ /* 0x001fc8000000001b */
[----:B------:R-:W-:-:S04]  /*0510*/  FADD.FTZ R0, -R0, -RZ ;  /* 0x800000ff00007221 */ /* 0x000fc80000010100 */
[----:B------:R-:W-:-:S07]  /*0520*/  FFMA R27, R27, R0, R27 ;  /* 0x000000001b1b7223 */ /* 0x000fce000000001b */
.L_x_233:
[----:B------:R-:W-:Y:S05]  /*0530*/  BSYNC.RECONVERGENT B1 ;  /* 0x0000000000017941 */ /* 0x000fea0003800200 */
.L_x_231:
[----:B------:R-:W-:Y:S01]  /*0540*/  FADD R27, R27, R10 ;  /* 0x0000000a1b1b7221 */ /* 0x000fe20000000000 */
[----:B------:R-:W-:-:S05]  /*0550*/  IMAD.WIDE.U32 R10, R5, 0x4, R14 ;  /* 0x00000004050a7825 */ /* 0x000fca00078e000e */
[----:B------:R0:W-:Y:S02]  /*0560*/  STG.E desc[UR6][R10.64], R27 ;  /* 0x0000001b0a007986 */ /* 0x0001e4000c101906 */
.L_x_228:
[----:B------:R-:W-:Y:S05]  /*0570*/  BSYNC.RECONVERGENT B2 ;  /* 0x0000000000027941 */ /* 0x000fea0003800200 */
.L_x_227:
[----:B0-----:R-:W-:Y:S01]  /*0580*/  IADD3 R11, PT, PT, R5, 0x80, RZ ;  /* 0x00000080050b7810 */ /* 0x001fe20007ffe0ff */
[----:B------:R-:W-:Y:S03]  /*0590*/  BSSY.RECONVERGENT B2, `(.L_x_234) ;  /* 0x0000025000027945 */ /* 0x000fe60003800200 */
[C---:B------:R-:W-:Y:S01]  /*05a0*/  ISETP.GE.AND P0, PT, R11.reuse, R3, PT ;  /* 0x000000030b00720c */ /* 0x040fe20003f06270 */
[----:B------:R-:W-:-:S04]  /*05b0*/  IMAD.WIDE R16, R11, 0x4, R12 ;  /* 0x000000040b107825 */ /* 0x000fc800078e020c */
[----:B------:R-:W-:-:S08]  /*05c0*/  IMAD.WIDE R10, R11, 0x4, R14 ;  /* 0x000000040b0a7825 */ /* 0x000fd000078e020e */
[----:B------:R-:W-:Y:S05]  /*05d0*/  @P0 BRA `(.L_x_235) ;  /* 0x0000000000800947 */ /* 0x000fea0003800000 */
        /* <DEDUP_REMOVED lines=15> */
.L_x_237:
[----:B------:R-:W-:Y:S05]  /*06d0*/  BSYNC.RECONVERGENT B3 ;  /* 0x0000000000037941 */ /* 0x000fea0003800200 */
.L_x_236:
        /* <DEDUP_REMOVED lines=9> */
.L_x_239:
[----:B------:R-:W0:Y:S02]  /*0770*/  MUFU.RCP R27, R4 ;  /* 0x00000004001b7308 */ /* 0x000e240000001000 */
[----:B0-----:R-:W-:-:S04]  /*0780*/  FFMA R0, R4, R27, -1 ;  /* 0xbf80000004007423 */ /* 0x001fc8000000001b */
[----:B------:R-:W-:-:S04]  /*0790*/  FADD.FTZ R0, -R0, -RZ ;  /* 0x800000ff00007221 */ /* 0x000fc80000010100 */
[----:B------:R-:W-:-:S07]  /*07a0*/  FFMA R27, R27, R0, R27 ;  /* 0x000000001b1b7223 */ /* 0x000fce000000001b */
.L_x_240:
[----:B------:R-:W-:Y:S05]  /*07b0*/  BSYNC.RECONVERGENT B1 ;  /* 0x0000000000017941 */ /* 0x000fea0003800200 */
.L_x_238:
[----:B------:R-:W-:-:S05]  /*07c0*/  FADD R27, R27, R18 ;  /* 0x000000121b1b7221 */ /* 0x000fca0000000000 */
[----:B------:R0:W-:Y:S02]  /*07d0*/  STG.E desc[UR6][R10.64], R27 ;  /* 0x0000001b0a007986 */ /* 0x0001e4000c101906 */
.L_x_235:
[----:B------:R-:W-:Y:S05]  /*07e0*/  BSYNC.RECONVERGENT B2 ;  /* 0x0000000000027941 */ /* 0x000fea0003800200 */
.L_x_234:
[----:B------:R-:W-:Y:S01]  /*07f0*/  VIADD R0, R5, 0x100 ;  /* 0x0000010005007836 */ /* 0x000fe20000000000 */
[----:B------:R-:W-:Y:S04]  /*0800*/  BSSY.RECONVERGENT B2, `(.L_x_241) ;  /* 0x0000023000027945 */ /* 0x000fe80003800200 */
[----:B------:R-:W-:-:S13]  /*0810*/  ISETP.GE.AND P0, PT, R0, R3, PT ;  /* 0x000000030000720c */ /* 0x000fda0003f06270 */
[----:B------:R-:W-:Y:S05]  /*0820*/  @P0 BRA `(.L_x_242) ;  /* 0x0000000000800947 */ /* 0x000fea0003800000 */
[----:B------:R-:W2:Y:S01]  /*0830*/  LDG.E R4, desc[UR6][R16.64+0x200] ;  /* 0x0002000610047981 */ /* 0x000ea2000c1e1900 */
[----:B------:R-:W-:Y:S01]  /*0840*/  BSSY.RECONVERGENT B3, `(.L_x_243) ;  /* 0x000000e000037945 */ /* 0x000fe20003800200 */
[C---:B--2---:R-:W-:Y:S01]  /*0850*/  FADD R25, R4.reuse, 1 ;  /* 0x3f80000004197421 */ /* 0x044fe20000000000 */
[----:B------:R-:W-:-:S03]  /*0860*/  FMUL R0, R4, R4 ;  /* 0x0000000404007220 */ /* 0x000fc60000400000 */
[----:B------:R-:W1:Y:S08]  /*0870*/  MUFU.RCP R2, R25 ;  /* 0x0000001900027308 */ /* 0x000e700000001000 */
[----:B------:R-:W2:Y:S01]  /*0880*/  FCHK P0, R0, R25 ;  /* 0x0000001900007302 */ /* 0x000ea20000000000 */
[----:B-1----:R-:W-:-:S04]  /*0890*/  FFMA R19, -R25, R2, 1 ;  /* 0x3f80000019137423 */ /* 0x002fc80000000102 */
[----:B------:R-:W-:-:S04]  /*08a0*/  FFMA R19, R2, R19, R2 ;  /* 0x0000001302137223 */ /* 0x000fc80000000002 */
[----:B------:R-:W-:-:S04]  /*08b0*/  FFMA R18, R0, R19, RZ ;  /* 0x0000001300127223 */ /* 0x000fc800000000ff */
[----:B------:R-:W-:-:S04]  /*08c0*/  FFMA R2, -R25, R18, R0 ;  /* 0x0000001219027223 */ /* 0x000fc80000000100 */
[----:B------:R-:W-:Y:S01]  /*08d0*/  FFMA R18, R19, R2, R18 ;  /* 0x0000000213127223 */ /* 0x000fe20000000012 */
[----:B--2---:R-:W-:Y:S06]  /*08e0*/  @!P0 BRA `(.L_x_244) ;  /* 0x00000000000c8947 */ /* 0x004fec0003800000 */
[----:B------:R-:W-:-:S07]  /*08f0*/  MOV R20, 0x910 ;  /* 0x0000091000147802 */ /* 0x000fce0000000f00 */
[----:B0-----:R-:W-:Y:S05]  /*0900*/  CALL.REL.NOINC `($__internal_1_$__cuda_sm3x_div_rn_noftz_f32_slowpath) ;  /* 0x0000004400107944 */ /* 0x001fea0003c00000 */
[----:B------:R-:W-:-:S07]  /*0910*/  MOV R18, R0 ;  /* 0x0000000000127202 */ /* 0x000fce0000000f00 */
.L_x_244:
[----:B------:R-:W-:Y:S05]  /*0920*/  BSYNC.RECONVERGENT B3 ;  /* 0x0000000000037941 */ /* 0x000fea0003800200 */
.L_x_243:
[----:B------:R-:W-:Y:S01]  /*0930*/  IADD3 R0, PT, PT, R4, 0x1800000, RZ ;  /* 0x0180000004007810 */ /* 0x000fe20007ffe0ff */
[----:B------:R-:W-:Y:S03]  /*0940*/  BSSY.RECONVERGENT B1, `(.L_x_245) ;  /* 0x000000c000017945 */ /* 0x000fe60003800200 */
[----:B------:R-:W-:-:S04]  /*0950*/  LOP3.LUT R0, R0, 0x7f800000, RZ, 0xc0, !PT ;  /* 0x7f80000000007812 */ /* 0x000fc800078ec0ff */
[----:B------:R-:W-:-:S13]  /*0960*/  ISETP.GT.U32.AND P0, PT, R0, 0x1ffffff, PT ;  /* 0x01ffffff0000780c */ /* 0x000fda0003f04070 */
[----:B------:R-:W-:Y:S05]  /*0970*/  @P0 BRA `(.L_x_246) ;  /* 0x0000000000100947 */ /* 0x000fea0003800000 */
[----:B0-----:R-:W-:Y:S02]  /*0980*/  MOV R27, R4 ;  /* 0x00000004001b7202 */ /* 0x001fe40000000f00 */
[----:B------:R-:W-:-:S07]  /*0990*/  MOV R21, 0x9b0 ;  /* 0x000009b000157802 */ /* 0x000fce0000000f00 */
[----:B------:R-:W-:Y:S05]  /*09a0*/  CALL.REL.NOINC `($__internal_0_$__cuda_sm20_rcp_rn_f32_slowpath) ;  /* 0x0000004000147944 */ /* 0x000fea0003c00000 */
[----:B------:R-:W-:Y:S05]  /*09b0*/  BRA `(.L_x_247) ;  /* 0x0000000000107947 */ /* 0x000fea0003800000 */
.L_x_246:
[----:B0-----:R-:W0:Y:S02]  /*09c0*/  MUFU.RCP R27, R4 ;  /* 0x00000004001b7308 */ /* 0x001e240000001000 */
[----:B0-----:R-:W-:-:S04]  /*09d0*/  FFMA R0, R4, R27, -1 ;  /* 0xbf80000004007423 */ /* 0x001fc8000000001b */
[----:B------:R-:W-:-:S04]  /*09e0*/  FADD.FTZ R0, -R0, -RZ ;  /* 0x800000ff00007221 */ /* 0x000fc80000010100 */
[----:B------:R-:W-:-:S07]  /*09f0*/  FFMA R27, R27, R0, R27 ;  /* 0x000000001b1b7223 */ /* 0x000fce000000001b */
.L_x_247:
[----:B------:R-:W-:Y:S05]  /*0a00*/  BSYNC.RECONVERGENT B1 ;  /* 0x0000000000017941 */ /* 0x000fea0003800200 */
.L_x_245:
[----:B------:R-:W-:-:S05]  /*0a10*/  FADD R27, R27, R18 ;  /* 0x000000121b1b7221 */ /* 0x000fca0000000000 */
[----:B------:R1:W-:Y:S02]  /*0a20*/  STG.E desc[UR6][R10.64+0x200], R27 ;  /* 0x0002001b0a007986 */ /* 0x0003e4000c101906 */
.L_x_242:
[----:B------:R-:W-:Y:S05]  /*0a30*/  BSYNC.RECONVERGENT B2 ;  /* 0x0000000000027941 */ /* 0x000fea0003800200 */
.L_x_241:
[----:B------:R-:W-:Y:S01]  /*0a40*/  IADD3 R0, PT, PT, R5, 0x180, RZ ;  /* 0x0000018005007810 */ /* 0x000fe20007ffe0ff */
[----:B------:R-:W-:Y:S03]  /*0a50*/  BSSY.RECONVERGENT B2, `(.L_x_248) ;  /* 0x0000023000027945 */ /* 0x000fe60003800200 */
[----:B------:R-:W-:-:S13]  /*0a60*/  ISETP.GE.AND P0, PT, R0, R3, PT ;  /* 0x000000030000720c */ /* 0x000fda0003f06270 */
[----:B------:R-:W-:Y:S05]  /*0a70*/  @P0 BRA `(.L_x_249) ;  /* 0x0000000000800947 */ /* 0x000fea0003800000 */
[----:B------:R-:W2:Y:S01]  /*0a80*/  LDG.E R4, desc[UR6][R16.64+0x400] ;  /* 0x0004000610047981 */ /* 0x000ea2000c1e1900 */
[----:B------:R-:W-:Y:S01]  /*0a90*/  BSSY.RECONVERGENT B3, `(.L_x_250) ;  /* 0x000000e000037945 */ /* 0x000fe20003800200 */
[C---:B--2---:R-:W-:Y:S01]  /*0aa0*/  FADD R25, R4.reuse, 1 ;  /* 0x3f80000004197421 */ /* 0x044fe20000000000 */
[----:B------:R-:W-:-:S03]  /*0ab0*/  FMUL R0, R4, R4 ;  /* 0x0000000404007220 */ /* 0x000fc60000400000 */
[----:B------:R-:W2:Y:S08]  /*0ac0*/  MUFU.RCP R2, R25 ;  /* 0x0000001900027308 */ /* 0x000eb00000001000 */
[----:B------:R-:W3:Y:S01]  /*0ad0*/  FCHK P0, R0, R25 ;  /* 0x0000001900007302 */ /* 0x000ee20000000000 */
[----:B--2---:R-:W-:-:S04]  /*0ae0*/  FFMA R19, -R25, R2, 1 ;  /* 0x3f80000019137423 */ /* 0x004fc80000000102 */
[----:B------:R-:W-:-:S04]  /*0af0*/  FFMA R19, R2, R19, R2 ;  /* 0x0000001302137223 */ /* 0x000fc80000000002 */
[----:B------:R-:W-:-:S04]  /*0b00*/  FFMA R18, R0, R19, RZ ;  /* 0x0000001300127223 */ /* 0x000fc800000000ff */
[----:B------:R-:W-:-:S04]  /*0b10*/  FFMA R2, -R25, R18, R0 ;  /* 0x0000001219027223 */ /* 0x000fc80000000100 */
[----:B------:R-:W-:Y:S01]  /*0b20*/  FFMA R18, R19, R2, R18 ;  /* 0x0000000213127223 */ /* 0x000fe20000000012 */
[----:B---3--:R-:W-:Y:S06]  /*0b30*/  @!P0 BRA `(.L_x_251) ;  /* 0x00000000000c8947 */ /* 0x008fec0003800000 */
[----:B------:R-:W-:-:S07]  /*0b40*/  MOV R20, 0xb60 ;  /* 0x00000b6000147802 */ /* 0x000fce0000000f00 */
[----:B01----:R-:W-:Y:S05]  /*0b50*/  CALL.REL.NOINC `($__internal_1_$__cuda_sm3x_div_rn_noftz_f32_slowpath) ;  /* 0x00000040007c7944 */ /* 0x003fea0003c00000 */
[----:B------:R-:W-:-:S07]  /*0b60*/  MOV R18, R0 ;  /* 0x0000000000127202 */ /* 0x000fce0000000f00 */
.L_x_251:
[----:B------:R-:W-:Y:S05]  /*0b70*/  BSYNC.RECONVERGENT B3 ;  /* 0x0000000000037941 */ /* 0x000fea0003800200 */
.L_x_250:
[----:B------:R-:W-:Y:S01]  /*0b80*/  IADD3 R0, PT, PT, R4, 0x1800000, RZ ;  /* 0x0180000004007810 */ /* 0x000fe20007ffe0ff */
[----:B------:R-:W-:Y:S03]  /*0b90*/  BSSY.RECONVERGENT B1, `(.L_x_252) ;  /* 0x000000c000017945 */ /* 0x000fe60003800200 */
[----:B------:R-:W-:-:S04]  /*0ba0*/  LOP3.LUT R0, R0, 0x7f800000, RZ, 0xc0, !PT ;  /* 0x7f80000000007812 */ /* 0x000fc800078ec0ff */
[----:B------:R-:W-:-:S13]  /*0bb0*/  ISETP.GT.U32.AND P0, PT, R0, 0x1ffffff, PT ;  /* 0x01ffffff0000780c */ /* 0x000fda0003f04070 */
[----:B------:R-:W-:Y:S05]  /*0bc0*/  @P0 BRA `(.L_x_253) ;  /* 0x0000000000100947 */ /* 0x000fea0003800000 */
[----:B01----:R-:W-:Y:S02]  /*0bd0*/  MOV R27, R4 ;  /* 0x00000004001b7202 */ /* 0x003fe40000000f00 */
[----:B------:R-:W-:-:S07]  /*0be0*/  MOV R21, 0xc00 ;  /* 0x00000c0000157802 */ /* 0x000fce0000000f00 */
[----:B------:R-:W-:Y:S05]  /*0bf0*/  CALL.REL.NOINC `($__internal_0_$__cuda_sm20_rcp_rn_f32_slowpath) ;  /* 0x0000003c00807944 */ /* 0x000fea0003c00000 */
[----:B------:R-:W-:Y:S05]  /*0c00*/  BRA `(.L_x_254) ;  /* 0x0000000000107947 */ /* 0x000fea0003800000 */
.L_x_253:
[----:B01----:R-:W0:Y:S02]  /*0c10*/  MUFU.RCP R27, R4 ;  /* 0x00000004001b7308 */ /* 0x003e240000001000 */
[----:B0-----:R-:W-:-:S04]  /*0c20*/  FFMA R0, R4, R27, -1 ;  /* 0xbf80000004007423 */ /* 0x001fc8000000001b */
[----:B------:R-:W-:-:S04]  /*0c30*/  FADD.FTZ R0, -R0, -RZ ;  /* 0x800000ff00007221 */ /* 0x000fc80000010100 */
[----:B------:R-:W-:-:S07]  /*0c40*/  FFMA R27, R27, R0, R27 ;  /* 0x000000001b1b7223 */ /* 0x000fce000000001b */
.L_x_254:
[----:B------:R-:W-:Y:S05]  /*0c50*/  BSYNC.RECONVERGENT B1 ;  /* 0x0000000000017941 */ /* 0x000fea0003800200 */
.L_x_252:
[----:B------:R-:W-:-:S05]  /*0c60*/  FADD R27, R27, R18 ;  /* 0x000000121b1b7221 */ /* 0x000fca0000000000 */
[----:B------:R2:W-:Y:S02]  /*0c70*/  STG.E desc[UR6][R10.64+0x400], R27 ;  /* 0x0004001b0a007986 */ /* 0x0005e4000c101906 */
.L_x_249:
[----:B------:R-:W-:Y:S05]  /*0c80*/  BSYNC.RECONVERGENT B2 ;  /* 0x0000000000027941 */ /* 0x000fea0003800200 */
.L_x_248:
[----:B------:R-:W-:Y:S01]  /*0c90*/  IADD3 R0, PT, PT, R5, 0x200, RZ ;  /* 0x0000020005007810 */ /* 0x000fe20007ffe0ff */
[----:B------:R-:W-:Y:S03]  /*0ca0*/  BSSY.RECONVERGENT B2, `(.L_x_255) ;  /* 0x0000023000027945 */ /* 0x000fe60003800200 */
[----:B------:R-:W-:-:S13]  /*0cb0*/  ISETP.GE.AND P0, PT, R0, R3, PT ;  /* 0x000000030000720c */ /* 0x000fda0003f06270 */
[----:B------:R-:W-:Y:S05]  /*0cc0*/  @P0 BRA `(.L_x_256) ;  /* 0x0000000000800947 */ /* 0x000fea0003800000 */
[----:B------:R-:W3:Y:S01]  /*0cd0*/  LDG.E R4, desc[UR6][R16.64+0x600] ;  /* 0x0006000610047981 */ /* 0x000ee2000c1e1900 */
[----:B------:R-:W-:Y:S01]  /*0ce0*/  BSSY.RECONVERGENT B3, `(.L_x_257) ;  /* 0x000000e000037945 */ /* 0x000fe20003800200 */
[C---:B---3--:R-:W-:Y:S01]  /*0cf0*/  FADD R25, R4.reuse, 1 ;  /* 0x3f80000004197421 */ /* 0x048fe20000000000 */
[----:B------:R-:W-:-:S03]  /*0d00*/  FMUL R0, R4, R4 ;  /* 0x0000000404007220 */ /* 0x000fc60000400000 */
[----:B------:R-:W3:Y:S08]  /*0d10*/  MUFU.RCP R2, R25 ;  /* 0x0000001900027308 */ /* 0x000ef00000001000 */
[----:B------:R-:W4:Y:S01]  /*0d20*/  FCHK P0, R0, R25 ;  /* 0x0000001900007302 */ /* 0x000f220000000000 */
[----:B---3--:R-:W-:-:S04]  /*0d30*/  FFMA R19, -R25, R2, 1 ;  /* 0x3f80000019137423 */ /* 0x008fc80000000102 */
[----:B------:R-:W-:-:S04]  /*0d40*/  FFMA R19, R2, R19, R2 ;  /* 0x0000001302137223 */ /* 0x000fc80000000002 */
[----:B------:R-:W-:-:S04]  /*0d50*/  FFMA R18, R0, R19, RZ ;  /* 0x0000001300127223 */ /* 0x000fc800000000ff */
[----:B------:R-:W-:-:S04]  /*0d60*/  FFMA R2, -R25, R18, R0 ;  /* 0x0000001219027223 */ /* 0x000fc80000000100 */
[----:B------:R-:W-:Y:S01]  /*0d70*/  FFMA R18, R19, R2, R18 ;  /* 0x0000000213127223 */ /* 0x000fe20000000012 */
[----:B----4-:R-:W-:Y:S06]  /*0d80*/  @!P0 BRA `(.L_x_258) ;  /* 0x00000000000c8947 */ /* 0x010fec0003800000 */
[----:B------:R-:W-:-:S07]  /*0d90*/  MOV R20, 0xdb0 ;  /* 0x00000db000147802 */ /* 0x000fce0000000f00 */
[----:B012---:R-:W-:Y:S05]  /*0da0*/  CALL.REL.NOINC `($__internal_1_$__cuda_sm3x_div_rn_noftz_f32_slowpath) ;  /* 0x0000003c00e87944 */ /* 0x007fea0003c00000 */
[----:B------:R-:W-:-:S07]  /*0db0*/  IMAD.MOV.U32 R18, RZ, RZ, R0 ;  /* 0x000000ffff127224 */ /* 0x000fce00078e0000 */
.L_x_258:
[----:B------:R-:W-:Y:S05]  /*0dc0*/  BSYNC.RECONVERGENT B3 ;  /* 0x0000000000037941 */ /* 0x000fea0003800200 */
.L_x_257:
[----:B------:R-:W-:Y:S01]  /*0dd0*/  IADD3 R0, PT, PT, R4, 0x1800000, RZ ;  /* 0x0180000004007810 */ /* 0x000fe20007ffe0ff */
[----:B------:R-:W-:Y:S03]  /*0de0*/  BSSY.RECONVERGENT B1, `(.L_x_259) ;  /* 0x000000c000017945 */ /* 0x000fe60003800200 */
[----:B------:R-:W-:-:S04]  /*0df0*/  LOP3.LUT R0, R0, 0x7f800000, RZ, 0xc0, !PT ;  /* 0x7f80000000007812 */ /* 0x000fc800078ec0ff */
[----:B------:R-:W-:-:S13]  /*0e00*/  ISETP.GT.U32.AND P0, PT, R0, 0x1ffffff, PT ;  /* 0x01ffffff0000780c */ /* 0x000fda0003f04070 */
[----:B------:R-:W-:Y:S05]  /*0e10*/  @P0 BRA `(.L_x_260) ;  /* 0x0000000000100947 */ /* 0x000fea0003800000 */
[----:B012---:R-:W-:Y:S02]  /*0e20*/  MOV R27, R4 ;  /* 0x00000004001b7202 */ /* 0x007fe40000000f00 */
[----:B------:R-:W-:-:S07]  /*0e30*/  MOV R21, 0xe50 ;  /* 0x00000e5000157802 */ /* 0x000fce0000000f00 */
[----:B------:R-:W-:Y:S05]  /*0e40*/  CALL.REL.NOINC `($__internal_0_$__cuda_sm20_rcp_rn_f32_slowpath) ;  /* 0x0000003800ec7944 */ /* 0x000fea0003c00000 */
[----:B------:R-:W-:Y:S05]  /*0e50*/  BRA `(.L_x_261) ;  /* 0x0000000000107947 */ /* 0x000fea0003800000 */
.L_x_260:
[----:B012---:R-:W0:Y:S02]  /*0e60*/  MUFU.RCP R27, R4 ;  /* 0x00000004001b7308 */ /* 0x007e240000001000 */
[----:B0-----:R-:W-:-:S04]  /*0e70*/  FFMA R0, R4, R27, -1 ;  /* 0xbf80000004007423 */ /* 0x001fc8000000001b */
[----:B------:R-:W-:-:S04]  /*0e80*/  FADD.FTZ R0, -R0, -RZ ;  /* 0x800000ff00007221 */ /* 0x000fc80000010100 */
[----:B------:R-:W-:-:S07]  /*0e90*/  FFMA R27, R27, R0, R27 ;  /* 0x000000001b1b7223 */ /* 0x000fce000000001b */
.L_x_261:
[----:B------:R-:W-:Y:S05]  /*0ea0*/  BSYNC.RECONVERGENT B1 ;  /* 0x0000000000017941 */ /* 0x000fea0003800200 */
.L_x_259:
[----:B------:R-:W-:-:S05]  /*0eb0*/  FADD R27, R27, R18 ;  /* 0x000000121b1b7221 */ /* 0x000fca0000000000 */
[----:B------:R3:W-:Y:S02]  /*0ec0*/  STG.E desc[UR6][R10.64+0x600], R27 ;  /* 0x0006001b0a007986 */ /* 0x0007e4000c101906 */
.L_x_256:
[----:B------:R-:W-:Y:S05]  /*0ed0*/  BSYNC.RECONVERGENT B2 ;  /* 0x0000000000027941 */ /* 0x000fea0003800200 */
.L_x_255:
[----:B------:R-:W-:Y:S01]  /*0ee0*/  IADD3 R0, PT, PT, R5, 0x280, RZ ;  /* 0x0000028005007810 */ /* 0x000fe20007ffe0ff */
[----:B------:R-:W-:Y:S03]  /*0ef0*/  BSSY.RECONVERGENT B2, `(.L_x_262) ;  /* 0x0000023000027945 */ /* 0x000fe60003800200 */
[----:B------:R-:W-:-:S13]  /*0f00*/  ISETP.GE.AND P0, PT, R0, R3, PT ;  /* 0x000000030000720c */ /* 0x000fda0003f06270 */
[----:B------:R-:W-:Y:S05]  /*0f10*/  @P0 BRA `(.L_x_263) ;  /* 0x0000000000800947 */ /* 0x000fea0003800000 */
[----:B------:R-:W4:Y:S01]  /*0f20*/  LDG.E R4, desc[UR6][R16.64+0x800] ;  /* 0x0008000610047981 */ /* 0x000f22000c1e1900 */
[----:B------:R-:W-:Y:S01]  /*0f30*/  BSSY.RECONVERGENT B3, `(.L_x_264) ;  /* 0x000000e000037945 */ /* 0x000fe20003800200 */
[C---:B----4-:R-:W-:Y:S01]  /*0f40*/  FADD R25, R4.reuse, 1 ;  /* 0x3f80000004197421 */ /* 0x050fe20000000000 */
[----:B------:R-:W-:-:S03]  /*0f50*/  FMUL R0, R4, R4 ;  /* 0x0000000404007220 */ /* 0x000fc60000400000 */
[----:B------:R-:W4:Y:S08]  /*0f60*/  MUFU.RCP R2, R25 ;  /* 0x0000001900027308 */ /* 0x000f300000001000 */
[----:B------:R-:W5:Y:S01]  /*0f70*/  FCHK P0, R0, R25 ;  /* 0x0000001900007302 */ /* 0x000f620000000000 */
[----:B----4-:R-:W-:-:S04]  /*0f80*/  FFMA R19, -R25, R2, 1 ;  /* 0x3f80000019137423 */ /* 0x010fc80000000102 */
[----:B------:R-:W-:-:S04]  /*0f90*/  FFMA R19, R2, R19, R2 ;  /* 0x0000001302137223 */ /* 0x000fc80000000002 */
[----:B------:R-:W-:-:S04]  /*0fa0*/  FFMA R18, R0, R19, RZ ;  /* 0x0000001300127223 */ /* 0x000fc800000000ff */
[----:B------:R-:W-:-:S04]  /*0fb0*/  FFMA R2, -R25, R18, R0 ;  /* 0x0000001219027223 */ /* 0x000fc80000000100 */
[----:B------:R-:W-:Y:S01]  /*0fc0*/  FFMA R18, R19, R2, R18 ;  /* 0x0000000213127223 */ /* 0x000fe20000000012 */
[----:B-----5:R-:W-:Y:S06]  /*0fd0*/  @!P0 BRA `(.L_x_265) ;  /* 0x00000000000c8947 */ /* 0x020fec0003800000 */
[----:B------:R-:W-:-:S07]  /*0fe0*/  MOV R20, 0x1000 ;  /* 0x0000100000147802 */ /* 0x000fce0000000f00 */
[----:B0123--:R-:W-:Y:S05]  /*0ff0*/  CALL.REL.NOINC `($__internal_1_$__cuda_sm3x_div_rn_noftz_f32_slowpath) ;  /* 0x0000003c00547944 */ /* 0x00ffea0003c00000 */
[----:B------:R-:W-:-:S07]  /*1000*/  MOV R18, R0 ;  /* 0x0000000000127202 */ /* 0x000fce0000000f00 */
.L_x_265:
[----:B------:R-:W-:Y:S05]  /*1010*/  BSYNC.RECONVERGENT B3 ;  /* 0x0000000000037941 */ /* 0x000fea0003800200 */
.L_x_264:
[----:B------:R-:W-:Y:S01]  /*1020*/  IADD3 R0, PT, PT, R4, 0x1800000, RZ ;  /* 0x0180000004007810 */ /* 0x000fe20007ffe0ff */
[----:B------:R-:W-:Y:S03]  /*1030*/  BSSY.RECONVERGENT B1, `(.L_x_266) ;  /* 0x000000c000017945 */ /* 0x000fe60003800200 */
[----:B------:R-:W-:-:S04]  /*1040*/  LOP3.LUT R0, R0, 0x7f800000, RZ, 0xc0, !PT ;  /* 0x7f80000000007812 */ /* 0x000fc800078ec0ff */
[----:B------:R-:W-:-:S13]  /*1050*/  ISETP.GT.U32.AND P0, PT, R0, 0x1ffffff, PT ;  /* 0x01ffffff0000780c */ /* 0x000fda0003f04070 */
[----:B------:R-:W-:Y:S05]  /*1060*/  @P0 BRA `(.L_x_267) ;  /* 0x0000000000100947 */ /* 0x000fea0003800000 */
[----:B0123--:R-:W-:Y:S02]  /*1070*/  MOV R27, R4 ;  /* 0x00000004001b7202 */ /* 0x00ffe40000000f00 */
[----:B------:R-:W-:-:S07]  /*1080*/  MOV R21, 0x10a0 ;  /* 0x000010a000157802 */ /* 0x000fce0000000f00 */
[----:B------:R-:W-:Y:S05]  /*1090*/  CALL.REL.NOINC `($__internal_0_$__cuda_sm20_rcp_rn_f32_slowpath) ;  /* 0x0000003800587944 */ /* 0x000fea0003c00000 */
[----:B------:R-:W-:Y:S05]  /*10a0*/  BRA `(.L_x_268) ;  /* 0x0000000000107947 */ /* 0x000fea0003800000 */
.L_x_267:
[----:B0123--:R-:W0:Y:S02]  /*10b0*/  MUFU.RCP R27, R4 ;  /* 0x00000004001b7308 */ /* 0x00fe240000001000 */
[----:B0-----:R-:W-:-:S04]  /*10c0*/  FFMA R0, R4, R27, -1 ;  /* 0xbf80000004007423 */ /* 0x001fc8000000001b */
[----:B------:R-:W-:-:S04]  /*10d0*/  FADD.FTZ R0, -R0, -RZ ;  /* 0x800000ff00007221 */ /* 0x000fc80000010100 */
[----:B------:R-:W-:-:S07]  /*10e0*/  FFMA R27, R27, R0, R27 ;  /* 0x000000001b1b7223 */ /* 0x000fce000000001b */
.L_x_268:
[----:B------:R-:W-:Y:S05]  /*10f0*/  BSYNC.RECONVERGENT B1 ;  /* 0x0000000000017941 */ /* 0x000fea0003800200 */
.L_x_266:
[----:B------:R-:W-:-:S05]  /*1100*/  FADD R27, R27, R18 ;  /* 0x000000121b1b7221 */ /* 0x000fca0000000000 */
[----:B------:R4:W-:Y:S02]  /*1110*/  STG.E desc[UR6][R10.64+0x800], R27 ;  /* 0x0008001b0a007986 */ /* 0x0009e4000c101906 */
.L_x_263:
[----:B------:R-:W-:Y:S05]  /*1120*/  BSYNC.RECONVERGENT B2 ;  /* 0x0000000000027941 */ /* 0x000fea0003800200 */
.L_x_262:
[----:B------:R-:W-:Y:S01]  /*1130*/  IADD3 R0, PT, PT, R5, 0x300, RZ ;  /* 0x0000030005007810 */ /* 0x000fe20007ffe0ff */
[----:B------:R-:W-:Y:S03]  /*1140*/  BSSY.RECONVERGENT B2, `(.L_x_269) ;  /* 0x0000023000027945 */ /* 0x000fe60003800200 */
[----:B------:R-:W-:-:S13]  /*1150*/  ISETP.GE.AND P0, PT, R0, R3, PT ;  /* 0x000000030000720c */ /* 0x000fda0003f06270 */
[----:B------:R-:W-:Y:S05]  /*1160*/  @P0 BRA `(.L_x_270) ;  /* 0x0000000000800947 */ /* 0x000fea0003800000 */
[----:B------:R-:W5:Y:S01]  /*1170*/  LDG.E R4, desc[UR6][R16.64+0xa00] ;  /* 0x000a000610047981 */ /* 0x000f62000c1e1900 */
[----:B------:R-:W-:Y:S01]  /*1180*/  BSSY.RECONVERGENT B3, `(.L_x_271) ;  /* 0x000000e000037945 */ /* 0x000fe20003800200 */
[C---:B-----5:R-:W-:Y:S01]  /*1190*/  FADD R25, R4.reuse, 1 ;  /* 0x3f80000004197421 */ /* 0x060fe20000000000 */
[----:B------:R-:W-:-:S03]  /*11a0*/  FMUL R0, R4, R4 ;  /* 0x0000000404007220 */ /* 0x000fc60000400000 */
[----:B------:R-:W5:Y:S08]  /*11b0*/  MUFU.RCP R2, R25 ;  /* 0x0000001900027308 */ /* 0x000f700000001000 */
[----:B------:R-:W0:Y:S01]  /*11c0*/  FCHK P0, R0, R25 ;  /* 0x0000001900007302 */ /* 0x000e220000000000 */
[----:B-----5:R-:W-:-:S04]  /*11d0*/  FFMA R19, -R25, R2, 1 ;  /* 0x3f80000019137423 */ /* 0x020fc80000000102 */
[----:B------:R-:W-:-:S04]  /*11e0*/  FFMA R19, R2, R19, R2 ;  /* 0x0000001302137223 */ /* 0x000fc80000000002 */
[----:B------:R-:W-:-:S04]  /*11f0*/  FFMA R18, R0, R19, RZ ;  /* 0x0000001300127223 */ /* 0x000fc800000000ff */
[----:B------:R-:W-:-:S04]  /*1200*/  FFMA R2, -R25, R18, R0 ;  /* 0x0000001219027223 */ /* 0x000fc80000000100 */
[----:B------:R-:W-:Y:S01]  /*1210*/  FFMA R18, R19, R2, R18 ;  /* 0x0000000213127223 */ /* 0x000fe20000000012 */
[----:B0-----:R-:W-:Y:S06]  /*1220*/  @!P0 BRA `(.L_x_272) ;  /* 0x00000000000c8947 */ /* 0x001fec0003800000 */
[----:B------:R-:W-:-:S07]  /*1230*/  MOV R20, 0x1250 ;  /* 0x0000125000147802 */ /* 0x000fce0000000f00 */
[----:B-1234-:R-:W-:Y:S05]  /*1240*/  CALL.REL.NOINC `($__internal_1_$__cuda_sm3x_div_rn_noftz_f32_slowpath) ;  /* 0x0000003800c07944 */ /* 0x01efea0003c00000 */
[----:B------:R-:W-:-:S07]  /*1250*/  MOV R18, R0 ;  /* 0x0000000000127202 */ /* 0x000fce0000000f00 */
.L_x_272:
[----:B------:R-:W-:Y:S05]  /*1260*/  BSYNC.RECONVERGENT B3 ;  /* 0x0000000000037941 */ /* 0x000fea0003800200 */
.L_x_271:
[----:B------:R-:W-:Y:S01]  /*1270*/  VIADD R0, R4, 0x1800000 ;  /* 0x0180000004007836 */ /* 0x000fe20000000000 */
[----:B------:R-:W-:Y:S04]  /*1280*/  BSSY.RECONVERGENT B1, `(.L_x_273) ;  /* 0x000000c000017945 */ /* 0x000fe80003800200 */
[----:B------:R-:W-:-:S04]  /*1290*/  LOP3.LUT R0, R0, 0x7f800000, RZ, 0xc0, !PT ;  /* 0x7f80000000007812 */ /* 0x000fc800078ec0ff */
[----:B------:R-:W-:-:S13]  /*12a0*/  ISETP.GT.U32.AND P0, PT, R0, 0x1ffffff, PT ;  /* 0x01ffffff0000780c */ /* 0x000fda0003f04070 */
[----:B------:R-:W-:Y:S05]  /*12b0*/  @P0 BRA `(.L_x_274) ;  /* 0x0000000000100947 */ /* 0x000fea0003800000 */
[----:B-1234-:R-:W-:Y:S02]  /*12c0*/  MOV R27, R4 ;  /* 0x00000004001b7202 */ /* 0x01efe40000000f00 */
[----:B------:R-:W-:-:S07]  /*12d0*/  MOV R21, 0x12f0 ;  /* 0x000012f000157802 */ /* 0x000fce0000000f00 */
[----:B------:R-:W-:Y:S05]  /*12e0*/  CALL.REL.NOINC `($__internal_0_$__cuda_sm20_rcp_rn_f32_slowpath) ;  /* 0x0000003400c47944 */ /* 0x000fea0003c00000 */
[----:B------:R-:W-:Y:S05]  /*12f0*/  BRA `(.L_x_275) ;  /* 0x0000000000107947 */ /* 0x000fea0003800000 */
.L_x_274:
[----:B-1234-:R-:W0:Y:S02]  /*1300*/  MUFU.RCP R27, R4 ;  /* 0x00000004001b7308 */ /* 0x01ee240000001000 */
[----:B0-----:R-:W-:-:S04]  /*1310*/  FFMA R0, R4, R27, -1 ;  /* 0xbf80000004007423 */ /* 0x001fc8000000001b */
[----:B------:R-:W-:-:S04]  /*1320*/  FADD.FTZ R0, -R0, -RZ ;  /* 0x800000ff00007221 */ /* 0x000fc80000010100 */
[----:B------:R-:W-:-:S07]  /*1330*/  FFMA R27, R27, R0, R27 ;  /* 0x000000001b1b7223 */ /* 0x000fce000000001b */
.L_x_275:
[----:B------:R-:W-:Y:S05]  /*1340*/  BSYNC.RECONVERGENT B1 ;  /* 0x0000000000017941 */ /* 0x000fea0003800200 */
.L_x_273:
[----:B------:R-:W-:-:S05]  /*1350*/  FADD R27, R27, R18 ;  /* 0x000000121b1b7221 */ /* 0x000fca0000000000 */
[----:B------:R0:W-:Y:S02]  /*1360*/  STG.E desc[UR6][R10.64+0xa00], R27 ;  /* 0x000a001b0a007986 */ /* 0x0001e4000c101906 */
.L_x_270:
[----:B------:R-:W-:Y:S05]  /*1370*/  BSYNC.RECONVERGENT B2 ;  /* 0x0000000000027941 */ /* 0x000fea0003800200 */
.L_x_269:
        /* <DEDUP_REMOVED lines=19> */
.L_x_279:
[----:B------:R-:W-:Y:S05]  /*14b0*/  BSYNC.RECONVERGENT B3 ;  /* 0x0000000000037941 */ /* 0x000fea0003800200 */
.L_x_278:
[----:B------:R-:W-:Y:S01]  /*14c0*/  IADD3 R0, PT, PT, R16, 0x1800000, RZ ;  /* 0x0180000010007810 */ /* 0x000fe20007ffe0ff */
[----:B------:R-:W-:Y:S03]  /*14d0*/  BSSY.RECONVERGENT B1, `(.L_x_280) ;  /* 0x000000c000017945 */ /* 0x000fe60003800200 */
[----:B------:R-:W-:-:S04]  /*14e0*/  LOP3.LUT R0, R0, 0x7f800000, RZ, 0xc0, !PT ;  /* 0x7f80000000007812 */ /* 0x000fc800078ec0ff */
[----:B------:R-:W-:-:S13]  /*14f0*/  ISETP.GT.U32.AND P0, PT, R0, 0x1ffffff, PT ;  /* 0x01ffffff0000780c */ /* 0x000fda0003f04070 */
[----:B------:R-:W-:Y:S05]  /*1500*/  @P0 BRA `(.L_x_281) ;  /* 0x0000000000100947 */ /* 0x000fea0003800000 */
[----:B-1234-:R-:W-:Y:S02]  /*1510*/  MOV R27, R16 ;  /* 0x00000010001b7202 */ /* 0x01efe40000000f00 */
[----:B------:R-:W-:-:S07]  /*1520*/  MOV R21, 0x1540 ;  /* 0x0000154000157802 */ /* 0x000fce0000000f00 */
[----:B------:R-:W-:Y:S05]  /*1530*/  CALL.REL.NOINC `($__internal_0_$__cuda_sm20_rcp_rn_f32_slowpath) ;  /* 0x0000003400307944 */ /* 0x000fea0003c00000 */
[----:B------:R-:W-:Y:S05]  /*1540*/  BRA `(.L_x_282) ;  /* 0x0000000000107947 */ /* 0x000fea0003800000 */
.L_x_281:
[----:B-1234-:R-:W0:Y:S02]  /*1550*/  MUFU.RCP R27, R16 ;  /* 0x00000010001b7308 */ /* 0x01ee240000001000 */
[----:B0-----:R-:W-:-:S04]  /*1560*/  FFMA R0, R16, R27, -1 ;  /* 0xbf80000010007423 */ /* 0x001fc8000000001b */
[----:B------:R-:W-:-:S04]  /*1570*/  FADD.FTZ R0, -R0, -RZ ;  /* 0x800000ff00007221 */ /* 0x000fc80000010100 */
[----:B------:R-:W-:-:S07]  /*1580*/  FFMA R27, R27, R0, R27 ;  /* 0x000000001b1b7223 */ /* 0x000fce000000001b */
.L_x_282:
[----:B------:R-:W-:Y:S05]  /*1590*/  BSYNC.RECONVERGENT B1 ;  /* 0x0000000000017941 */ /* 0x000fea0003800200 */
.L_x_280:
[----:B------:R-:W-:-:S05]  /*15a0*/  FADD R27, R27, R4 ;  /* 0x000000041b1b7221 */ /* 0x000fca0000000000 */
[----:B------:R0:W-:Y:S02]  /*15b0*/  STG.E desc[UR6][R10.64+0xc00], R27 ;  /* 0x000c001b0a007986 */ /* 0x0001e4000c101906 */
.L_x_277:
[----:B------:R-:W-:Y:S05]  /*15c0*/  BSYNC.RECONVERGENT B2 ;  /* 0x0000000000027941 */ /* 0x000fea0003800200 */
.L_x_276:
[----:B------:R-:W-:-:S04]  /*15d0*/  IADD3 R6, PT, PT, R6, 0x8, RZ ;  /* 0x0000000806067810 */ /* 0x000fc80007ffe0ff */
[----:B------:R-:W-:-:S13]  /*15e0*/  ISETP.NE.AND P0, PT, R6, R7, PT ;  /* 0x000000070600720c */ /* 0x000fda0003f05270 */
[----:B------:R-:W-:Y:S05]  /*15f0*/  @P0 BRA `(.L_x_283) ;  /* 0xffffffec00440947 */ /* 0x000fea000383ffff */
.L_x_226:
[----:B------:R-:W-:-:S13]  /*1600*/  ISETP.NE.AND P0, PT, R8, RZ, PT ;  /* 0x000000ff0800720c */ /* 0x000fda0003f05270 */
[----:B------:R-:W-:Y:S05]  /*1610*/  @!P0 EXIT ;  /* 0x000000000000894d */ /* 0x000fea0003800000 */
[----:B------:R-:W5:Y:S01]  /*1620*/  LDCU UR4, c[0x0][0x388] ;  /* 0x00007100ff0477ac */ /* 0x000f620008000800 */
[----:B------:R-:W-:Y:S01]  /*1630*/  ISETP.GE.U32.AND P0, PT, R8, 0x4, PT ;  /* 0x000000040800780c */ /* 0x000fe20003f06070 */
[----:B-----5:R-:W-:-:S12]  /*1640*/  ULOP3.LUT UR4, UR4, 0x3, URZ, 0xc0, !UPT ;  /* 0x0000000304047892 */ /* 0x020fd8000f8ec0ff */
[----:B------:R-:W-:Y:S05]  /*1650*/  @!P0 BRA `(.L_x_284) ;  /* 0x0000000800748947 */ /* 0x000fea0003800000 */
[----:B------:R-:W-:Y:S01]  /*1660*/  LEA R6, R7, R9, 0x7 ;  /* 0x0000000907067211 */ /* 0x000fe200078e38ff */
[----:B------:R-:W-:Y:S03]  /*1670*/  BSSY.RECONVERGENT B2, `(.L_x_285) ;  /* 0x0000025000027945 */ /* 0x000fe60003800200 */
[----:B------:R-:W-:-:S13]  /*1680*/  ISETP.GE.AND P0, PT, R6, R3, PT ;  /* 0x000000030600720c */ /* 0x000fda0003f06270 */
[----:B------:R-:W-:Y:S05]  /*1690*/  @P0 BRA `(.L_x_286) ;  /* 0x0000000000880947 */ /* 0x000fea0003800000 */
[----:B01234-:R-:W-:-:S05]  /*16a0*/  IMAD.WIDE R10, R6, 0x4, R12 ;  /* 0x00000004060a7825 */ /* 0x01ffca00078e020c */
        /* <DEDUP_REMOVED lines=15> */
.L_x_288:
[----:B------:R-:W-:Y:S05]  /*17a0*/  BSYNC.RECONVERGENT B3 ;  /* 0x0000000000037941 */ /* 0x000fea0003800200 */
.L_x_287:
[----:B------:R-:W-:Y:S01]  /*17b0*/  VIADD R0, R4, 0x1800000 ;  /* 0x0180000004007836 */ /* 0x000fe20000000000 */
[----:B------:R-:W-:Y:S04]  /*17c0*/  BSSY.RECONVERGENT B1, `(.L_x_289) ;  /* 0x000000c000017945 */ /* 0x000fe80003800200 */
[----:B------:R-:W-:-:S04]  /*17d0*/  LOP3.LUT R0, R0, 0x7f800000, RZ, 0xc0, !PT ;  /* 0x7f80000000007812 */ /* 0x000fc800078ec0ff */
[----:B------:R-:W-:-:S13]  /*17e0*/  ISETP.GT.U32.AND P0, PT, R0, 0x1ffffff, PT ;  /* 0x01ffffff0000780c */ /* 0x000fda0003f04070 */
[----:B------:R-:W-:Y:S05]  /*17f0*/  @P0 BRA `(.L_x_290) ;  /* 0x0000000000100947 */ /* 0x000fea0003800000 */
[----:B------:R-:W-:Y:S02]  /*1800*/  MOV R27, R4 ;  /* 0x00000004001b7202 */ /* 0x000fe40000000f00 */
[----:B------:R-:W-:-:S07]  /*1810*/  MOV R21, 0x1830 ;  /* 0x0000183000157802 */ /* 0x000fce0000000f00 */
[----:B------:R-:W-:Y:S05]  /*1820*/  CALL.REL.NOINC `($__internal_0_$__cuda_sm20_rcp_rn_f32_slowpath) ;  /* 0x0000003000747944 */ /* 0x000fea0003c00000 */
[----:B------:R-:W-:Y:S05]  /*1830*/  BRA `(.L_x_291) ;  /* 0x0000000000107947 */ /* 0x000fea0003800000 */
.L_x_290:
[----:B------:R-:W0:Y:S02]  /*1840*/  MUFU.RCP R27, R4 ;  /* 0x00000004001b7308 */ /* 0x000e240000001000 */
[----:B0-----:R-:W-:-:S04]  /*1850*/  FFMA R0, R4, R27, -1 ;  /* 0xbf80000004007423 */ /* 0x001fc8000000001b */
[----:B------:R-:W-:-:S04]  /*1860*/  FADD.FTZ R0, -R0, -RZ ;  /* 0x800000ff00007221 */ /* 0x000fc80000010100 */
[----:B------:R-:W-:-:S07]  /*1870*/  FFMA R27, R27, R0, R27 ;  /* 0x000000001b1b7223 */ /* 0x000fce000000001b */
.L_x_291:
[----:B------:R-:W-:Y:S05]  /*1880*/  BSYNC.RECONVERGENT B1 ;  /* 0x0000000000017941 */ /* 0x000fea0003800200 */
.L_x_289:
[----:B------:R-:W-:Y:S01]  /*1890*/  FADD R27, R27, R5 ;  /* 0x000000051b1b7221 */ /* 0x000fe20000000000 */
[----:B------:R-:W-:-:S05]  /*18a0*/  IMAD.WIDE R4, R6, 0x4, R14 ;  /* 0x0000000406047825 */ /* 0x000fca00078e020e */
[----:B------:R0:W-:Y:S02]  /*18b0*/  STG.E desc[UR6][R4.64], R27 ;  /* 0x0000001b04007986 */ /* 0x0001e4000c101906 */
.L_x_286:
[----:B------:R-:W-:Y:S05]  /*18c0*/  BSYNC.RECONVERGENT B2 ;  /* 0x0000000000027941 */ /* 0x000fea0003800200 */
.L_x_285:
[----:B0-----:R-:W-:Y:S01]  /*18d0*/  IADD3 R5, PT, PT, R6, 0x80, RZ ;  /* 0x0000008006057810 */ /* 0x001fe20007ffe0ff */
[----:B------:R-:W-:Y:S03]  /*18e0*/  BSSY.RECONVERGENT B2, `(.L_x_292) ;  /* 0x0000025000027945 */ /* 0x000fe60003800200 */
[----:B------:R-:W-:-:S13]  /*18f0*/  ISETP.GE.AND P0, PT, R5, R3, PT ;  /* 0x000000030500720c */ /* 0x000fda0003f06270 */
[----:B------:R-:W-:Y:S05]  /*1900*/  @P0 BRA `(.L_x_293) ;  /* 0x0000000000880947 */ /* 0x000fea0003800000 */
[----:B-1234-:R-:W-:-:S05]  /*1910*/  IMAD.WIDE R10, R5, 0x4, R12 ;  /* 0x00000004050a7825 */ /* 0x01efca00078e020c */
        /* <DEDUP_REMOVED lines=15> */
.L_x_295:
[----:B------:R-:W-:Y:S05]  /*1a10*/  BSYNC.RECONVERGENT B3 ;  /* 0x0000000000037941 */ /* 0x000fea0003800200 */
.L_x_294:
        /* <DEDUP_REMOVED lines=9> */
.L_x_297:
[----:B------:R-:W0:Y:S02]  /*1ab0*/  MUFU.RCP R27, R4 ;  /* 0x00000004001b7308 */ /* 0x000e240000001000 */
[----:B0-----:R-:W-:-:S04]  /*1ac0*/  FFMA R0, R4, R27, -1 ;  /* 0xbf80000004007423 */ /* 0x001fc8000000001b */
[----:B------:R-:W-:-:S04]  /*1ad0*/  FADD.FTZ R0, -R0, -RZ ;  /* 0x800000ff00007221 */ /* 0x000fc80000010100 */
[----:B------:R-:W-:-:S07]  /*1ae0*/  FFMA R27, R27, R0, R27 ;  /* 0x000000001b1b7223 */ /* 0x000fce000000001b */
.L_x_298:
[----:B------:R-:W-:Y:S05]  /*1af0*/  BSYNC.RECONVERGENT B1 ;  /* 0x0000000000017941 */ /* 0x000fea0003800200 */
.L_x_296:
[----:B------:R-:W-:Y:S01]  /*1b00*/  FADD R27, R27, R8 ;  /* 0x000000081b1b7221 */ /* 0x000fe20000000000 */
[----:B------:R-:W-:-:S05]  /*1b10*/  IMAD.WIDE R4, R5, 0x4, R14 ;  /* 0x0000000405047825 */ /* 0x000fca00078e020e */
[----:B------:R0:W-:Y:S02]  /*1b20*/  STG.E desc[UR6][R4.64], R27 ;  /* 0x0000001b04007986 */ /* 0x0001e4000c101906 */
.L_x_293:
[----:B------:R-:W-:Y:S05]  /*1b30*/  BSYNC.RECONVERGENT B2 ;  /* 0x0000000000027941 */ /* 0x000fea0003800200 */
.L_x_292:
        /* <DEDUP_REMOVED lines=20> */
.L_x_302:
[----:B------:R-:W-:Y:S05]  /*1c80*/  BSYNC.RECONVERGENT B3 ;  /* 0x0000000000037941 */ /* 0x000fea0003800200 */
.L_x_301:
[----:B------:R-:W-:Y:S01]  /*1c90*/  IADD3 R0, PT, PT, R4, 0x1800000, RZ ;  /* 0x0180000004007810 */ /* 0x000fe20007ffe0ff */
[----:B------:R-:W-:Y:S03]  /*1ca0*/  BSSY.RECONVERGENT B1, `(.L_x_303) ;  /* 0x000000c000017945 */ /* 0x000fe60003800200 */
[----:B------:R-:W-:-:S04]  /*1cb0*/  LOP3.LUT R0, R0, 0x7f800000, RZ, 0xc0, !PT ;  /* 0x7f80000000007812 */ /* 0x000fc800078ec0ff */
[----:B------:R-:W-:-:S13]  /*1cc0*/  ISETP.GT.U32.AND P0, PT, R0, 0x1ffffff, PT ;  /* 0x01ffffff0000780c */ /* 0x000fda0003f04070 */
[----:B------:R-:W-:Y:S05]  /*1cd0*/  @P0 BRA `(.L_x_304) ;  /* 0x0000000000100947 */ /* 0x000fea0003800000 */
[----:B------:R-:W-:Y:S01]  /*1ce0*/  IMAD.MOV.U32 R27, RZ, RZ, R4 ;  /* 0x000000ffff1b7224 */ /* 0x000fe200078e0004 */
[----:B------:R-:W-:-:S07]  /*1cf0*/  MOV R21, 0x1d10 ;  /* 0x00001d1000157802 */ /* 0x000fce0000000f00 */
[----:B------:R-:W-:Y:S05]  /*1d00*/  CALL.REL.NOINC `($__internal_0_$__cuda_sm20_rcp_rn_f32_slowpath) ;  /* 0x0000002c003c7944 */ /* 0x000fea0003c00000 */
[----:B------:R-:W-:Y:S05]  /*1d10*/  BRA `(.L_x_305) ;  /* 0x0000000000107947 */ /* 0x000fea0003800000 */
.L_x_304:
[----:B------:R-:W0:Y:S02]  /*1d20*/  MUFU.RCP R27, R4 ;  /* 0x00000004001b7308 */ /* 0x000e240000001000 */
[----:B0-----:R-:W-:-:S04]  /*1d30*/  FFMA R0, R4, R27, -1 ;  /* 0xbf80000004007423 */ /* 0x001fc8000000001b */
[----:B------:R-:W-:-:S04]  /*1d40*/  FADD.FTZ R0, -R0, -RZ ;  /* 0x800000ff00007221 */ /* 0x000fc80000010100 */
[----:B------:R-:W-:-:S07]  /*1d50*/  FFMA R27, R27, R0, R27 ;  /* 0x000000001b1b7223 */ /* 0x000fce000000001b */
.L_x_305:
[----:B------:R-:W-:Y:S05]  /*1d60*/  BSYNC.RECONVERGENT B1 ;  /* 0x0000000000017941 */ /* 0x000fea0003800200 */
.L_x_303:
[----:B------:R-:W-:Y:S01]  /*1d70*/  FADD R27, R27, R8 ;  /* 0x000000081b1b7221 */ /* 0x000fe20000000000 */
[----:B------:R-:W-:-:S05]  /*1d80*/  IMAD.WIDE R4, R5, 0x4, R14 ;  /* 0x0000000405047825 */ /* 0x000fca00078e020e */
[----:B------:R0:W-:Y:S02]  /*1d90*/  STG.E desc[UR6][R4.64], R27 ;  /* 0x0000001b04007986 */ /* 0x0001e4000c101906 */
.L_x_300:
[----:B------:R-:W-:Y:S05]  /*1da0*/  BSYNC.RECONVERGENT B2 ;  /* 0x0000000000027941 */ /* 0x000fea0003800200 */
.L_x_299:
[----:B------:R-:W-:Y:S01]  /*1db0*/  IADD3 R6, PT, PT, R6, 0x180, RZ ;  /* 0x0000018006067810 */ /* 0x000fe20007ffe0ff */
[----:B------:R-:W-:Y:S03]  /*1dc0*/  BSSY.RECONVERGENT B2, `(.L_x_306) ;  /* 0x0000025000027945 */ /* 0x000fe60003800200 */
[----:B------:R-:W-:-:S13]  /*1dd0*/  ISETP.GE.AND P0, PT, R6, R3, PT ;  /* 0x000000030600720c */ /* 0x000fda0003f06270 */
[----:B------:R-:W-:Y:S05]  /*1de0*/  @P0 BRA `(.L_x_307) ;  /* 0x0000000000880947 */ /* 0x000fea0003800000 */
[----:B-1234-:R-:W-:-:S05]  /*1df0*/  IMAD.WIDE R10, R6, 0x4, R12 ;  /* 0x00000004060a7825 */ /* 0x01efca00078e020c */
[----:B0-----:R-:W2:Y:S01]  /*1e00*/  LDG.E R4, desc[UR6][R10.64] ;  /* 0x000000060a047981 */ /* 0x001ea2000c1e1900 */
        /* <DEDUP_REMOVED lines=14> */
.L_x_309:
[----:B------:R-:W-:Y:S05]  /*1ef0*/  BSYNC.RECONVERGENT B3 ;  /* 0x0000000000037941 */ /* 0x000fea0003800200 */
.L_x_308:
        /* <DEDUP_REMOVED lines=9> */
.L_x_311:
[----:B------:R-:W0:Y:S02]  /*1f90*/  MUFU.RCP R27, R4 ;  /* 0x00000004001b7308 */ /* 0x000e240000001000 */
[----:B0-----:R-:W-:-:S04]  /*1fa0*/  FFMA R0, R4, R27, -1 ;  /* 0xbf80000004007423 */ /* 0x001fc8000000001b */
[----:B------:R-:W-:-:S04]  /*1fb0*/  FADD.FTZ R0, -R0, -RZ ;  /* 0x800000ff00007221 */ /* 0x000fc80000010100 */
[----:B------:R-:W-:-:S07]  /*1fc0*/  FFMA R27, R27, R0, R27 ;  /* 0x000000001b1b7223 */ /* 0x000fce000000001b */
.L_x_312:
[----:B------:R-:W-:Y:S05]  /*1fd0*/  BSYNC.RECONVERGENT B1 ;  /* 0x0000000000017941 */ /* 0x000fea0003800200 */
.L_x_310:
[----:B------:R-:W-:Y:S01]  /*1fe0*/  FADD R27, R27, R5 ;  /* 0x000000051b1b7221 */ /* 0x000fe20000000000 */
[----:B------:R-:W-:-:S05]  /*1ff0*/  IMAD.WIDE R4, R6, 0x4, R14 ;  /* 0x0000000406047825 */ /* 0x000fca00078e020e */
[----:B------:R0:W-:Y:S02]  /*2000*/  STG.E desc[UR6][R4.64], R27 ;  /* 0x0000001b04007986 */ /* 0x0001e4000c101906 */
.L_x_307:
[----:B------:R-:W-:Y:S05]  /*2010*/  BSYNC.RECONVERGENT B2 ;  /* 0x0000000000027941 */ /* 0x000fea0003800200 */
.L_x_306:
[----:B------:R-:W-:-:S07]  /*2020*/  IADD3 R7, PT, PT, R7, 0x4, RZ ;  /* 0x0000000407077810 */ /* 0x000fce0007ffe0ff */
.L_x_284:
[----:B------:R-:W-:-:S13]  /*2030*/  ISETP.NE.AND P0, PT, RZ, UR4, PT ;  /* 0x00000004ff007c0c */ /* 0x000fda000bf05270 */
[----:B------:R-:W-:Y:S05]  /*2040*/  @!P0 EXIT ;  /* 0x000000000000894d */ /* 0x000fea0003800000 */
[----:B------:R-:W-:-:S09]  /*2050*/  UISETP.NE.AND UP0, UPT, UR4, 0x1, UPT ;  /* 0x000000010400788c */ /* 0x000fd2000bf05270 */
[----:B------:R-:W-:Y:S05]  /*2060*/  BRA.U !UP0, `(.L_x_313) ;  /* 0x00000005083c7547 */ /* 0x000fea000b800000 */
[----:B0-----:R-:W-:Y:S01]  /*2070*/  LEA R5, R7, R9, 0x7 ;  /* 0x0000000907057211 */ /* 0x001fe200078e38ff */
        /* <DEDUP_REMOVED lines=19> */
.L_x_317:
[----:B------:R-:W-:Y:S05]  /*21b0*/  BSYNC.RECONVERGENT B3 ;  /* 0x0000000000037941 */ /* 0x000fea0003800200 */
.L_x_316:
        /* <DEDUP_REMOVED lines=9> */
.L_x_319:
[----:B------:R-:W0:Y:S02]  /*2250*/  MUFU.RCP R27, R4 ;  /* 0x00000004001b7308 */ /* 0x000e240000001000 */
[----:B0-----:R-:W-:-:S04]  /*2260*/  FFMA R0, R4, R27, -1 ;  /* 0xbf80000004007423 */ /* 0x001fc8000000001b */
[----:B------:R-:W-:-:S04]  /*2270*/  FADD.FTZ R0, -R0, -RZ ;  /* 0x800000ff00007221 */ /* 0x000fc80000010100 */
[----:B------:R-:W-:-:S07]  /*2280*/  FFMA R27, R27, R0, R27 ;  /* 0x000000001b1b7223 */ /* 0x000fce000000001b */
.L_x_320:
[----:B------:R-:W-:Y:S05]  /*2290*/  BSYNC.RECONVERGENT B1 ;  /* 0x0000000000017941 */ /* 0x000fea0003800200 */
.L_x_318:
[----:B------:R-:W-:Y:S01]  /*22a0*/  FADD R27, R27, R6 ;  /* 0x000000061b1b7221 */ /* 0x000fe20000000000 */
[----:B------:R-:W-:-:S05]  /*22b0*/  IMAD.WIDE R10, R5, 0x4, R14 ;  /* 0x00000004050a7825 */ /* 0x000fca00078e020e */
[----:B------:R0:W-:Y:S02]  /*22c0*/  STG.E desc[UR6][R10.64], R27 ;  /* 0x0000001b0a007986 */ /* 0x0001e4000c101906 */
.L_x_315:
[----:B------:R-:W-:Y:S05]  /*22d0*/  BSYNC.RECONVERGENT B2 ;  /* 0x0000000000027941 */ /* 0x000fea0003800200 */
.L_x_314:
[----:B------:R-:W-:Y:S01]  /*22e0*/  IADD3 R5, PT, PT, R5, 0x80, RZ ;  /* 0x0000008005057810 */ /* 0x000fe20007ffe0ff */
        /* <DEDUP_REMOVED lines=19> */
.L_x_324:
[----:B------:R-:W-:Y:S05]  /*2420*/  BSYNC.RECONVERGENT B3 ;  /* 0x0000000000037941 */ /* 0x000fea0003800200 */
.L_x_323:
        /* <DEDUP_REMOVED lines=9> */
.L_x_326:
[----:B------:R-:W0:Y:S02]  /*24c0*/  MUFU.RCP R27, R4 ;  /* 0x00000004001b7308 */ /* 0x000e240000001000 */
[----:B0-----:R-:W-:-:S04]  /*24d0*/  FFMA R0, R4, R27, -1 ;  /* 0xbf80000004007423 */ /* 0x001fc8000000001b */
[----:B------:R-:W-:-:S04]  /*24e0*/  FADD.FTZ R0, -R0, -RZ ;  /* 0x800000ff00007221 */ /* 0x000fc80000010100 */
[----:B------:R-:W-:-:S07]  /*24f0*/  FFMA R27, R27, R0, R27 ;  /* 0x000000001b1b7223 */ /* 0x000fce000000001b */
.L_x_327:
[----:B------:R-:W-:Y:S05]  /*2500*/  BSYNC.RECONVERGENT B1 ;  /* 0x0000000000017941 */ /* 0x000fea0003800200 */
.L_x_325:
[----:B------:R-:W-:Y:S01]  /*2510*/  FADD R27, R27, R6 ;  /* 0x000000061b1b7221 */ /* 0x000fe20000000000 */
[----:B------:R-:W-:-:S05]  /*2520*/  IMAD.WIDE R4, R5, 0x4, R14 ;  /* 0x0000000405047825 */ /* 0x000fca00078e020e */
[----:B------:R0:W-:Y:S02]  /*2530*/  STG.E desc[UR6][R4.64], R27 ;  /* 0x0000001b04007986 */ /* 0x0001e4000c101906 */
.L_x_322:
[----:B------:R-:W-:Y:S05]  /*2540*/  BSYNC.RECONVERGENT B2 ;  /* 0x0000000000027941 */ /* 0x000fea0003800200 */
.L_x_321:
[----:B------:R-:W-:-:S07]  /*2550*/  IADD3 R7, PT, PT, R7, 0x2, RZ ;  /* 0x0000000207077810 */ /* 0x000fce0007ffe0ff */
.L_x_313:
[----:B------:R-:W5:Y:S02]  /*2560*/  LDC R0, c[0x0][0x388] ;  /* 0x0000e200ff007b82 */ /* 0x000f640000000800 */
[----:B-----5:R-:W-:-:S04]  /*2570*/  LOP3.LUT R0, R0, 0x1, RZ, 0xc0, !PT ;  /* 0x0000000100007812 */ /* 0x020fc800078ec0ff */
[----:B------:R-:W-:-:S13]  /*2580*/  ISETP.NE.U32.AND P0, PT, R0, 0x1, PT ;  /* 0x000000010000780c */ /* 0x000fda0003f05070 */
[----:B------:R-:W-:Y:S05]  /*2590*/  @P0 EXIT ;  /* 0x000000000000094d */ /* 0x000fea0003800000 */
[----:B------:R-:W-:-:S04]  /*25a0*/  LEA R7, R7, R9, 0x7 ;  /* 0x0000000907077211 */ /* 0x000fc800078e38ff */
[----:B------:R-:W-:-:S13]  /*25b0*/  ISETP.GE.AND P0, PT, R7, R3, PT ;  /* 0x000000030700720c */ /* 0x000fda0003f06270 */
[----:B------:R-:W-:Y:S05]  /*25c0*/  @P0 EXIT ;  /* 0x000000000000094d */ /* 0x000fea0003800000 */
[----:B------:R-:W-:-:S05]  /*25d0*/  IMAD.WIDE R12, R7, 0x4, R12 ;  /* 0x00000004070c7825 */ /* 0x000fca00078e020c */
[----:B------:R-:W5:Y:S01]  /*25e0*/  LDG.E R3, desc[UR6][R12.64] ;  /* 0x000000060c037981 */ /* 0x000f62000c1e1900 */
[----:B------:R-:W-:Y:S01]  /*25f0*/  BSSY.RECONVERGENT B2, `(.L_x_328) ;  /* 0x000000e000027945 */ /* 0x000fe20003800200 */
[C---:B-----5:R-:W-:Y:S01]  /*2600*/  FADD R25, R3.reuse, 1 ;  /* 0x3f80000003197421 */ /* 0x060fe20000000000 */
[----:B------:R-:W-:-:S03]  /*2610*/  FMUL R0, R3, R3 ;  /* 0x0000000303007220 */ /* 0x000fc60000400000 */
[----:B------:R-:W0:Y:S08]  /*2620*/  MUFU.RCP R2, R25 ;  /* 0x0000001900027308 */ /* 0x000e300000001000 */
[----:B------:R-:W5:Y:S01]  /*2630*/  FCHK P0, R0, R25 ;  /* 0x0000001900007302 */ /* 0x000f620000000000 */
[----:B0-----:R-:W-:-:S04]  /*2640*/  FFMA R5, -R25, R2, 1 ;  /* 0x3f80000019057423 */ /* 0x001fc80000000102 */
[----:B------:R-:W-:-:S04]  /*2650*/  FFMA R5, R2, R5, R2 ;  /* 0x0000000502057223 */ /* 0x000fc80000000002 */
[----:B------:R-:W-:-:S04]  /*2660*/  FFMA R4, R0, R5, RZ ;  /* 0x0000000500047223 */ /* 0x000fc800000000ff */
[----:B------:R-:W-:-:S04]  /*2670*/  FFMA R2, -R25, R4, R0 ;  /* 0x0000000419027223 */ /* 0x000fc80000000100 */
[----:B------:R-:W-:Y:S01]  /*2680*/  FFMA R4, R5, R2, R4 ;  /* 0x0000000205047223 */ /* 0x000fe20000000004 */
[----:B-----5:R-:W-:Y:S06]  /*2690*/  @!P0 BRA `(.L_x_329) ;  /* 0x00000000000c8947 */ /* 0x020fec0003800000 */
[----:B------:R-:W-:-:S07]  /*26a0*/  MOV R20, 0x26c0 ;  /* 0x000026c000147802 */ /* 0x000fce0000000f00 */
[----:B-1234-:R-:W-:Y:S05]  /*26b0*/  CALL.REL.NOINC `($__internal_1_$__cuda_sm3x_div_rn_noftz_f32_slowpath) ;  /* 0x0000002400a47944 */ /* 0x01efea0003c00000 */
[----:B------:R-:W-:-:S07]  /*26c0*/  MOV R4, R0 ;  /* 0x0000000000047202 */ /* 0x000fce0000000f00 */
.L_x_329:
[----:B------:R-:W-:Y:S05]  /*26d0*/  BSYNC.RECONVERGENT B2 ;  /* 0x0000000000027941 */ /* 0x000fea0003800200 */
.L_x_328:
[----:B------:R-:W-:Y:S01]  /*26e0*/  IADD3 R0, PT, PT, R3, 0x1800000, RZ ;  /* 0x0180000003007810 */ /* 0x000fe20007ffe0ff */
[----:B------:R-:W-:Y:S03]  /*26f0*/  BSSY.RECONVERGENT B1, `(.L_x_330) ;  /* 0x000000c000017945 */ /* 0x000fe60003800200 */
[----:B------:R-:W-:-:S04]  /*2700*/  LOP3.LUT R0, R0, 0x7f800000, RZ, 0xc0, !PT ;  /* 0x7f80000000007812 */ /* 0x000fc800078ec0ff */
[----:B------:R-:W-:-:S13]  /*2710*/  ISETP.GT.U32.AND P0, PT, R0, 0x1ffffff, PT ;  /* 0x01ffffff0000780c */ /* 0x000fda0003f04070 */
[----:B------:R-:W-:Y:S05]  /*2720*/  @P0 BRA `(.L_x_331) ;  /* 0x0000000000100947 */ /* 0x000fea0003800000 */
[----:B-1234-:R-:W-:Y:S01]  /*2730*/  IMAD.MOV.U32 R27, RZ, RZ, R3 ;  /* 0x000000ffff1b7224 */ /* 0x01efe200078e0003 */
[----:B------:R-:W-:-:S07]  /*2740*/  MOV R21, 0x2760 ;  /* 0x0000276000157802 */ /* 0x000fce0000000f00 */
[----:B------:R-:W-:Y:S05]  /*2750*/  CALL.REL.NOINC `($__internal_0_$__cuda_sm20_rcp_rn_f32_slowpath) ;  /* 0x0000002000a87944 */ /* 0x000fea0003c00000 */
[----:B------:R-:W-:Y:S05]  /*2760*/  BRA `(.L_x_332) ;  /* 0x0000000000107947 */ /* 0x000fea0003800000 */
.L_x_331:
[----:B------:R-:W0:Y:S02]  /*2770*/  MUFU.RCP R0, R3 ;  /* 0x0000000300007308 */ /* 0x000e240000001000 */
[----:B0-----:R-:W-:-:S04]  /*2780*/  FFMA R2, R3, R0, -1 ;  /* 0xbf80000003027423 */ /* 0x001fc80000000000 */
[----:B-1234-:R-:W-:-:S04]  /*2790*/  FADD.FTZ R27, -R2, -RZ ;  /* 0x800000ff021b7221 */ /* 0x01efc80000010100 */
[----:B------:R-:W-:-:S07]  /*27a0*/  FFMA R27, R0, R27, R0 ;  /* 0x0000001b001b7223 */ /* 0x000fce0000000000 */
.L_x_332:
[----:B------:R-:W-:Y:S05]  /*27b0*/  BSYNC.RECONVERGENT B1 ;  /* 0x0000000000017941 */ /* 0x000fea0003800200 */
.L_x_330:
[----:B------:R-:W-:Y:S01]  /*27c0*/  FADD R27, R27, R4 ;  /* 0x000000041b1b7221 */ /* 0x000fe20000000000 */
[----:B------:R-:W-:-:S05]  /*27d0*/  IMAD.WIDE R14, R7, 0x4, R14 ;  /* 0x00000004070e7825 */ /* 0x000fca00078e020e */
[----:B------:R-:W-:Y:S01]  /*27e0*/  STG.E desc[UR6][R14.64], R27 ;  /* 0x0000001b0e007986 */ /* 0x000fe2000c101906 */
[----:B------:R-:W-:Y:S05]  /*27f0*/  EXIT ;  /* 0x000000000000794d */ /* 0x000fea0003800000 */
.L_x_225:
[----:B------:R-:W-:-:S13]  /*2800*/  ISETP.GE.AND P0, PT, R0, 0x1, PT ;  /* 0x000000010000780c */ /* 0x000fda0003f06270 */
[----:B------:R-:W-:Y:S05]  /*2810*/  @!P0 EXIT ;  /* 0x000000000000894d */ /* 0x000fea0003800000 */
[C---:B------:R-:W-:Y:S01]  /*2820*/  ISETP.GE.U32.AND P0, PT, R0.reuse, 0x8, PT ;  /* 0x000000080000780c */ /* 0x040fe20003f06070 */
[----:B------:R-:W-:Y:S01]  /*2830*/  HFMA2 R7, -RZ, RZ, 0, 0 ;  /* 0x00000000ff077431 */ /* 0x000fe200000001ff */
[----:B------:R-:W-:-:S11]  /*2840*/  LOP3.LUT R8, R0, 0x7, RZ, 0xc0, !PT ;  /* 0x0000000700087812 */ /* 0x000fd600078ec0ff */
[----:B------:R-:W-:Y:S05]  /*2850*/  @!P0 BRA `(.L_x_333) ;  /* 0x0000001000808947 */ /* 0x000fea0003800000 */
[C---:B------:R-:W-:Y:S01]  /*2860*/  IMAD.WIDE.U32 R4, R9.reuse, 0x4, R10 ;  /* 0x0000000409047825 */ /* 0x040fe200078e000a */
[----:B------:R-:W-:Y:S01]  /*2870*/  LOP3.LUT R7, R0, 0x7ffffff8, RZ, 0xc0, !PT ;  /* 0x7ffffff800077812 */ /* 0x000fe200078ec0ff */
[----:B------:R-:W0:Y:S01]  /*2880*/  LDCU.64 UR4, c[0x0][0x398] ;  /* 0x00007300ff0477ac */ /* 0x000e220008000a00 */
[----:B------:R-:W-:Y:S01]  /*2890*/  MOV R6, R4 ;  /* 0x0000000400067202 */ /* 0x000fe20000000f00 */
[----:B------:R-:W1:Y:S01]  /*28a0*/  LDCU.64 UR12, c[0x0][0x390] ;  /* 0x00007200ff0c77ac */ /* 0x000e620008000a00 */
[----:B------:R-:W-:Y:S02]  /*28b0*/  IADD3 R4, PT, PT, R9, 0x80, RZ ;  /* 0x0000008009047810 */ /* 0x000fe40007ffe0ff */
[----:B------:R-:W-:Y:S01]  /*28c0*/  IADD3 R3, PT, PT, -R7, RZ, RZ ;  /* 0x000000ff07037210 */ /* 0x000fe20007ffe1ff */
[----:B------:R-:W2:Y:S06]  /*28d0*/  LDCU.128 UR8, c[0x0][0x390] ;  /* 0x00007200ff0877ac */ /* 0x000eac0008000c00 */
.L_x_374:
[----:B0-----:R-:W-:-:S04]  /*28e0*/  IADD3 R16, P0, PT, R6, UR4, RZ ;  /* 0x0000000406107c10 */ /* 0x001fc8000ff1e0ff */
[----:B------:R-:W-:-:S05]  /*28f0*/  IADD3.X R17, PT, PT, R5, UR5, RZ, P0, !PT ;  /* 0x0000000505117c10 */ /* 0x000fca00087fe4ff */
[----:B------:R-:W3:Y:S01]  /*2900*/  LDG.E R16, desc[UR6][R16.64] ;  /* 0x0000000610107981 */ /* 0x000ee2000c1e1900 */
[----:B------:R-:W-:Y:S01]  /*2910*/  MOV R28, R10 ;  /* 0x0000000a001c7202 */ /* 0x000fe20000000f00 */
[----:B------:R-:W-:Y:S01]  /*2920*/  BSSY.RECONVERGENT B2, `(.L_x_334) ;  /* 0x0000010000027945 */ /* 0x000fe20003800200 */
[----:B------:R-:W-:-:S03]  /*2930*/  MOV R29, R11 ;  /* 0x0000000b001d7202 */ /* 0x000fc60000000f00 */
[----:B------:R-:W-:-:S04]  /*2940*/  IMAD.WIDE R28, R4, 0x4, R28 ;  /* 0x00000004041c7825 */ /* 0x000fc800078e021c */
[C---:B---3--:R-:W-:Y:S01]  /*2950*/  FADD R25, R16.reuse, 1 ;  /* 0x3f80000010197421 */ /* 0x048fe20000000000 */
[----:B------:R-:W-:-:S03]  /*2960*/  FMUL R0, R16, R16 ;  /* 0x0000001010007220 */ /* 0x000fc60000400000 */
[----:B------:R-:W0:Y:S08]  /*2970*/  MUFU.RCP R2, R25 ;  /* 0x0000001900027308 */ /* 0x000e300000001000 */
[----:B------:R-:W3:Y:S01]  /*2980*/  FCHK P0, R0, R25 ;  /* 0x0000001900007302 */ /* 0x000ee20000000000 */
[----:B0-----:R-:W-:-:S04]  /*2990*/  FFMA R19, -R25, R2, 1 ;  /* 0x3f80000019137423 */ /* 0x001fc80000000102 */
[----:B------:R-:W-:-:S04]  /*29a0*/  FFMA R19, R2, R19, R2 ;  /* 0x0000001302137223 */ /* 0x000fc80000000002 */
[----:B------:R-:W-:-:S04]  /*29b0*/  FFMA R18, R0, R19, RZ ;  /* 0x0000001300127223 */ /* 0x000fc800000000ff */
[----:B------:R-:W-:-:S04]  /*29c0*/  FFMA R2, -R25, R18, R0 ;  /* 0x0000001219027223 */ /* 0x000fc80000000100 */
[----:B------:R-:W-:Y:S01]  /*29d0*/  FFMA R18, R19, R2, R18 ;  /* 0x0000000213127223 */ /* 0x000fe20000000012 */
[----:B---3--:R-:W-:Y:S06]  /*29e0*/  @!P0 BRA `(.L_x_335) ;  /* 0x00000000000c8947 */ /* 0x008fec0003800000 */
[----:B------:R-:W-:-:S07]  /*29f0*/  MOV R20, 0x2a10 ;  /* 0x00002a1000147802 */ /* 0x000fce0000000f00 */
[----:B-12---:R-:W-:Y:S05]  /*2a00*/  CALL.REL.NOINC `($__internal_1_$__cuda_sm3x_div_rn_noftz_f32_slowpath) ;  /* 0x0000002000d07944 */ /* 0x006fea0003c00000 */
[----:B------:R-:W-:-:S07]  /*2a10*/  MOV R18, R0 ;  /* 0x0000000000127202 */ /* 0x000fce0000000f00 */
.L_x_335:
[----:B-12---:R-:W-:Y:S05]  /*2a20*/  BSYNC.RECONVERGENT B2 ;  /* 0x0000000000027941 */ /* 0x006fea0003800200 */
.L_x_334:
        /* <DEDUP_REMOVED lines=9> */
.L_x_337:
[----:B------:R-:W0:Y:S02]  /*2ac0*/  MUFU.RCP R27, R16 ;  /* 0x00000010001b7308 */ /* 0x000e240000001000 */
[----:B0-----:R-:W-:-:S04]  /*2ad0*/  FFMA R0, R16, R27, -1 ;  /* 0xbf80000010007423 */ /* 0x001fc8000000001b */
[----:B------:R-:W-:-:S04]  /*2ae0*/  FADD.FTZ R0, -R0, -RZ ;  /* 0x800000ff00007221 */ /* 0x000fc80000010100 */
[----:B------:R-:W-:-:S07]  /*2af0*/  FFMA R27, R27, R0, R27 ;  /* 0x000000001b1b7223 */ /* 0x000fce000000001b */
.L_x_338:
[----:B------:R-:W-:Y:S05]  /*2b00*/  BSYNC.RECONVERGENT B1 ;  /* 0x0000000000017941 */ /* 0x000fea0003800200 */
.L_x_336:
[----:B------:R-:W-:Y:S01]  /*2b10*/  IADD3 R20, P0, PT, R6, UR8, RZ ;  /* 0x0000000806147c10 */ /* 0x000fe2000ff1e0ff */
[----:B------:R-:W-:Y:S01]  /*2b20*/  FADD R27, R27, R18 ;  /* 0x000000121b1b7221 */ /* 0x000fe20000000000 */
[----:B------:R-:W-:Y:S02]  /*2b30*/  IADD3 R16, P1, PT, R28, UR10, RZ ;  /* 0x0000000a1c107c10 */ /* 0x000fe4000ff3e0ff */
[----:B------:R-:W-:Y:S02]  /*2b40*/  IADD3.X R21, PT, PT, R5, UR9, RZ, P0, !PT ;  /* 0x0000000905157c10 */ /* 0x000fe400087fe4ff */
[----:B------:R-:W-:-:S03]  /*2b50*/  IADD3.X R17, PT, PT, R29, UR11, RZ, P1, !PT ;  /* 0x0000000b1d117c10 */ /* 0x000fc60008ffe4ff */
[----:B------:R0:W-:Y:S04]  /*2b60*/  STG.E desc[UR6][R20.64], R27 ;  /* 0x0000001b14007986 */ /* 0x0001e8000c101906 */
        /* <DEDUP_REMOVED lines=11> */
[----:B0-2---:R-:W-:Y:S06]  /*2c20*/  @!P0 BRA `(.L_x_340) ;  /* 0x0000000000108947 */ /* 0x005fec0003800000 */
[----:B------:R-:W-:Y:S02]  /*2c30*/  MOV R25, R23 ;  /* 0x0000001700197202 */ /* 0x000fe40000000f00 */
[----:B------:R-:W-:-:S07]  /*2c40*/  MOV R20, 0x2c60 ;  /* 0x00002c6000147802 */ /* 0x000fce0000000f00 */
[----:B------:R-:W-:Y:S05]  /*2c50*/  CALL.REL.NOINC `($__internal_1_$__cuda_sm3x_div_rn_noftz_f32_slowpath) ;  /* 0x00000020003c7944 */ /* 0x000fea0003c00000 */
[----:B------:R-:W-:-:S07]  /*2c60*/  MOV R25, R0 ;  /* 0x0000000000197202 */ /* 0x000fce0000000f00 */
.L_x_340:
[----:B------:R-:W-:Y:S05]  /*2c70*/  BSYNC.RECONVERGENT B2 ;  /* 0x0000000000027941 */ /* 0x000fea0003800200 */
.L_x_339:
        /* <DEDUP_REMOVED lines=9> */
.L_x_342:
[----:B------:R-:W0:Y:S02]  /*2d10*/  MUFU.RCP R27, R18 ;  /* 0x00000012001b7308 */ /* 0x000e240000001000 */
[----:B0-----:R-:W-:-:S04]  /*2d20*/  FFMA R0, R18, R27, -1 ;  /* 0xbf80000012007423 */ /* 0x001fc8000000001b */
[----:B------:R-:W-:-:S04]  /*2d30*/  FADD.FTZ R0, -R0, -RZ ;  /* 0x800000ff00007221 */ /* 0x000fc80000010100 */
[----:B------:R-:W-:-:S07]  /*2d40*/  FFMA R27, R27, R0, R27 ;  /* 0x000000001b1b7223 */ /* 0x000fce000000001b */
.L_x_343:
[----:B------:R-:W-:Y:S05]  /*2d50*/  BSYNC.RECONVERGENT B1 ;  /* 0x0000000000017941 */ /* 0x000fea0003800200 */
.L_x_341:
[----:B------:R-:W-:Y:S01]  /*2d60*/  IADD3 R18, P0, PT, R28, UR12, RZ ;  /* 0x0000000c1c127c10 */ /* 0x000fe2000ff1e0ff */
[----:B------:R-:W-:-:S03]  /*2d70*/  FADD R21, R27, R25 ;  /* 0x000000191b157221 */ /* 0x000fc60000000000 */
[----:B------:R-:W-:-:S05]  /*2d80*/  IADD3.X R19, PT, PT, R29, UR13, RZ, P0, !PT ;  /* 0x0000000d1d137c10 */ /* 0x000fca00087fe4ff */
        /* <DEDUP_REMOVED lines=17> */
.L_x_345:
[----:B------:R-:W-:Y:S05]  /*2ea0*/  BSYNC.RECONVERGENT B2 ;  /* 0x0000000000027941 */ /* 0x000fea0003800200 */
.L_x_344:
[----:B------:R-:W-:Y:S01]  /*2eb0*/  IADD3 R0, PT, PT, R27, 0x1800000, RZ ;  /* 0x018000001b007810 */ /* 0x000fe20007ffe0ff */
[----:B------:R-:W-:Y:S03]  /*2ec0*/  BSSY.RECONVERGENT B1, `(.L_x_346) ;  /* 0x000000c000017945 */ /* 0x000fe60003800200 */
[----:B------:R-:W-:-:S04]  /*2ed0*/  LOP3.LUT R0, R0, 0x7f800000, RZ, 0xc0, !PT ;  /* 0x7f80000000007812 */ /* 0x000fc800078ec0ff */
[----:B------:R-:W-:-:S13]  /*2ee0*/  ISETP.GT.U32.AND P0, PT, R0, 0x1ffffff, PT ;  /* 0x01ffffff0000780c */ /* 0x000fda0003f04070 */
[----:B------:R-:W-:Y:S05]  /*2ef0*/  @P0 BRA `(.L_x_347) ;  /* 0x0000000000100947 */ /* 0x000fea0003800000 */
[----:B------:R-:W-:-:S07]  /*2f00*/  MOV R21, 0x2f20 ;  /* 0x00002f2000157802 */ /* 0x000fce0000000f00 */
[----:B------:R-:W-:Y:S05]  /*2f10*/  CALL.REL.NOINC `($__internal_0_$__cuda_sm20_rcp_rn_f32_slowpath) ;  /* 0x0000001800b87944 */ /* 0x000fea0003c00000 */
[----:B------:R-:W-:Y:S01]  /*2f20*/  MOV R0, R27 ;  /* 0x0000001b00007202 */ /* 0x000fe20000000f00 */
[----:B------:R-:W-:Y:S06]  /*2f30*/  BRA `(.L_x_348) ;  /* 0x0000000000107947 */ /* 0x000fec0003800000 */
.L_x_347:
[----:B------:R-:W0:Y:S02]  /*2f40*/  MUFU.RCP R0, R27 ;  /* 0x0000001b00007308 */ /* 0x000e240000001000 */
[----:B0-----:R-:W-:-:S04]  /*2f50*/  FFMA R2, R27, R0, -1 ;  /* 0xbf8000001b027423 */ /* 0x001fc80000000000 */
[----:B------:R-:W-:-:S04]  /*2f60*/  FADD.FTZ R21, -R2, -RZ ;  /* 0x800000ff02157221 */ /* 0x000fc80000010100 */
[----:B------:R-:W-:-:S07]  /*2f70*/  FFMA R0, R0, R21, R0 ;  /* 0x0000001500007223 */ /* 0x000fce0000000000 */
.L_x_348:
[----:B------:R-:W-:Y:S05]  /*2f80*/  BSYNC.RECONVERGENT B1 ;  /* 0x0000000000017941 */ /* 0x000fea0003800200 */
.L_x_346:
[----:B------:R-:W-:-:S05]  /*2f90*/  FADD R21, R0, R25 ;  /* 0x0000001900157221 */ /* 0x000fca0000000000 */
        /* <DEDUP_REMOVED lines=13> */
[----:B------:R-:W-:Y:S01]  /*3070*/  IMAD.MOV.U32 R25, RZ, RZ, R29 ;  /* 0x000000ffff197224 */ /* 0x000fe200078e001d */
[----:B------:R-:W-:-:S07]  /*3080*/  MOV R20, 0x30a0 ;  /* 0x000030a000147802 */ /* 0x000fce0000000f00 */
[----:B------:R-:W-:Y:S05]  /*3090*/  CALL.REL.NOINC `($__internal_1_$__cuda_sm3x_div_rn_noftz_f32_slowpath) ;  /* 0x0000001c002c7944 */ /* 0x000fea0003c00000 */
[----:B------:R-:W-:-:S07]  /*30a0*/  MOV R25, R0 ;  /* 0x0000000000197202 */ /* 0x000fce0000000f00 */
.L_x_350:
[----:B------:R-:W-:Y:S05]  /*30b0*/  BSYNC.RECONVERGENT B2 ;  /* 0x0000000000027941 */ /* 0x000fea0003800200 */
.L_x_349:
        /* <DEDUP_REMOVED lines=9> */
.L_x_352:
[----:B------:R-:W0:Y:S02]  /*3150*/  MUFU.RCP R0, R27 ;  /* 0x0000001b00007308 */ /* 0x000e240000001000 */
[----:B0-----:R-:W-:-:S04]  /*3160*/  FFMA R2, R27, R0, -1 ;  /* 0xbf8000001b027423 */ /* 0x001fc80000000000 */
[----:B------:R-:W-:-:S04]  /*3170*/  FADD.FTZ R21, -R2, -RZ ;  /* 0x800000ff02157221 */ /* 0x000fc80000010100 */
[----:B------:R-:W-:-:S07]  /*3180*/  FFMA R0, R0, R21, R0 ;  /* 0x0000001500007223 */ /* 0x000fce0000000000 */
.L_x_353:
[----:B------:R-:W-:Y:S05]  /*3190*/  BSYNC.RECONVERGENT B1 ;  /* 0x0000000000017941 */ /* 0x000fea0003800200 */
.L_x_351:
        /* <DEDUP_REMOVED lines=18> */
.L_x_355:
[----:B------:R-:W-:Y:S05]  /*32c0*/  BSYNC.RECONVERGENT B2 ;  /* 0x0000000000027941 */ /* 0x000fea0003800200 */
.L_x_354:
        /* <DEDUP_REMOVED lines=9> */
.L_x_357:
[----:B------:R-:W0:Y:S02]  /*3360*/  MUFU.RCP R0, R27 ;  /* 0x0000001b00007308 */ /* 0x000e240000001000 */
[----:B0-----:R-:W-:-:S04]  /*3370*/  FFMA R2, R27, R0, -1 ;  /* 0xbf8000001b027423 */ /* 0x001fc80000000000 */
[----:B------:R-:W-:-:S04]  /*3380*/  FADD.FTZ R21, -R2, -RZ ;  /* 0x800000ff02157221 */ /* 0x000fc80000010100 */
[----:B------:R-:W-:-:S07]  /*3390*/  FFMA R0, R0, R21, R0 ;  /* 0x0000001500007223 */ /* 0x000fce0000000000 */
.L_x_358:
[----:B------:R-:W-:Y:S05]  /*33a0*/  BSYNC.RECONVERGENT B1 ;  /* 0x0000000000017941 */ /* 0x000fea0003800200 */
.L_x_356:
        /* <DEDUP_REMOVED lines=17> */
[----:B------:R-:W-:-:S07]  /*34c0*/  IMAD.MOV.U32 R25, RZ, RZ, R0 ;  /* 0x000000ffff197224 */ /* 0x000fce00078e0000 */
.L_x_360:
[----:B------:R-:W-:Y:S05]  /*34d0*/  BSYNC.RECONVERGENT B2 ;  /* 0x0000000000027941 */ /* 0x000fea0003800200 */
.L_x_359:
        /* <DEDUP_REMOVED lines=9> */
.L_x_362:
[----:B------:R-:W0:Y:S02]  /*3570*/  MUFU.RCP R0, R27 ;  /* 0x0000001b00007308 */ /* 0x000e240000001000 */
[----:B0-----:R-:W-:-:S04]  /*3580*/  FFMA R2, R27, R0, -1 ;  /* 0xbf8000001b027423 */ /* 0x001fc80000000000 */
[----:B------:R-:W-:-:S04]  /*3590*/  FADD.FTZ R21, -R2, -RZ ;  /* 0x800000ff02157221 */ /* 0x000fc80000010100 */
[----:B------:R-:W-:-:S07]  /*35a0*/  FFMA R0, R0, R21, R0 ;  /* 0x0000001500007223 */ /* 0x000fce0000000000 */
.L_x_363:
[----:B------:R-:W-:Y:S05]  /*35b0*/  BSYNC.RECONVERGENT B1 ;  /* 0x0000000000017941 */ /* 0x000fea0003800200 */
.L_x_361:
        /* <DEDUP_REMOVED lines=18> */
.L_x_365:
[----:B------:R-:W-:Y:S05]  /*36e0*/  BSYNC.RECONVERGENT B2 ;  /* 0x0000000000027941 */ /* 0x000fea0003800200 */
.L_x_364:
        /* <DEDUP_REMOVED lines=9> */
.L_x_367:
[----:B------:R-:W0:Y:S02]  /*3780*/  MUFU.RCP R0, R27 ;  /* 0x0000001b00007308 */ /* 0x000e240000001000 */
[----:B0-----:R-:W-:-:S04]  /*3790*/  FFMA R2, R27, R0, -1 ;  /* 0xbf8000001b027423 */ /* 0x001fc80000000000 */
[----:B------:R-:W-:-:S04]  /*37a0*/  FADD.FTZ R21, -R2, -RZ ;  /* 0x800000ff02157221 */ /* 0x000fc80000010100 */
[----:B------:R-:W-:-:S07]  /*37b0*/  FFMA R0, R0, R21, R0 ;  /* 0x0000001500007223 */ /* 0x000fce0000000000 */
.L_x_368:
[----:B------:R-:W-:Y:S05]  /*37c0*/  BSYNC.RECONVERGENT B1 ;  /* 0x0000000000017941 */ /* 0x000fea0003800200 */
.L_x_366:
        /* <DEDUP_REMOVED lines=18> */
.L_x_370:
[----:B------:R-:W-:Y:S05]  /*38f0*/  BSYNC.RECONVERGENT B2 ;  /* 0x0000000000027941 */ /* 0x000fea0003800200 */
.L_x_369:
        /* <DEDUP_REMOVED lines=9> */
.L_x_372:
[----:B------:R-:W0:Y:S02]  /*3990*/  MUFU.RCP R27, R16 ;  /* 0x00000010001b7308 */ /* 0x000e240000001000 */
[----:B0-----:R-:W-:-:S04]  /*39a0*/  FFMA R0, R16, R27, -1 ;  /* 0xbf80000010007423 */ /* 0x001fc8000000001b */
[----:B------:R-:W-:-:S04]  /*39b0*/  FADD.FTZ R0, -R0, -RZ ;  /* 0x800000ff00007221 */ /* 0x000fc80000010100 */
[----:B------:R-:W-:-:S07]  /*39c0*/  FFMA R27, R27, R0, R27 ;  /* 0x000000001b1b7223 */ /* 0x000fce000000001b */
.L_x_373:
[----:B------:R-:W-:Y:S05]  /*39d0*/  BSYNC.RECONVERGENT B1 ;  /* 0x0000000000017941 */ /* 0x000fea0003800200 */
.L_x_371:
[----:B------:R-:W-:Y:S01]  /*39e0*/  FADD R17, R27, R17 ;  /* 0x000000111b117221 */ /* 0x000fe20000000000 */
[----:B------:R-:W-:Y:S02]  /*39f0*/  IADD3 R3, PT, PT, R3, 0x8, RZ ;  /* 0x0000000803037810 */ /* 0x000fe40007ffe0ff */
[----:B------:R-:W-:Y:S02]  /*3a00*/  IADD3 R6, P1, PT, R6, 0x1000, RZ ;  /* 0x0000100006067810 */ /* 0x000fe40007f3e0ff */
[----:B------:R3:W-:Y:S01]  /*3a10*/  STG.E desc[UR6][R18.64+0xc00], R17 ;  /* 0x000c001112007986 */ /* 0x0007e2000c101906 */
[----:B------:R-:W-:Y:S02]  /*3a20*/  ISETP.NE.AND P0, PT, R3, RZ, PT ;  /* 0x000000ff0300720c */ /* 0x000fe40003f05270 */
[----:B------:R-:W-:Y:S02]  /*3a30*/  IADD3 R4, PT, PT, R4, 0x400, RZ ;  /* 0x0000040004047810 */ /* 0x000fe40007ffe0ff */
[----:B------:R-:W-:-:S09]  /*3a40*/  IADD3.X R5, PT, PT, RZ, R5, RZ, P1, !PT ;  /* 0x00000005ff057210 */ /* 0x000fd20000ffe4ff */
[----:B---3--:R-:W-:Y:S05]  /*3a50*/  @P0 BRA `(.L_x_374) ;  /* 0xffffffec00a00947 */ /* 0x008fea000383ffff */
.L_x_333:
[----:B------:R-:W-:-:S13]  /*3a60*/  ISETP.NE.AND P0, PT, R8, RZ, PT ;  /* 0x000000ff0800720c */ /* 0x000fda0003f05270 */
[----:B------:R-:W-:Y:S05]  /*3a70*/  @!P0 EXIT ;  /* 0x000000000000894d */ /* 0x000fea0003800000 */
[----:B------:R-:W0:Y:S01]  /*3a80*/  LDCU UR4, c[0x0][0x388] ;  /* 0x00007100ff0477ac */ /* 0x000e220008000800 */
[----:B------:R-:W-:Y:S01]  /*3a90*/  ISETP.GE.U32.AND P0, PT, R8, 0x4, PT ;  /* 0x000000040800780c */ /* 0x000fe20003f06070 */
[----:B0-----:R-:W-:-:S12]  /*3aa0*/  ULOP3.LUT UR4, UR4, 0x3, URZ, 0xc0, !UPT ;  /* 0x0000000304047892 */ /* 0x001fd8000f8ec0ff */
[----:B------:R-:W-:Y:S05]  /*3ab0*/  @!P0 BRA `(.L_x_375) ;  /* 0x0000000800108947 */ /* 0x000fea0003800000 */
[----:B------:R-:W-:-:S05]  /*3ac0*/  LEA R4, R7, R9, 0x7 ;  /* 0x0000000907047211 */ /* 0x000fca00078e38ff */
[----:B------:R-:W-:-:S05]  /*3ad0*/  IMAD.WIDE R10, R4, 0x4, R12 ;  /* 0x00000004040a7825 */ /* 0x000fca00078e020c */
        /* <DEDUP_REMOVED lines=15> */
.L_x_377:
[----:B------:R-:W-:Y:S05]  /*3bd0*/  BSYNC.RECONVERGENT B2 ;  /* 0x0000000000027941 */ /* 0x000fea0003800200 */
.L_x_376:
        /* <DEDUP_REMOVED lines=9> */
.L_x_379:
[----:B------:R-:W0:Y:S02]  /*3c70*/  MUFU.RCP R0, R3 ;  /* 0x0000000300007308 */ /* 0x000e240000001000 */
[----:B0-----:R-:W-:-:S04]  /*3c80*/  FFMA R2, R3, R0, -1 ;  /* 0xbf80000003027423 */ /* 0x001fc80000000000 */
[----:B------:R-:W-:-:S04]  /*3c90*/  FADD.FTZ R27, -R2, -RZ ;  /* 0x800000ff021b7221 */ /* 0x000fc80000010100 */
[----:B------:R-:W-:-:S07]  /*3ca0*/  FFMA R27, R0, R27, R0 ;  /* 0x0000001b001b7223 */ /* 0x000fce0000000000 */
.L_x_380:
[----:B------:R-:W-:Y:S05]  /*3cb0*/  BSYNC.RECONVERGENT B1 ;  /* 0x0000000000017941 */ /* 0x000fea0003800200 */
.L_x_378:
[----:B------:R-:W-:Y:S01]  /*3cc0*/  FADD R27, R27, R5 ;  /* 0x000000051b1b7221 */ /* 0x000fe20000000000 */
[----:B------:R-:W-:-:S05]  /*3cd0*/  IMAD.WIDE R4, R4, 0x4, R14 ;  /* 0x0000000404047825 */ /* 0x000fca00078e020e */
        /* <DEDUP_REMOVED lines=13> */
[----:B------:R-:W-:-:S07]  /*3db0*/  MOV R20, 0x3dd0 ;  /* 0x00003dd000147802 */ /* 0x000fce0000000f00 */
[----:B------:R-:W-:Y:S05]  /*3dc0*/  CALL.REL.NOINC `($__internal_1_$__cuda_sm3x_div_rn_noftz_f32_slowpath) ;  /* 0x0000000c00e07944 */ /* 0x000fea0003c00000 */
[----:B------:R-:W-:-:S07]  /*3dd0*/  IMAD.MOV.U32 R6, RZ, RZ, R0 ;  /* 0x000000ffff067224 */ /* 0x000fce00078e0000 */
.L_x_382:
[----:B------:R-:W-:Y:S05]  /*3de0*/  BSYNC.RECONVERGENT B2 ;  /* 0x0000000000027941 */ /* 0x000fea0003800200 */
.L_x_381:
        /* <DEDUP_REMOVED lines=9> */
.L_x_384:
[----:B------:R-:W0:Y:S02]  /*3e80*/  MUFU.RCP R0, R3 ;  /* 0x0000000300007308 */ /* 0x000e240000001000 */
[----:B0-----:R-:W-:-:S04]  /*3e90*/  FFMA R2, R3, R0, -1 ;  /* 0xbf80000003027423 */ /* 0x001fc80000000000 */
[----:B------:R-:W-:-:S04]  /*3ea0*/  FADD.FTZ R27, -R2, -RZ ;  /* 0x800000ff021b7221 */ /* 0x000fc80000010100 */
[----:B------:R-:W-:-:S07]  /*3eb0*/  FFMA R27, R0, R27, R0 ;  /* 0x0000001b001b7223 */ /* 0x000fce0000000000 */
.L_x_385:
[----:B------:R-:W-:Y:S05]  /*3ec0*/  BSYNC.RECONVERGENT B1 ;  /* 0x0000000000017941 */ /* 0x000fea0003800200 */
.L_x_383:
        /* <DEDUP_REMOVED lines=16> */
[----:B------:R-:W-:-:S07]  /*3fd0*/  MOV R6, R0 ;  /* 0x0000000000067202 */ /* 0x000fce0000000f00 */
.L_x_387:
[----:B------:R-:W-:Y:S05]  /*3fe0*/  BSYNC.RECONVERGENT B2 ;  /* 0x0000000000027941 */ /* 0x000fea0003800200 */
.L_x_386:
        /* <DEDUP_REMOVED lines=9> */
.L_x_389:
[----:B------:R-:W0:Y:S02]  /*4080*/  MUFU.RCP R0, R3 ;  /* 0x0000000300007308 */ /* 0x000e240000001000 */
[----:B0-----:R-:W-:-:S04]  /*4090*/  FFMA R2, R3, R0, -1 ;  /* 0xbf80000003027423 */ /* 0x001fc80000000000 */
[----:B------:R-:W-:-:S04]  /*40a0*/  FADD.FTZ R27, -R2, -RZ ;  /* 0x800000ff021b7221 */ /* 0x000fc80000010100 */
[----:B------:R-:W-:-:S07]  /*40b0*/  FFMA R27, R0, R27, R0 ;  /* 0x0000001b001b7223 */ /* 0x000fce0000000000 */
.L_x_390:
[----:B------:R-:W-:Y:S05]  /*40c0*/  BSYNC.RECONVERGENT B1 ;  /* 0x0000000000017941 */ /* 0x000fea0003800200 */
.L_x_388:
        /* <DEDUP_REMOVED lines=17> */
.L_x_392:
[----:B------:R-:W-:Y:S05]  /*41e0*/  BSYNC.RECONVERGENT B2 ;  /* 0x0000000000027941 */ /* 0x000fea0003800200 */
.L_x_391:
        /* <DEDUP_REMOVED lines=9> */
.L_x_394:
[----:B------:R-:W0:Y:S02]  /*4280*/  MUFU.RCP R27, R10 ;  /* 0x0000000a001b7308 */ /* 0x000e240000001000 */
[----:B0-----:R-:W-:-:S04]  /*4290*/  FFMA R0, R10, R27, -1 ;  /* 0xbf8000000a007423 */ /* 0x001fc8000000001b */
[----:B------:R-:W-:-:S04]  /*42a0*/  FADD.FTZ R0, -R0, -RZ ;  /* 0x800000ff00007221 */ /* 0x000fc80000010100 */
[----:B------:R-:W-:-:S07]  /*42b0*/  FFMA R27, R27, R0, R27 ;  /* 0x000000001b1b7223 */ /* 0x000fce000000001b */
.L_x_395:
[----:B------:R-:W-:Y:S05]  /*42c0*/  BSYNC.RECONVERGENT B1 ;  /* 0x0000000000017941 */ /* 0x000fea0003800200 */
.L_x_393:
[----:B------:R-:W-:Y:S01]  /*42d0*/  FADD R3, R27, R3 ;  /* 0x000000031b037221 */ /* 0x000fe20000000000 */
[----:B------:R-:W-:-:S04]  /*42e0*/  IADD3 R7, PT, PT, R7, 0x4, RZ ;  /* 0x0000000407077810 */ /* 0x000fc80007ffe0ff */
[----:B------:R0:W-:Y:S03]  /*42f0*/  STG.E desc[UR6][R4.64+0x600], R3 ;  /* 0x0006000304007986 */ /* 0x0001e6000c101906 */
.L_x_375:
[----:B------:R-:W-:-:S13]  /*4300*/  ISETP.NE.AND P0, PT, RZ, UR4, PT ;  /* 0x00000004ff007c0c */ /* 0x000fda000bf05270 */
[----:B------:R-:W-:Y:S05]  /*4310*/  @!P0 EXIT ;  /* 0x000000000000894d */ /* 0x000fea0003800000 */
[----:B------:R-:W-:-:S09]  /*4320*/  UISETP.NE.AND UP0, UPT, UR4, 0x1, UPT ;  /* 0x000000010400788c */ /* 0x000fd2000bf05270 */
[----:B------:R-:W-:Y:S05]  /*4330*/  BRA.U !UP0, `(.L_x_396) ;  /* 0x0000000508107547 */ /* 0x000fea000b800000 */
[----:B0-----:R-:W-:-:S04]  /*4340*/  IMAD R3, R7, 0x80, R9 ;  /* 0x0000008007037824 */ /* 0x001fc800078e0209 */
        /* <DEDUP_REMOVED lines=16> */
.L_x_398:
[----:B------:R-:W-:Y:S05]  /*4450*/  BSYNC.RECONVERGENT B2 ;  /* 0x0000000000027941 */ /* 0x000fea0003800200 */
.L_x_397:
        /* <DEDUP_REMOVED lines=9> */
.L_x_400:
[----:B------:R-:W0:Y:S02]  /*44f0*/  MUFU.RCP R27, R4 ;  /* 0x00000004001b7308 */ /* 0x000e240000001000 */
[----:B0-----:R-:W-:-:S04]  /*4500*/  FFMA R0, R4, R27, -1 ;  /* 0xbf80000004007423 */ /* 0x001fc8000000001b */
[----:B------:R-:W-:-:S04]  /*4510*/  FADD.FTZ R0, -R0, -RZ ;  /* 0x800000ff00007221 */ /* 0x000fc80000010100 */
[----:B------:R-:W-:-:S07]  /*4520*/  FFMA R27, R27, R0, R27 ;  /* 0x000000001b1b7223 */ /* 0x000fce000000001b */
.L_x_401:
[----:B------:R-:W-:Y:S05]  /*4530*/  BSYNC.RECONVERGENT B1 ;  /* 0x0000000000017941 */ /* 0x000fea0003800200 */
.L_x_399:
        /* <DEDUP_REMOVED lines=18> */
.L_x_403:
[----:B------:R-:W-:Y:S05]  /*4660*/  BSYNC.RECONVERGENT B2 ;  /* 0x0000000000027941 */ /* 0x000fea0003800200 */
.L_x_402:
        /* <DEDUP_REMOVED lines=9> */
.L_x_405:
[----:B------:R-:W0:Y:S02]  /*4700*/  MUFU.RCP R0, R3 ;  /* 0x0000000300007308 */ /* 0x000e240000001000 */
[----:B0-----:R-:W-:-:S04]  /*4710*/  FFMA R2, R3, R0, -1 ;  /* 0xbf80000003027423 */ /* 0x001fc80000000000 */
[----:B------:R-:W-:-:S04]  /*4720*/  FADD.FTZ R27, -R2, -RZ ;  /* 0x800000ff021b7221 */ /* 0x000fc80000010100 */
[----:B------:R-:W-:-:S07]  /*4730*/  FFMA R27, R0, R27, R0 ;  /* 0x0000001b001b7223 */ /* 0x000fce0000000000 */
.L_x_406:
[----:B------:R-:W-:Y:S05]  /*4740*/  BSYNC.RECONVERGENT B1 ;  /* 0x0000000000017941 */ /* 0x000fea0003800200 */
.L_x_404:
[----:B------:R-:W-:Y:S01]  /*4750*/  FADD R27, R27, R6 ;  /* 0x000000061b1b7221 */ /* 0x000fe20000000000 */
[----:B------:R-:W-:-:S04]  /*4760*/  IADD3 R7, PT, PT, R7, 0x2, RZ ;  /* 0x0000000207077810 */ /* 0x000fc80007ffe0ff */
[----:B------:R1:W-:Y:S03]  /*4770*/  STG.E desc[UR6][R4.64+0x200], R27 ;  /* 0x0002001b04007986 */ /* 0x0003e6000c101906 */
.L_x_396:
[----:B------:R-:W2:Y:S02]  /*4780*/  LDC R0, c[0x0][0x388] ;  /* 0x0000e200ff007b82 */ /* 0x000ea40000000800 */
[----:B--2---:R-:W-:-:S04]  /*4790*/  LOP3.LUT R0, R0, 0x1, RZ, 0xc0, !PT ;  /* 0x0000000100007812 */ /* 0x004fc800078ec0ff */
[----:B------:R-:W-:-:S13]  /*47a0*/  ISETP.NE.U32.AND P0, PT, R0, 0x1, PT ;  /* 0x000000010000780c */ /* 0x000fda0003f05070 */
[----:B------:R-:W-:Y:S05]  /*47b0*/  @P0 EXIT ;  /* 0x000000000000094d */ /* 0x000fea0003800000 */
[----:B------:R-:W-:-:S05]  /*47c0*/  LEA R7, R7, R9, 0x7 ;  /* 0x0000000907077211 */ /* 0x000fca00078e38ff */
[----:B------:R-:W-:-:S05]  /*47d0*/  IMAD.WIDE R12, R7, 0x4, R12 ;  /* 0x00000004070c7825 */ /* 0x000fca00078e020c */
[----:B0-----:R-:W2:Y:S01]  /*47e0*/  LDG.E R3, desc[UR6][R12.64] ;  /* 0x000000060c037981 */ /* 0x001ea2000c1e1900 */
[----:B------:R-:W-:Y:S01]  /*47f0*/  BSSY.RECONVERGENT B2, `(.L_x_407) ;  /* 0x000000e000027945 */ /* 0x000fe20003800200 */
[C---:B--2---:R-:W-:Y:S01]  /*4800*/  FADD R25, R3.reuse, 1 ;  /* 0x3f80000003197421 */ /* 0x044fe20000000000 */
[----:B------:R-:W-:-:S03]  /*4810*/  FMUL R0, R3, R3 ;  /* 0x0000000303007220 */ /* 0x000fc60000400000 */
[----:B------:R-:W1:Y:S08]  /*4820*/  MUFU.RCP R2, R25 ;  /* 0x0000001900027308 */ /* 0x000e700000001000 */
[----:B------:R-:W0:Y:S01]  /*4830*/  FCHK P0, R0, R25 ;  /* 0x0000001900007302 */ /* 0x000e220000000000 */
[----:B-1----:R-:W-:-:S04]  /*4840*/  FFMA R5, -R25, R2, 1 ;  /* 0x3f80000019057423 */ /* 0x002fc80000000102 */
[----:B------:R-:W-:-:S04]  /*4850*/  FFMA R5, R2, R5, R2 ;  /* 0x0000000502057223 */ /* 0x000fc80000000002 */
[----:B------:R-:W-:-:S04]  /*4860*/  FFMA R4, R0, R5, RZ ;  /* 0x0000000500047223 */ /* 0x000fc800000000ff */
[----:B------:R-:W-:-:S04]  /*4870*/  FFMA R2, -R25, R4, R0 ;  /* 0x0000000419027223 */ /* 0x000fc80000000100 */
[----:B------:R-:W-:Y:S01]  /*4880*/  FFMA R4, R5, R2, R4 ;  /* 0x0000000205047223 */ /* 0x000fe20000000004 */
[----:B0-----:R-:W-:Y:S06]  /*4890*/  @!P0 BRA `(.L_x_408) ;  /* 0x00000000000c8947 */ /* 0x001fec0003800000 */
[----:B------:R-:W-:-:S07]  /*48a0*/  MOV R20, 0x48c0 ;  /* 0x000048c000147802 */ /* 0x000fce0000000f00 */
[----:B------:R-:W-:Y:S05]  /*48b0*/  CALL.REL.NOINC `($__internal_1_$__cuda_sm3x_div_rn_noftz_f32_slowpath) ;  /* 0x0000000400247944 */ /* 0x000fea0003c00000 */
[----:B------:R-:W-:-:S07]  /*48c0*/  MOV R4, R0 ;  /* 0x0000000000047202 */ /* 0x000fce0000000f00 */
.L_x_408:
[----:B------:R-:W-:Y:S05]  /*48d0*/  BSYNC.RECONVERGENT B2 ;  /* 0x0000000000027941 */ /* 0x000fea0003800200 */
.L_x_407:
        /* <DEDUP_REMOVED lines=9> */
.L_x_410:
[----:B------:R-:W0:Y:S02]  /*4970*/  MUFU.RCP R0, R3 ;  /* 0x0000000300007308 */ /* 0x000e240000001000 */
[----:B0-----:R-:W-:-:S04]  /*4980*/  FFMA R2, R3, R0, -1 ;  /* 0xbf80000003027423 */ /* 0x001fc80000000000 */
[----:B------:R-:W-:-:S04]  /*4990*/  FADD.FTZ R27, -R2, -RZ ;  /* 0x800000ff021b7221 */ /* 0x000fc80000010100 */
[----:B------:R-:W-:-:S07]  /*49a0*/  FFMA R27, R0, R27, R0 ;  /* 0x0000001b001b7223 */ /* 0x000fce0000000000 */
.L_x_411:
[----:B------:R-:W-:Y:S05]  /*49b0*/  BSYNC.RECONVERGENT B1 ;  /* 0x0000000000017941 */ /* 0x000fea0003800200 */
.L_x_409:
[----:B------:R-:W-:Y:S01]  /*49c0*/  FADD R27, R27, R4 ;  /* 0x000000041b1b7221 */ /* 0x000fe20000000000 */
[----:B------:R-:W-:-:S05]  /*49d0*/  IMAD.WIDE R14, R7, 0x4, R14 ;  /* 0x00000004070e7825 */ /* 0x000fca00078e020e */
[----:B------:R-:W-:Y:S01]  /*49e0*/  STG.E desc[UR6][R14.64], R27 ;  /* 0x0000001b0e007986 */ /* 0x000fe2000c101906 */
[----:B------:R-:W-:Y:S05]  /*49f0*/  EXIT ;  /* 0x000000000000794d */ /* 0x000fea0003800000 */
        .weak           $__internal_0_$__cuda_sm20_rcp_rn_f32_slowpath
        .type           $__internal_0_$__cuda_sm20_rcp_rn_f32_slowpath,@function
        .size           $__internal_0_$__cuda_sm20_rcp_rn_f32_slowpath,($__internal_1_$__cuda_sm3x_div_rn_noftz_f32_slowpath - $__internal_0_$__cuda_sm20_rcp_rn_f32_slowpath)
$__internal_0_$__cuda_sm20_rcp_rn_f32_slowpath:
[----:B------:R-:W-:Y:S01]  /*4a00*/  SHF.L.U32 R2, R27, 0x1, RZ ;  /* 0x000000011b027819 */ /* 0x000fe200000006ff */
[----:B------:R-:W-:Y:S03]  /*4a10*/  BSSY.RECONVERGENT B0, `(.L_x_412) ;  /* 0x0000030000007945 */ /* 0x000fe60003800200 */
[----:B------:R-:W-:-:S04]  /*4a20*/  SHF.R.U32.HI R2, RZ, 0x18, R2 ;  /* 0x00000018ff027819 */ /* 0x000fc80000011602 */
[----:B------:R-:W-:-:S13]  /*4a30*/  ISETP.NE.U32.AND P0, PT, R2, RZ, PT ;  /* 0x000000ff0200720c */ /* 0x000fda0003f05070 */
[----:B------:R-:W-:Y:S05]  /*4a40*/  @P0 BRA `(.L_x_413) ;  /* 0x0000000000280947 */ /* 0x000fea0003800000 */
[----:B------:R-:W-:-:S04]  /*4a50*/  SHF.L.U32 R0, R27, 0x1, RZ ;  /* 0x000000011b007819 */ /* 0x000fc800000006ff */
[----:B------:R-:W-:-:S13]  /*4a60*/  ISETP.NE.AND P0, PT, R0, RZ, PT ;  /* 0x000000ff0000720c */ /* 0x000fda0003f05270 */
[----:B------:R-:W-:Y:S02]  /*4a70*/  @P0 FFMA R2, R27, 1.84467440737095516160e+19, RZ ;  /* 0x5f8000001b020823 */ /* 0x000fe400000000ff */
[----:B------:R-:W-:Y:S08]  /*4a80*/  @!P0 MUFU.RCP R27, R27 ;  /* 0x0000001b001b8308 */ /* 0x000ff00000001000 */
[----:B------:R-:W0:Y:S02]  /*4a90*/  @P0 MUFU.RCP R0, R2 ;  /* 0x0000000200000308 */ /* 0x000e240000001000 */
[----:B0-----:R-:W-:-:S04]  /*4aa0*/  @P0 FFMA R2, R2, R0, -1 ;  /* 0xbf80000002020423 */ /* 0x001fc80000000000 */
[----:B------:R-:W-:-:S04]  /*4ab0*/  @P0 FADD.FTZ R2, -R2, -RZ ;  /* 0x800000ff02020221 */ /* 0x000fc80000010100 */
[----:B------:R-:W-:-:S04]  /*4ac0*/  @P0 FFMA R2, R0, R2, R0 ;  /* 0x0000000200020223 */ /* 0x000fc80000000000 */
[----:B------:R-:W-:Y:S01]  /*4ad0*/  @P0 FFMA R27, R2, 1.84467440737095516160e+19, RZ ;  /* 0x5f800000021b0823 */ /* 0x000fe200000000ff */
[----:B------:R-:W-:Y:S06]  /*4ae0*/  BRA `(.L_x_414) ;  /* 0x0000000000887947 */ /* 0x000fec0003800000 */
.L_x_413:
[----:B------:R-:W-:-:S04]  /*4af0*/  IADD3 R0, PT, PT, R2, -0xfd, RZ ;  /* 0xffffff0302007810 */ /* 0x000fc80007ffe0ff */
[----:B------:R-:W-:-:S13]  /*4b00*/  ISETP.GT.U32.AND P0, PT, R0, 0x1, PT ;  /* 0x000000010000780c */ /* 0x000fda0003f04070 */
[----:B------:R-:W-:Y:S05]  /*4b10*/  @P0 BRA `(.L_x_415) ;  /* 0x0000000000780947 */ /* 0x000fea0003800000 */
[----:B------:R-:W-:Y:S02]  /*4b20*/  LOP3.LUT R22, R27, 0x7fffff, RZ, 0xc0, !PT ;  /* 0x007fffff1b167812 */ /* 0x000fe400078ec0ff */
[----:B------:R-:W-:Y:S02]  /*4b30*/  IADD3 R2, PT, PT, R2, -0xfc, RZ ;  /* 0xffffff0402027810 */ /* 0x000fe40007ffe0ff */
[----:B------:R-:W-:-:S04]  /*4b40*/  LOP3.LUT R22, R22, 0x3f800000, RZ, 0xfc, !PT ;  /* 0x3f80000016167812 */ /* 0x000fc800078efcff */
[----:B------:R-:W0:Y:S02]  /*4b50*/  MUFU.RCP R20, R22 ;  /* 0x0000001600147308 */ /* 0x000e240000001000 */
[----:B0-----:R-:W-:-:S04]  /*4b60*/  FFMA R22, R22, R20, -1 ;  /* 0xbf80000016167423 */ /* 0x001fc80000000014 */
[----:B------:R-:W-:-:S04]  /*4b70*/  FADD.FTZ R22, -R22, -RZ ;  /* 0x800000ff16167221 */ /* 0x000fc80000010100 */
[CCC-:B------:R-:W-:Y:S01]  /*4b80*/  FFMA.RM R24, R20.reuse, R22.reuse, R20.reuse ;  /* 0x0000001614187223 */ /* 0x1c0fe20000004014 */
[----:B------:R-:W-:Y:S01]  /*4b90*/  FFMA.RP R22, R20, R22, R20 ;  /* 0x0000001614167223 */ /* 0x000fe20000008014 */
[----:B------:R-:W-:-:S03]  /*4ba0*/  HFMA2 R20, -RZ, RZ, 0, 1.78813934326171875e-07 ;  /* 0x00000003ff147431 */ /* 0x000fc600000001ff */
[C---:B------:R-:W-:Y:S02]  /*4bb0*/  LOP3.LUT R23, R24.reuse, 0x7fffff, RZ, 0xc0, !PT ;  /* 0x007fffff18177812 */ /* 0x040fe400078ec0ff */
[----:B------:R-:W-:Y:S02]  /*4bc0*/  FSETP.NEU.FTZ.AND P0, PT, R24, R22, PT ;  /* 0x000000161800720b */ /* 0x000fe40003f1d000 */
[----:B------:R-:W-:Y:S02]  /*4bd0*/  LOP3.LUT R23, R23, 0x800000, RZ, 0xfc, !PT ;  /* 0x0080000017177812 */ /* 0x000fe400078efcff */
[----:B------:R-:W-:Y:S02]  /*4be0*/  SEL R22, RZ, 0xffffffff, !P0 ;  /* 0xffffffffff167807 */ /* 0x000fe40004000000 */
[----:B------:R-:W-:Y:S02]  /*4bf0*/  SHF.L.U32 R20, R20, R0, RZ ;  /* 0x0000000014147219 */ /* 0x000fe400000006ff */
[----:B------:R-:W-:-:S02]  /*4c00*/  IADD3 R22, PT, PT, -R22, RZ, RZ ;  /* 0x000000ff16167210 */ /* 0x000fc40007ffe1ff */
[----:B------:R-:W-:Y:S02]  /*4c10*/  LOP3.LUT R20, R20, R23, RZ, 0xc0, !PT ;  /* 0x0000001714147212 */ /* 0x000fe400078ec0ff */
[-CC-:B------:R-:W-:Y:S02]  /*4c20*/  LOP3.LUT P1, RZ, R22, R0.reuse, R23.reuse, 0xf8, !PT ;  /* 0x0000000016ff7212 */ /* 0x180fe4000782f817 */
[----:B------:R-:W-:Y:S02]  /*4c30*/  SHF.R.U32.HI R20, RZ, R0, R20 ;  /* 0x00000000ff147219 */ /* 0x000fe40000011614 */
[----:B------:R-:W-:Y:S02]  /*4c40*/  SHF.R.U32.HI R2, RZ, R2, R23 ;  /* 0x00000002ff027219 */ /* 0x000fe40000011617 */
[C---:B------:R-:W-:Y:S02]  /*4c50*/  LOP3.LUT P0, RZ, R20.reuse, 0x1, RZ, 0xc0, !PT ;  /* 0x0000000114ff7812 */ /* 0x040fe4000780c0ff */
[----:B------:R-:W-:-:S04]  /*4c60*/  LOP3.LUT P2, RZ, R20, 0x2, RZ, 0xc0, !PT ;  /* 0x0000000214ff7812 */ /* 0x000fc8000784c0ff */
[----:B------:R-:W-:Y:S02]  /*4c70*/  PLOP3.LUT P0, PT, P0, P1, P2, 0xe0, 0x0 ;  /* 0x000000000000781c */ /* 0x000fe40000703c20 */
[----:B------:R-:W-:Y:S02]  /*4c80*/  LOP3.LUT P1, RZ, R27, 0x7fffff, RZ, 0xc0, !PT ;  /* 0x007fffff1bff7812 */ /* 0x000fe4000782c0ff */
[----:B------:R-:W-:-:S04]  /*4c90*/  SEL R0, RZ, 0x1, !P0 ;  /* 0x00000001ff007807 */ /* 0x000fc80004000000 */
[----:B------:R-:W-:-:S04]  /*4ca0*/  IADD3 R0, PT, PT, -R0, RZ, RZ ;  /* 0x000000ff00007210 */ /* 0x000fc80007ffe1ff */
[----:B------:R-:W-:-:S13]  /*4cb0*/  ISETP.GE.AND P0, PT, R0, RZ, PT ;  /* 0x000000ff0000720c */ /* 0x000fda0003f06270 */
[----:B------:R-:W-:-:S05]  /*4cc0*/  @!P0 IADD3 R2, PT, PT, R2, 0x1, RZ ;  /* 0x0000000102028810 */ /* 0x000fca0007ffe0ff */
[----:B------:R-:W-:-:S05]  /*4cd0*/  @!P1 IMAD.SHL.U32 R2, R2, 0x2, RZ ;  /* 0x0000000202029824 */ /* 0x000fca00078e00ff */
[----:B------:R-:W-:Y:S01]  /*4ce0*/  LOP3.LUT R27, R2, 0x80000000, R27, 0xf8, !PT ;  /* 0x80000000021b7812 */ /* 0x000fe200078ef81b */
[----:B------:R-:W-:Y:S06]  /*4cf0*/  BRA `(.L_x_414) ;  /* 0x0000000000047947 */ /* 0x000fec0003800000 */
.L_x_415:
[----:B------:R-:W0:Y:S02]  /*4d00*/  MUFU.RCP R27, R27 ;  /* 0x0000001b001b7308 */ /* 0x000e240000001000 */
.L_x_414:
[----:B------:R-:W-:Y:S05]  /*4d10*/  BSYNC.RECONVERGENT B0 ;  /* 0x0000000000007941 */ /* 0x000fea0003800200 */
.L_x_412:
[----:B------:R-:W-:Y:S01]  /*4d20*/  MOV R20, R21 ;  /* 0x0000001500147202 */ /* 0x000fe20000000f00 */
[----:B------:R-:W-:-:S04]  /*4d30*/  HFMA2 R21, -RZ, RZ, 0, 0 ;  /* 0x00000000ff157431 */ /* 0x000fc800000001ff */
[----:B0-----:R-:W-:Y:S05]  /*4d40*/  RET.REL.NODEC R20 `(_ZN3cub18CUB_300001_SM_10006detail9transform16transform_kernelINS2_10policy_hubILb1EN4cuda3std3__45tupleIJN6thrust24THRUST_300001_SM_1000_NS6detail15normal_iteratorINSA_10device_ptrIfEEEEEEEE10policy1000El10fx_functorSF_JPfEEEvT0_iT1_T2_DpNS2_10kernel_argIT3_EE) ;  /* 0xffffffb014ac7950 */ /* 0x001fea0003c3ffff */
        .weak           $__internal_1_$__cuda_sm3x_div_rn_noftz_f32_slowpath
        .type           $__internal_1_$__cuda_sm3x_div_rn_noftz_f32_slowpath,@function
        .size           $__internal_1_$__cuda_sm3x_div_rn_noftz_f32_slowpath,(.L_x_1331 - $__internal_1_$__cuda_sm3x_div_rn_noftz_f32_slowpath)
$__internal_1_$__cuda_sm3x_div_rn_noftz_f32_slowpath:
[----:B------:R-:W-:Y:S01]  /*4d50*/  SHF.R.U32.HI R2, RZ, 0x17, R25 ;  /* 0x00000017ff027819 */ /* 0x000fe20000011619 */
[----:B------:R-:W-:Y:S01]  /*4d60*/  BSSY.RECONVERGENT B0, `(.L_x_416) ;  /* 0x0000063000007945 */ /* 0x000fe20003800200 */
[----:B------:R-:W-:Y:S02]  /*4d70*/  SHF.R.U32.HI R24, RZ, 0x17, R0 ;  /* 0x00000017ff187819 */ /* 0x000fe40000011600 */
[----:B------:R-:W-:Y:S02]  /*4d80*/  LOP3.LUT R2, R2, 0xff, RZ, 0xc0, !PT ;  /* 0x000000ff02027812 */ /* 0x000fe400078ec0ff */
[----:B------:R-:W-:Y:S02]  /*4d90*/  LOP3.LUT R24, R24, 0xff, RZ, 0xc0, !PT ;  /* 0x000000ff18187812 */ /* 0x000fe400078ec0ff */
[----:B------:R-:W-:Y:S02]  /*4da0*/  IADD3 R22, PT, PT, R2, -0x1, RZ ;  /* 0xffffffff02167810 */ /* 0x000fe40007ffe0ff */
[----:B------:R-:W-:-:S02]  /*4db0*/  IADD3 R23, PT, PT, R24, -0x1, RZ ;  /* 0xffffffff18177810 */ /* 0x000fc40007ffe0ff */
[----:B------:R-:W-:-:S04]  /*4dc0*/  ISETP.GT.U32.AND P0, PT, R22, 0xfd, PT ;  /* 0x000000fd1600780c */ /* 0x000fc80003f04070 */
[----:B------:R-:W-:-:S13]  /*4dd0*/  ISETP.GT.U32.OR P0, PT, R23, 0xfd, P0 ;  /* 0x000000fd1700780c */ /* 0x000fda0000704470 */
[----:B------:R-:W-:Y:S01]  /*4de0*/  @!P0 MOV R21, RZ ;  /* 0x000000ff00158202 */ /* 0x000fe20000000f00 */
[----:B------:R-:W-:Y:S06]  /*4df0*/  @!P0 BRA `(.L_x_417) ;  /* 0x00000000005c8947 */ /* 0x000fec0003800000 */
[----:B------:R-:W-:Y:S02]  /*4e00*/  FSETP.GTU.FTZ.AND P0, PT, |R0|, +INF , PT ;  /* 0x7f8000000000780b */ /* 0x000fe40003f1c200 */
[----:B------:R-:W-:-:S04]  /*4e10*/  FSETP.GTU.FTZ.AND P1, PT, |R25|, +INF , PT ;  /* 0x7f8000001900780b */ /* 0x000fc80003f3c200 */
[----:B------:R-:W-:-:S13]  /*4e20*/  PLOP3.LUT P0, PT, P0, P1, PT, 0xf8, 0x8f ;  /* 0x00000000008f781c */ /* 0x000fda0000703f70 */
[----:B------:R-:W-:Y:S05]  /*4e30*/  @P0 BRA `(.L_x_418) ;  /* 0x0000000400500947 */ /* 0x000fea0003800000 */
[----:B------:R-:W-:-:S13]  /*4e40*/  LOP3.LUT P0, RZ, R25, 0x7fffffff, R0, 0xc8, !PT ;  /* 0x7fffffff19ff7812 */ /* 0x000fda000780c800 */
[----:B------:R-:W-:Y:S05]  /*4e50*/  @!P0 BRA `(.L_x_419) ;  /* 0x0000000400408947 */ /* 0x000fea0003800000 */
[C---:B------:R-:W-:Y:S02]  /*4e60*/  FSETP.NEU.FTZ.AND P2, PT, |R0|.reuse, +INF , PT ;  /* 0x7f8000000000780b */ /* 0x040fe40003f5d200 */
[----:B------:R-:W-:Y:S02]  /*4e70*/  FSETP.NEU.FTZ.AND P1, PT, |R25|, +INF , PT ;  /* 0x7f8000001900780b */ /* 0x000fe40003f3d200 */
[----:B------:R-:W-:-:S11]  /*4e80*/  FSETP.NEU.FTZ.AND P0, PT, |R0|, +INF , PT ;  /* 0x7f8000000000780b */ /* 0x000fd60003f1d200 */
[----:B------:R-:W-:Y:S05]  /*4e90*/  @!P1 BRA !P2, `(.L_x_419) ;  /* 0x0000000400309947 */ /* 0x000fea0005000000 */
[----:B------:R-:W-:-:S04]  /*4ea0*/  LOP3.LUT P2, RZ, R0, 0x7fffffff, RZ, 0xc0, !PT ;  /* 0x7fffffff00ff7812 */ /* 0x000fc8000784c0ff */
[----:B------:R-:W-:-:S13]  /*4eb0*/  PLOP3.LUT P1, PT, P1, P2, PT, 0x2f, 0xf2 ;  /* 0x0000000000f2781c */ /* 0x000fda0000f24577 */
[----:B------:R-:W-:Y:S05]  /*4ec0*/  @P1 BRA `(.L_x_420) ;  /* 0x00000004001c1947 */ /* 0x000fea0003800000 */
[----:B------:R-:W-:-:S04]  /*4ed0*/  LOP3.LUT P1, RZ, R25, 0x7fffffff, RZ, 0xc0, !PT ;  /* 0x7fffffff19ff7812 */ /* 0x000fc8000782c0ff */
[----:B------:R-:W-:-:S13]  /*4ee0*/  PLOP3.LUT P0, PT, P0, P1, PT, 0x2f, 0xf2 ;  /* 0x0000000000f2781c */ /* 0x000fda0000702577 */
[----:B------:R-:W-:Y:S05]  /*4ef0*/  @P0 BRA `(.L_x_421) ;  /* 0x0000000400040947 */ /* 0x000fea0003800000 */
[----:B------:R-:W-:Y:S02]  /*4f00*/  ISETP.GE.AND P0, PT, R23, RZ, PT ;  /* 0x000000ff1700720c */ /* 0x000fe40003f06270 */
[----:B------:R-:W-:-:S11]  /*4f10*/  ISETP.GE.AND P1, PT, R22, RZ, PT ;  /* 0x000000ff1600720c */ /* 0x000fd60003f26270 */
[----:B------:R-:W-:Y:S01]  /*4f20*/  @P0 MOV R21, RZ ;  /* 0x000000ff00150202 */ /* 0x000fe20000000f00 */
[----:B------:R-:W-:Y:S01]  /*4f30*/  @!P0 FFMA R0, R0, 1.84467440737095516160e+19, RZ ;  /* 0x5f80000000008823 */ /* 0x000fe200000000ff */
[----:B------:R-:W-:Y:S01]  /*4f40*/  @!P0 MOV R21, 0xffffffc0 ;  /* 0xffffffc000158802 */ /* 0x000fe20000000f00 */
[----:B------:R-:W-:-:S03]  /*4f50*/  @!P1 FFMA R25, R25, 1.84467440737095516160e+19, RZ ;  /* 0x5f80000019199823 */ /* 0x000fc600000000ff */
[----:B------:R-:W-:-:S07]  /*4f60*/  @!P1 IADD3 R21, PT, PT, R21, 0x40, RZ ;  /* 0x0000004015159810 */ /* 0x000fce0007ffe0ff */
.L_x_417:
[----:B------:R-:W-:Y:S01]  /*4f70*/  LEA R23, R2, 0xc0800000, 0x17 ;  /* 0xc080000002177811 */ /* 0x000fe200078eb8ff */
[----:B------:R-:W-:Y:S01]  /*4f80*/  VIADD R24, R24, 0xffffff81 ;  /* 0xffffff8118187836 */ /* 0x000fe20000000000 */
[----:B------:R-:W-:Y:S02]  /*4f90*/  BSSY.RECONVERGENT B1, `(.L_x_422) ;  /* 0x0000035000017945 */ /* 0x000fe40003800200 */
[----:B------:R-:W-:Y:S01]  /*4fa0*/  IADD3 R23, PT, PT, -R23, R25, RZ ;  /* 0x0000001917177210 */ /* 0x000fe20007ffe1ff */
[C---:B------:R-:W-:Y:S01]  /*4fb0*/  IMAD R0, R24.reuse, -0x800000, R0 ;  /* 0xff80000018007824 */ /* 0x040fe200078e0200 */
[----:B------:R-:W-:Y:S02]  /*4fc0*/  IADD3 R24, PT, PT, R24, 0x7f, -R2 ;  /* 0x0000007f18187810 */ /* 0x000fe40007ffe802 */
[----:B------:R0:W1:Y:S02]  /*4fd0*/  MUFU.RCP R22, R23 ;  /* 0x0000001700167308 */ /* 0x0000640000001000 */
[----:B------:R-:W-:Y:S01]  /*4fe0*/  IADD3 R21, PT, PT, R24, R21, RZ ;  /* 0x0000001518157210 */ /* 0x000fe20007ffe0ff */
[----:B0-----:R-:W-:-:S04]  /*4ff0*/  FADD.FTZ R23, -R23, -RZ ;  /* 0x800000ff17177221 */ /* 0x001fc80000010100 */
[----:B-1----:R-:W-:-:S04]  /*5000*/  FFMA R25, R22, R23, 1 ;  /* 0x3f80000016197423 */ /* 0x002fc80000000017 */
[----:B------:R-:W-:-:S04]  /*5010*/  FFMA R22, R22, R25, R22 ;  /* 0x0000001916167223 */ /* 0x000fc80000000016 */
[----:B------:R-:W-:-:S04]  /*5020*/  FFMA R25, R0, R22, RZ ;  /* 0x0000001600197223 */ /* 0x000fc800000000ff */
[----:B------:R-:W-:-:S04]  /*5030*/  FFMA R26, R23, R25, R0 ;  /* 0x00000019171a7223 */ /* 0x000fc80000000000 */
[----:B------:R-:W-:-:S04]  /*5040*/  FFMA R26, R22, R26, R25 ;  /* 0x0000001a161a7223 */ /* 0x000fc80000000019 */
[----:B------:R-:W-:-:S04]  /*5050*/  FFMA R0, R23, R26, R0 ;  /* 0x0000001a17007223 */ /* 0x000fc80000000000 */
[----:B------:R-:W-:-:S05]  /*5060*/  FFMA R23, R22, R0, R26 ;  /* 0x0000000016177223 */ /* 0x000fca000000001a */
[----:B------:R-:W-:-:S04]  /*5070*/  SHF.R.U32.HI R2, RZ, 0x17, R23 ;  /* 0x00000017ff027819 */ /* 0x000fc80000011617 */
[----:B------:R-:W-:-:S04]  /*5080*/  LOP3.LUT R2, R2, 0xff, RZ, 0xc0, !PT ;  /* 0x000000ff02027812 */ /* 0x000fc800078ec0ff */
[----:B------:R-:W-:-:S04]  /*5090*/  IADD3 R2, PT, PT, R2, R21, RZ ;  /* 0x0000001502027210 */ /* 0x000fc80007ffe0ff */
[----:B------:R-:W-:-:S04]  /*50a0*/  IADD3 R24, PT, PT, R2, -0x1, RZ ;  /* 0xffffffff02187810 */ /* 0x000fc80007ffe0ff */
[----:B------:R-:W-:-:S13]  /*50b0*/  ISETP.GE.U32.AND P0, PT, R24, 0xfe, PT ;  /* 0x000000fe1800780c */ /* 0x000fda0003f06070 */
[----:B------:R-:W-:Y:S05]  /*50c0*/  @!P0 BRA `(.L_x_423) ;  /* 0x0000000000808947 */ /* 0x000fea0003800000 */
[----:B------:R-:W-:-:S13]  /*50d0*/  ISETP.GT.AND P0, PT, R2, 0xfe, PT ;  /* 0x000000fe0200780c */ /* 0x000fda0003f04270 */
[----:B------:R-:W-:Y:S05]  /*50e0*/  @P0 BRA `(.L_x_424) ;  /* 0x00000000006c0947 */ /* 0x000fea0003800000 */
[----:B------:R-:W-:-:S13]  /*50f0*/  ISETP.GE.AND P0, PT, R2, 0x1, PT ;  /* 0x000000010200780c */ /* 0x000fda0003f06270 */
[----:B------:R-:W-:Y:S05]  /*5100*/  @P0 BRA `(.L_x_425) ;  /* 0x0000000000740947 */ /* 0x000fea0003800000 */
[----:B------:R-:W-:Y:S02]  /*5110*/  ISETP.GE.AND P0, PT, R2, -0x18, PT ;  /* 0xffffffe80200780c */ /* 0x000fe40003f06270 */
[----:B------:R-:W-:-:S11]  /*5120*/  LOP3.LUT R23, R23, 0x80000000, RZ, 0xc0, !PT ;  /* 0x8000000017177812 */ /* 0x000fd600078ec0ff */
[----:B------:R-:W-:Y:S05]  /*5130*/  @!P0 BRA `(.L_x_425) ;  /* 0x0000000000688947 */ /* 0x000fea0003800000 */
[CCC-:B------:R-:W-:Y:S01]  /*5140*/  FFMA.RZ R21, R22.reuse, R0.reuse, R26.reuse ;  /* 0x0000000016157223 */ /* 0x1c0fe2000000c01a */
[CCC-:B------:R-:W-:Y:S01]  /*5150*/  FFMA.RP R24, R22.reuse, R0.reuse, R26.reuse ;  /* 0x0000000016187223 */ /* 0x1c0fe2000000801a */
[----:B------:R-:W-:Y:S01]  /*5160*/  FFMA.RM R22, R22, R0, R26 ;  /* 0x0000000016167223 */ /* 0x000fe2000000401a */
[C---:B------:R-:W-:Y:S02]  /*5170*/  IADD3 R0, PT, PT, R2.reuse, 0x20, RZ ;  /* 0x0000002002007810 */ /* 0x040fe40007ffe0ff */
[----:B------:R-:W-:Y:S02]  /*5180*/  LOP3.LUT R21, R21, 0x7fffff, RZ, 0xc0, !PT ;  /* 0x007fffff15157812 */ /* 0x000fe400078ec0ff */
[C---:B------:R-:W-:Y:S02]  /*5190*/  ISETP.NE.AND P2, PT, R2.reuse, RZ, PT ;  /* 0x000000ff0200720c */ /* 0x040fe40003f45270 */
[----:B------:R-:W-:Y:S02]  /*51a0*/  LOP3.LUT R21, R21, 0x800000, RZ, 0xfc, !PT ;  /* 0x0080000015157812 */ /* 0x000fe400078efcff */
[----:B------:R-:W-:-:S02]  /*51b0*/  ISETP.NE.AND P1, PT, R2, RZ, PT ;  /* 0x000000ff0200720c */ /* 0x000fc40003f25270 */
[----:B------:R-:W-:Y:S02]  /*51c0*/  IADD3 R2, PT, PT, -R2, RZ, RZ ;  /* 0x000000ff02027210 */ /* 0x000fe40007ffe1ff */
[----:B------:R-:W-:Y:S02]  /*51d0*/  SHF.L.U32 R0, R21, R0, RZ ;  /* 0x0000000015007219 */ /* 0x000fe400000006ff */
[----:B------:R-:W-:Y:S02]  /*51e0*/  FSETP.NEU.FTZ.AND P0, PT, R24, R22, PT ;  /* 0x000000161800720b */ /* 0x000fe40003f1d000 */
[----:B------:R-:W-:Y:S02]  /*51f0*/  SEL R2, R2, RZ, P2 ;  /* 0x000000ff02027207 */ /* 0x000fe40001000000 */
[----:B------:R-:W-:Y:S02]  /*5200*/  ISETP.NE.AND P1, PT, R0, RZ, P1 ;  /* 0x000000ff0000720c */ /* 0x000fe40000f25270 */
[----:B------:R-:W-:-:S02]  /*5210*/  SHF.R.U32.HI R21, RZ, R2, R21 ;  /* 0x00000002ff157219 */ /* 0x000fc40000011615 */
[----:B------:R-:W-:Y:S02]  /*5220*/  PLOP3.LUT P0, PT, P0, P1, PT, 0xf8, 0x8f ;  /* 0x00000000008f781c */ /* 0x000fe40000703f70 */
[----:B------:R-:W-:Y:S02]  /*5230*/  SHF.R.U32.HI R2, RZ, 0x1, R21 ;  /* 0x00000001ff027819 */ /* 0x000fe40000011615 */
[----:B------:R-:W-:-:S04]  /*5240*/  SEL R0, RZ, 0x1, !P0 ;  /* 0x00000001ff007807 */ /* 0x000fc80004000000 */
[----:B------:R-:W-:-:S04]  /*5250*/  LOP3.LUT R0, R0, 0x1, R2, 0xf8, !PT ;  /* 0x0000000100007812 */ /* 0x000fc800078ef802 */
[----:B------:R-:W-:-:S04]  /*5260*/  LOP3.LUT R0, R0, R21, RZ, 0xc0, !PT ;  /* 0x0000001500007212 */ /* 0x000fc800078ec0ff */
[----:B------:R-:W-:-:S04]  /*5270*/  IADD3 R0, PT, PT, R2, R0, RZ ;  /* 0x0000000002007210 */ /* 0x000fc80007ffe0ff */
[----:B------:R-:W-:Y:S01]  /*5280*/  LOP3.LUT R23, R0, R23, RZ, 0xfc, !PT ;  /* 0x0000001700177212 */ /* 0x000fe200078efcff */
[----:B------:R-:W-:Y:S06]  /*5290*/  BRA `(.L_x_425) ;  /* 0x0000000000107947 */ /* 0x000fec0003800000 */
.L_x_424:
[----:B------:R-:W-:-:S04]  /*52a0*/  LOP3.LUT R23, R23, 0x80000000, RZ, 0xc0, !PT ;  /* 0x8000000017177812 */ /* 0x000fc800078ec0ff */
[----:B------:R-:W-:Y:S01]  /*52b0*/  LOP3.LUT R23, R23, 0x7f800000, RZ, 0xfc, !PT ;  /* 0x7f80000017177812 */ /* 0x000fe200078efcff */
[----:B------:R-:W-:Y:S06]  /*52c0*/  BRA `(.L_x_425) ;  /* 0x0000000000047947 */ /* 0x000fec0003800000 */
.L_x_423:
[----:B------:R-:W-:-:S07]  /*52d0*/  LEA R23, R21, R23, 0x17 ;  /* 0x0000001715177211 */ /* 0x000fce00078eb8ff */
.L_x_425:
[----:B------:R-:W-:Y:S05]  /*52e0*/  BSYNC.RECONVERGENT B1 ;  /* 0x0000000000017941 */ /* 0x000fea0003800200 */
.L_x_422:
[----:B------:R-:W-:Y:S01]  /*52f0*/  MOV R0, R23 ;  /* 0x0000001700007202 */ /* 0x000fe20000000f00 */
[----:B------:R-:W-:Y:S06]  /*5300*/  BRA `(.L_x_426) ;  /* 0x0000000000207947 */ /* 0x000fec0003800000 */
.L_x_421:
[----:B------:R-:W-:-:S04]  /*5310*/  LOP3.LUT R0, R25, 0x80000000, R0, 0x48, !PT ;  /* 0x8000000019007812 */ /* 0x000fc800078e4800 */
[----:B------:R-:W-:Y:S01]  /*5320*/  LOP3.LUT R0, R0, 0x7f800000, RZ, 0xfc, !PT ;  /* 0x7f80000000007812 */ /* 0x000fe200078efcff */
[----:B------:R-:W-:Y:S06]  /*5330*/  BRA `(.L_x_426) ;  /* 0x0000000000147947 */ /* 0x000fec0003800000 */
.L_x_420:
[----:B------:R-:W-:Y:S01]  /*5340*/  LOP3.LUT R0, R25, 0x80000000, R0, 0x48, !PT ;  /* 0x8000000019007812 */ /* 0x000fe200078e4800 */
[----:B------:R-:W-:Y:S06]  /*5350*/  BRA `(.L_x_426) ;  /* 0x00000000000c7947 */ /* 0x000fec0003800000 */
.L_x_419:
[----:B------:R-:W0:Y:S01]  /*5360*/  MUFU.RSQ R0, -QNAN ;  /* 0xffc0000000007908 */ /* 0x000e220000001400 */
[----:B------:R-:W-:Y:S05]  /*5370*/  BRA `(.L_x_426) ;  /* 0x0000000000047947 */ /* 0x000fea0003800000 */
.L_x_418:
[----:B------:R-:W-:-:S07]  /*5380*/  FADD.FTZ R0, R0, R25 ;  /* 0x0000001900007221 */ /* 0x000fce0000010000 */
.L_x_426:
[----:B------:R-:W-:Y:S05]  /*5390*/  BSYNC.RECONVERGENT B0 ;  /* 0x0000000000007941 */ /* 0x000fea0003800200 */
.L_x_416:
[----:B------:R-:W-:-:S04]  /*53a0*/  HFMA2 R21, -RZ, RZ, 0, 0 ;  /* 0x00000000ff157431 */ /* 0x000fc800000001ff */
[----:B0-----:R-:W-:Y:S05]  /*53b0*/  RET.REL.NODEC R20 `(_ZN3cub18CUB_300001_SM_10006detail9transform16transform_kernelINS2_10policy_hubILb1EN4cuda3std3__45tupleIJN6thrust24THRUST_300001_SM_1000_NS6detail15normal_iteratorINSA_10device_ptrIfEEEEEEEE10policy1000El10fx_functorSF_JPfEEEvT0_iT1_T2_DpNS2_10kernel_argIT3_EE) ;  /* 0xffffffac14107950 */ /* 0x001fea0003c3ffff */
.L_x_427:
        /* <DEDUP_REMOVED lines=12> */
.L_x_1331:


//--------------------- .text._ZN3cub18CUB_300001_SM_10006detail9transform16transform_kernelINS2_10policy_hubILb1EN4cuda3std3__45tupleIJN6thrust24THRUST_300001_SM_1000_NS6detail15normal_iteratorINSA_10device_ptrIfEEEEEEEE10policy1000Ei10fx_functorSF_JPfEEEvT0_iT1_T2_DpNS2_10kernel_argIT3_EE --------------------------
	.section	.text._ZN3cub18CUB_300001_SM_10006detail9transform16transform_kernelINS2_10policy_hubILb1EN4cuda3std3__45tupleIJN6thrust24THRUST_300001_SM_1000_NS6detail15normal_iteratorINSA_10device_ptrIfEEEEEEEE10policy1000Ei10fx_functorSF_JPfEEEvT0_iT1_T2_DpNS2_10kernel_argIT3_EE,"ax",@progbits
	.align	128
        .global         _ZN3cub18CUB_300001_SM_10006detail9transform16transform_kernelINS2_10policy_hubILb1EN4cuda3std3__45tupleIJN6thrust24THRUST_300001_SM_1000_NS6detail15normal_iteratorINSA_10device_ptrIfEEEEEEEE10policy1000Ei10fx_functorSF_JPfEEEvT0_iT1_T2_DpNS2_10kernel_argIT3_EE
        .type           _ZN3cub18CUB_300001_SM_10006detail9transform16transform_kernelINS2_10policy_hubILb1EN4cuda3std3__45tupleIJN6thrust24THRUST_300001_SM_1000_NS6detail15normal_iteratorINSA_10device_ptrIfEEEEEEEE10policy1000Ei10fx_functorSF_JPfEEEvT0_iT1_T2_DpNS2_10kernel_argIT3_EE,@function
        .size           _ZN3cub18CUB_300001_SM_10006detail9transform16transform_kernelINS2_10policy_hubILb1EN4cuda3std3__45tupleIJN6thrust24THRUST_300001_SM_1000_NS6detail15normal_iteratorINSA_10device_ptrIfEEEEEEEE10policy1000Ei10fx_functorSF_JPfEEEvT0_iT1_T2_DpNS2_10kernel_argIT3_EE,(.L_x_1333 - _ZN3cub18CUB_300001_SM_10006detail9transform16transform_kernelINS2_10policy_hubILb1EN4cuda3std3__45tupleIJN6thrust24THRUST_300001_SM_1000_NS6detail15normal_iteratorINSA_10device_ptrIfEEEEEEEE10policy1000Ei10fx_functorSF_JPfEEEvT0_iT1_T2_DpNS2_10kernel_argIT3_EE)
        .other          _ZN3cub18CUB_300001_SM_10006detail9transform16transform_kernelINS2_10policy_hubILb1EN4cuda3std3__45tupleIJN6thrust24THRUST_300001_SM_1000_NS6detail15normal_iteratorINSA_10device_ptrIfEEEEEEEE10policy1000Ei10fx_functorSF_JPfEEEvT0_iT1_T2_DpNS2_10kernel_argIT3_EE,@"STO_CUDA_ENTRY STV_DEFAULT"
_ZN3cub18CUB_300001_SM_10006detail9transform16transform_kernelINS2_10policy_hubILb1EN4cuda3std3__45tupleIJN6thrust24THRUST_300001_SM_1000_NS6detail15normal_iteratorINSA_10device_ptrIfEEEEEEEE10policy1000Ei10fx_functorSF_JPfEEEvT0_iT1_T2_DpNS2_10kernel_argIT3_EE:
.text._ZN3cub18CUB_300001_SM_10006detail9transform16transform_kernelINS2_10policy_hubILb1EN4cuda3std3__45tupleIJN6thrust24THRUST_300001_SM_1000_NS6detail15normal_iteratorINSA_10device_ptrIfEEEEEEEE10policy1000Ei10fx_functorSF_JPfEEEvT0_iT1_T2_DpNS2_10kernel_argIT3_EE:
[----:B------:R-:W-:Y:S08]  /*0000*/  LDC R1, c[0x0][0x37c] ;  /* 0x0000df00ff017b82 */ /* 0x000ff00000000800 */
[----:B------:R-:W0:Y:S01]  /*0010*/  LDC.64 R4, c[0x0][0x380] ;  /* 0x0000e000ff047b82 */ /* 0x000e220000000a00 */
[----:B------:R-:W1:Y:S01]  /*0020*/  S2R R9, SR_TID.X ;  /* 0x0000000000097919 */ /* 0x000e620000002100 */
[----:B------:R-:W-:Y:S06]  /*0030*/  BSSY.RECONVERGENT B0, `(.L_x_428) ;  /* 0x0000013000007945 */ /* 0x000fec0003800200 */
[----:B------:R-:W2:Y:S01]  /*0040*/  S2UR UR4, SR_CTAID.X ;  /* 0x00000000000479c3 */ /* 0x000ea20000002500 */
[----:B0-----:R-:W-:-:S05]  /*0050*/  SHF.L.U32 R0, R5, 0x7, RZ ;  /* 0x0000000705007819 */ /* 0x001fca00000006ff */
[----:B--2---:R-:W-:Y:S01]  /*0060*/  IMAD R11, R0, UR4, RZ ;  /* 0x00000004000b7c24 */ /* 0x004fe2000f8e02ff */
[----:B-1----:R-:W-:-:S04]  /*0070*/  SHF.L.U32 R15, R9, 0x7, RZ ;  /* 0x00000007090f7819 */ /* 0x002fc800000006ff */
[----:B------:R-:W-:-:S04]  /*0080*/  IADD3 R13, PT, PT, -R11, R4, RZ ;  /* 0x000000040b0d7210 */ /* 0x000fc80007ffe1ff */
[----:B------:R-:W-:-:S04]  /*0090*/  VIMNMX R3, PT, PT, R0, R13, PT ;  /* 0x0000000d00037248 */ /* 0x000fc80003fe0100 */
[----:B------:R-:W-:-:S04]  /*00a0*/  SHF.L.U32 R2, R3, 0x2, RZ ;  /* 0x0000000203027819 */ /* 0x000fc800000006ff */
[----:B------:R-:W-:-:S13]  /*00b0*/  ISETP.GE.AND P0, PT, R15, R2, PT ;  /* 0x000000020f00720c */ /* 0x000fda0003f06270 */
[----:B------:R-:W-:Y:S05]  /*00c0*/  @P0 BRA `(.L_x_429) ;  /* 0x0000000000240947 */ /* 0x000fea0003800000 */
[----:B------:R-:W0:Y:S02]  /*00d0*/  LDC.64 R6, c[0x0][0x398] ;  /* 0x0000e600ff067b82 */ /* 0x000e240000000a00 */
[----:B0-----:R-:W-:-:S04]  /*00e0*/  IMAD.WIDE.U32 R6, R9, 0x80, R6 ;  /* 0x0000008009067825 */ /* 0x001fc800078e0006 */
[----:B------:R-:W-:-:S07]  /*00f0*/  IMAD.WIDE R6, R11, 0x4, R6 ;  /* 0x000000040b067825 */ /* 0x000fce00078e0206 */
.L_x_430:
[----:B------:R-:W-:Y:S01]  /*0100*/  IADD3 R15, PT, PT, R15, 0x4000, RZ ;  /* 0x000040000f0f7810 */ /* 0x000fe20007ffe0ff */
[----:B------:R0:W-:Y:S03]  /*0110*/  CCTL.E.PF2 [R6] ;  /* 0x000000000600798f */ /* 0x0001e60000800100 */
[----:B------:R-:W-:Y:S02]  /*0120*/  ISETP.GE.AND P0, PT, R15, R2, PT ;  /* 0x000000020f00720c */ /* 0x000fe40003f06270 */
[----:B0-----:R-:W-:-:S04]  /*0130*/  IADD3 R6, P1, PT, R6, 0x4000, RZ ;  /* 0x0000400006067810 */ /* 0x001fc80007f3e0ff */
[----:B------:R-:W-:-:S07]  /*0140*/  IADD3.X R7, PT, PT, RZ, R7, RZ, P1, !PT ;  /* 0x00000007ff077210 */ /* 0x000fce0000ffe4ff */
[----:B------:R-:W-:Y:S05]  /*0150*/  @!P0 BRA `(.L_x_430) ;  /* 0xfffffffc00e88947 */ /* 0x000fea000383ffff */
.L_x_429:
[----:B------:R-:W-:Y:S05]  /*0160*/  BSYNC.RECONVERGENT B0 ;  /* 0x0000000000007941 */ /* 0x000fea0003800200 */
.L_x_428:
[----:B------:R-:W0:Y:S01]  /*0170*/  LDCU.128 UR8, c[0x0][0x390] ;  /* 0x00007200ff0877ac */ /* 0x000e220008000c00 */
[----:B------:R-:W-:Y:S01]  /*0180*/  ISETP.GT.AND P0, PT, R0, R13, PT ;  /* 0x0000000d0000720c */ /* 0x000fe20003f04270 */
[----:B------:R-:W-:Y:S01]  /*0190*/  IMAD.WIDE R10, R11, 0x4, RZ ;  /* 0x000000040b0a7825 */ /* 0x000fe200078e02ff */
[----:B------:R-:W1:Y:S02]  /*01a0*/  LDCU.64 UR6, c[0x0][0x358] ;  /* 0x00006b00ff0677ac */ /* 0x000e640008000a00 */
[C---:B0-----:R-:W-:Y:S02]  /*01b0*/  IADD3 R12, P1, PT, R10.reuse, UR10, RZ ;  /* 0x0000000a0a0c7c10 */ /* 0x041fe4000ff3e0ff */
[----:B------:R-:W-:Y:S02]  /*01c0*/  IADD3 R14, P2, PT, R10, UR8, RZ ;  /* 0x000000080a0e7c10 */ /* 0x000fe4000ff5e0ff */
[C---:B------:R-:W-:Y:S02]  /*01d0*/  IADD3.X R13, PT, PT, R11.reuse, UR11, RZ, P1, !PT ;  /* 0x0000000b0b0d7c10 */ /* 0x040fe40008ffe4ff */
[----:B------:R-:W-:-:S03]  /*01e0*/  IADD3.X R15, PT, PT, R11, UR9, RZ, P2, !PT ;  /* 0x000000090b0f7c10 */ /* 0x000fc600097fe4ff */
[----:B-1----:R-:W-:Y:S06]  /*01f0*/  @P0 BRA `(.L_x_431) ;  /* 0x00000020007c0947 */ /* 0x002fec0003800000 */
[----:B------:R-:W-:-:S13]  /*0200*/  ISETP.GE.AND P0, PT, R5, 0x1, PT ;  /* 0x000000010500780c */ /* 0x000fda0003f06270 */
[----:B------:R-:W-:Y:S05]  /*0210*/  @!P0 EXIT ;  /* 0x000000000000894d */ /* 0x000fea0003800000 */
[C---:B------:R-:W-:Y:S01]  /*0220*/  ISETP.GE.U32.AND P0, PT, R5.reuse, 0x8, PT ;  /* 0x000000080500780c */ /* 0x040fe20003f06070 */
[----:B------:R-:W-:Y:S01]  /*0230*/  HFMA2 R7, -RZ, RZ, 0, 0 ;  /* 0x00000000ff077431 */ /* 0x000fe200000001ff */
[----:B------:R-:W-:-:S11]  /*0240*/  LOP3.LUT R8, R5, 0x7, RZ, 0xc0, !PT ;  /* 0x0000000705087812 */ /* 0x000fd600078ec0ff */
[----:B------:R-:W-:Y:S05]  /*0250*/  @!P0 BRA `(.L_x_432) ;  /* 0x00000010007c8947 */ /* 0x000fea0003800000 */
[----:B------:R-:W-:Y:S01]  /*0260*/  IMAD.WIDE.U32 R2, R9, 0x4, R10 ;  /* 0x0000000409027825 */ /* 0x000fe200078e000a */
[----:B------:R-:W-:Y:S01]  /*0270*/  LOP3.LUT R7, R5, 0x7ffffff8, RZ, 0xc0, !PT ;  /* 0x7ffffff805077812 */ /* 0x000fe200078ec0ff */
[----:B------:R-:W0:Y:S01]  /*0280*/  LDCU.64 UR4, c[0x0][0x398] ;  /* 0x00007300ff0477ac */ /* 0x000e220008000a00 */
[----:B------:R-:W-:Y:S02]  /*0290*/  IADD3 R4, PT, PT, R9, 0x80, RZ ;  /* 0x0000008009047810 */ /* 0x000fe40007ffe0ff */
[----:B------:R-:W-:Y:S01]  /*02a0*/  MOV R5, R3 ;  /* 0x0000000300057202 */ /* 0x000fe20000000f00 */
[----:B------:R-:W1:Y:S01]  /*02b0*/  LDCU.64 UR12, c[0x0][0x390] ;  /* 0x00007200ff0c77ac */ /* 0x000e620008000a00 */
[----:B------:R-:W-:Y:S02]  /*02c0*/  MOV R6, R2 ;  /* 0x0000000200067202 */ /* 0x000fe40000000f00 */
[----:B------:R-:W-:Y:S01]  /*02d0*/  IADD3 R3, PT, PT, -R7, RZ, RZ ;  /* 0x000000ff07037210 */ /* 0x000fe20007ffe1ff */
[----:B------:R-:W2:Y:S06]  /*02e0*/  LDCU.128 UR8, c[0x0][0x390] ;  /* 0x00007200ff0877ac */ /* 0x000eac0008000c00 */
.L_x_473:
[----:B0-----:R-:W-:-:S04]  /*02f0*/  IADD3 R16, P0, PT, R6, UR4, RZ ;  /* 0x0000000406107c10 */ /* 0x001fc8000ff1e0ff */
[----:B------:R-:W-:-:S05]  /*0300*/  IADD3.X R17, PT, PT, R5, UR5, RZ, P0, !PT ;  /* 0x0000000505117c10 */ /* 0x000fca00087fe4ff */
[----:B------:R-:W3:Y:S01]  /*0310*/  LDG.E R16, desc[UR6][R16.64] ;  /* 0x0000000610107981 */ /* 0x000ee2000c1e1900 */
[----:B------:R-:W-:Y:S01]  /*0320*/  BSSY.RECONVERGENT B2, `(.L_x_433) ;  /* 0x000000f000027945 */ /* 0x000fe20003800200 */
        /* <DEDUP_REMOVED lines=12> */
[----:B-12---:R-:W-:Y:S05]  /*03f0*/  CALL.REL.NOINC `($__internal_3_$__cuda_sm3x_div_rn_noftz_f32_slowpath) ;  /* 0x00000048002c7944 */ /* 0x006fea0003c00000 */
[----:B------:R-:W-:-:S07]  /*0400*/  MOV R18, R0 ;  /* 0x0000000000127202 */ /* 0x000fce0000000f00 */
.L_x_434:
[----:B-12---:R-:W-:Y:S05]  /*0410*/  BSYNC.RECONVERGENT B2 ;  /* 0x0000000000027941 */ /* 0x006fea0003800200 */
.L_x_433:
[----:B------:R-:W-:Y:S01]  /*0420*/  IADD3 R0, PT, PT, R16, 0x1800000, RZ ;  /* 0x0180000010007810 */ /* 0x000fe20007ffe0ff */
[----:B------:R-:W-:Y:S03]  /*0430*/  BSSY.RECONVERGENT B1, `(.L_x_435) ;  /* 0x000000c000017945 */ /* 0x000fe60003800200 */
[----:B------:R-:W-:-:S04]  /*0440*/  LOP3.LUT R0, R0, 0x7f800000, RZ, 0xc0, !PT ;  /* 0x7f80000000007812 */ /* 0x000fc800078ec0ff */
[----:B------:R-:W-:-:S13]  /*0450*/  ISETP.GT.U32.AND P0, PT, R0, 0x1ffffff, PT ;  /* 0x01ffffff0000780c */ /* 0x000fda0003f04070 */
[----:B------:R-:W-:Y:S05]  /*0460*/  @P0 BRA `(.L_x_436) ;  /* 0x0000000000100947 */ /* 0x000fea0003800000 */
[----:B------:R-:W-:Y:S01]  /*0470*/  IMAD.MOV.U32 R27, RZ, RZ, R16 ;  /* 0x000000ffff1b7224 */ /* 0x000fe200078e0010 */
[----:B------:R-:W-:-:S07]  /*0480*/  MOV R21, 0x4a0 ;  /* 0x000004a000157802 */ /* 0x000fce0000000f00 */
[----:B------:R-:W-:Y:S05]  /*0490*/  CALL.REL.NOINC `($__internal_2_$__cuda_sm20_rcp_rn_f32_slowpath) ;  /* 0x0000004400307944 */ /* 0x000fea0003c00000 */
[----:B------:R-:W-:Y:S05]  /*04a0*/  BRA `(.L_x_437) ;  /* 0x0000000000107947 */ /* 0x000fea0003800000 */
.L_x_436:
[----:B------:R-:W0:Y:S02]  /*04b0*/  MUFU.RCP R27, R16 ;  /* 0x00000010001b7308 */ /* 0x000e240000001000 */
[----:B0-----:R-:W-:-:S04]  /*04c0*/  FFMA R0, R16, R27, -1 ;  /* 0xbf80000010007423 */ /* 0x001fc8000000001b */
[----:B------:R-:W-:-:S04]  /*04d0*/  FADD.FTZ R0, -R0, -RZ ;  /* 0x800000ff00007221 */ /* 0x000fc80000010100 */
[----:B------:R-:W-:-:S07]  /*04e0*/  FFMA R27, R27, R0, R27 ;  /* 0x000000001b1b7223 */ /* 0x000fce000000001b */
.L_x_437:
[----:B------:R-:W-:Y:S05]  /*04f0*/  BSYNC.RECONVERGENT B1 ;  /* 0x0000000000017941 */ /* 0x000fea0003800200 */
.L_x_435:
        /* <DEDUP_REMOVED lines=20> */
[----:B------:R-:W-:Y:S05]  /*0640*/  CALL.REL.NOINC `($__internal_3_$__cuda_sm3x_div_rn_noftz_f32_slowpath) ;  /* 0x0000004400987944 */ /* 0x000fea0003c00000 */
[----:B------:R-:W-:-:S07]  /*0650*/  MOV R25, R0 ;  /* 0x0000000000197202 */ /* 0x000fce0000000f00 */
.L_x_439:
[----:B------:R-:W-:Y:S05]  /*0660*/  BSYNC.RECONVERGENT B2 ;  /* 0x0000000000027941 */ /* 0x000fea0003800200 */
.L_x_438:
[----:B------:R-:W-:Y:S01]  /*0670*/  IADD3 R0, PT, PT, R18, 0x1800000, RZ ;  /* 0x0180000012007810 */ /* 0x000fe20007ffe0ff */
[----:B------:R-:W-:Y:S03]  /*0680*/  BSSY.RECONVERGENT B1, `(.L_x_440) ;  /* 0x000000c000017945 */ /* 0x000fe60003800200 */
[----:B------:R-:W-:-:S04]  /*0690*/  LOP3.LUT R0, R0, 0x7f800000, RZ, 0xc0, !PT ;  /* 0x7f80000000007812 */ /* 0x000fc800078ec0ff */
[----:B------:R-:W-:-:S13]  /*06a0*/  ISETP.GT.U32.AND P0, PT, R0, 0x1ffffff, PT ;  /* 0x01ffffff0000780c */ /* 0x000fda0003f04070 */
[----:B------:R-:W-:Y:S05]  /*06b0*/  @P0 BRA `(.L_x_441) ;  /* 0x0000000000100947 */ /* 0x000fea0003800000 */
[----:B------:R-:W-:Y:S02]  /*06c0*/  MOV R27, R18 ;  /* 0x00000012001b7202 */ /* 0x000fe40000000f00 */
[----:B------:R-:W-:-:S07]  /*06d0*/  MOV R21, 0x6f0 ;  /* 0x000006f000157802 */ /* 0x000fce0000000f00 */
[----:B------:R-:W-:Y:S05]  /*06e0*/  CALL.REL.NOINC `($__internal_2_$__cuda_sm20_rcp_rn_f32_slowpath) ;  /* 0x00000040009c7944 */ /* 0x000fea0003c00000 */
[----:B------:R-:W-:Y:S05]  /*06f0*/  BRA `(.L_x_442) ;  /* 0x0000000000107947 */ /* 0x000fea0003800000 */
.L_x_441:
[----:B------:R-:W0:Y:S02]  /*0700*/  MUFU.RCP R27, R18 ;  /* 0x00000012001b7308 */ /* 0x000e240000001000 */
[----:B0-----:R-:W-:-:S04]  /*0710*/  FFMA R0, R18, R27, -1 ;  /* 0xbf80000012007423 */ /* 0x001fc8000000001b */
[----:B------:R-:W-:-:S04]  /*0720*/  FADD.FTZ R0, -R0, -RZ ;  /* 0x800000ff00007221 */ /* 0x000fc80000010100 */
[----:B------:R-:W-:-:S07]  /*0730*/  FFMA R27, R27, R0, R27 ;  /* 0x000000001b1b7223 */ /* 0x000fce000000001b */
.L_x_442:
[----:B------:R-:W-:Y:S05]  /*0740*/  BSYNC.RECONVERGENT B1 ;  /* 0x0000000000017941 */ /* 0x000fea0003800200 */
.L_x_440:
        /* <DEDUP_REMOVED lines=20> */
.L_x_444:
[----:B------:R-:W-:Y:S05]  /*0890*/  BSYNC.RECONVERGENT B2 ;  /* 0x0000000000027941 */ /* 0x000fea0003800200 */
.L_x_443:
[----:B------:R-:W-:Y:S01]  /*08a0*/  IADD3 R0, PT, PT, R27, 0x1800000, RZ ;  /* 0x018000001b007810 */ /* 0x000fe20007ffe0ff */
[----:B------:R-:W-:Y:S03]  /*08b0*/  BSSY.RECONVERGENT B1, `(.L_x_445) ;  /* 0x000000c000017945 */ /* 0x000fe60003800200 */
[----:B------:R-:W-:-:S04]  /*08c0*/  LOP3.LUT R0, R0, 0x7f800000, RZ, 0xc0, !PT ;  /* 0x7f80000000007812 */ /* 0x000fc800078ec0ff */
[----:B------:R-:W-:-:S13]  /*08d0*/  ISETP.GT.U32.AND P0, PT, R0, 0x1ffffff, PT ;  /* 0x01ffffff0000780c */ /* 0x000fda0003f04070 */
[----:B------:R-:W-:Y:S05]  /*08e0*/  @P0 BRA `(.L_x_446) ;  /* 0x0000000000100947 */ /* 0x000fea0003800000 */
[----:B------:R-:W-:-:S07]  /*08f0*/  MOV R21, 0x910 ;  /* 0x0000091000157802 */ /* 0x000fce0000000f00 */
[----:B------:R-:W-:Y:S05]  /*0900*/  CALL.REL.NOINC `($__internal_2_$__cuda_sm20_rcp_rn_f32_slowpath) ;  /* 0x0000004000147944 */ /* 0x000fea0003c00000 */
[----:B------:R-:W-:Y:S01]  /*0910*/  MOV R0, R27 ;  /* 0x0000001b00007202 */ /* 0x000fe20000000f00 */
[----:B------:R-:W-:Y:S06]  /*0920*/  BRA `(.L_x_447) ;  /* 0x0000000000107947 */ /* 0x000fec0003800000 */
.L_x_446:
[----:B------:R-:W0:Y:S02]  /*0930*/  MUFU.RCP R0, R27 ;  /* 0x0000001b00007308 */ /* 0x000e240000001000 */
[----:B0-----:R-:W-:-:S04]  /*0940*/  FFMA R2, R27, R0, -1 ;  /* 0xbf8000001b027423 */ /* 0x001fc80000000000 */
[----:B------:R-:W-:-:S04]  /*0950*/  FADD.FTZ R21, -R2, -RZ ;  /* 0x800000ff02157221 */ /* 0x000fc80000010100 */
[----:B------:R-:W-:-:S07]  /*0960*/  FFMA R0, R0, R21, R0 ;  /* 0x0000001500007223 */ /* 0x000fce0000000000 */
.L_x_447:
[----:B------:R-:W-:Y:S05]  /*0970*/  BSYNC.RECONVERGENT B1 ;  /* 0x0000000000017941 */ /* 0x000fea0003800200 */
.L_x_445:
        /* <DEDUP_REMOVED lines=18> */
.L_x_449:
[----:B------:R-:W-:Y:S05]  /*0aa0*/  BSYNC.RECONVERGENT B2 ;  /* 0x0000000000027941 */ /* 0x000fea0003800200 */
.L_x_448:
        /* <DEDUP_REMOVED lines=9> */
.L_x_451:
[----:B------:R-:W0:Y:S02]  /*0b40*/  MUFU.RCP R0, R27 ;  /* 0x0000001b00007308 */ /* 0x000e240000001000 */
[----:B0-----:R-:W-:-:S04]  /*0b50*/  FFMA R2, R27, R0, -1 ;  /* 0xbf8000001b027423 */ /* 0x001fc80000000000 */
[----:B------:R-:W-:-:S04]  /*0b60*/  FADD.FTZ R21, -R2, -RZ ;  /* 0x800000ff02157221 */ /* 0x000fc80000010100 */
[----:B------:R-:W-:-:S07]  /*0b70*/  FFMA R0, R0, R21, R0 ;  /* 0x0000001500007223 */ /* 0x000fce0000000000 */
.L_x_452:
[----:B------:R-:W-:Y:S05]  /*0b80*/  BSYNC.RECONVERGENT B1 ;  /* 0x0000000000017941 */ /* 0x000fea0003800200 */
.L_x_450:
        /* <DEDUP_REMOVED lines=16> */
[----:B------:R-:W-:Y:S05]  /*0c90*/  CALL.REL.NOINC `($__internal_3_$__cuda_sm3x_div_rn_noftz_f32_slowpath) ;  /* 0x0000004000047944 */ /* 0x000fea0003c00000 */
[----:B------:R-:W-:-:S07]  /*0ca0*/  MOV R25, R0 ;  /* 0x0000000000197202 */ /* 0x000fce0000000f00 */
.L_x_454:
[----:B------:R-:W-:Y:S05]  /*0cb0*/  BSYNC.RECONVERGENT B2 ;  /* 0x0000000000027941 */ /* 0x000fea0003800200 */
.L_x_453:
        /* <DEDUP_REMOVED lines=9> */
.L_x_456:
[----:B------:R-:W0:Y:S02]  /*0d50*/  MUFU.RCP R0, R27 ;  /* 0x0000001b00007308 */ /* 0x000e240000001000 */
[----:B0-----:R-:W-:-:S04]  /*0d60*/  FFMA R2, R27, R0, -1 ;  /* 0xbf8000001b027423 */ /* 0x001fc80000000000 */
[----:B------:R-:W-:-:S04]  /*0d70*/  FADD.FTZ R21, -R2, -RZ ;  /* 0x800000ff02157221 */ /* 0x000fc80000010100 */
[----:B------:R-:W-:-:S07]  /*0d80*/  FFMA R0, R0, R21, R0 ;  /* 0x0000001500007223 */ /* 0x000fce0000000000 */
.L_x_457:
[----:B------:R-:W-:Y:S05]  /*0d90*/  BSYNC.RECONVERGENT B1 ;  /* 0x0000000000017941 */ /* 0x000fea0003800200 */
.L_x_455:
        /* <DEDUP_REMOVED lines=18> */
.L_x_459:
[----:B------:R-:W-:Y:S05]  /*0ec0*/  BSYNC.RECONVERGENT B2 ;  /* 0x0000000000027941 */ /* 0x000fea0003800200 */
.L_x_458:
        /* <DEDUP_REMOVED lines=9> */
.L_x_461:
[----:B------:R-:W0:Y:S02]  /*0f60*/  MUFU.RCP R0, R27 ;  /* 0x0000001b00007308 */ /* 0x000e240000001000 */
[----:B0-----:R-:W-:-:S04]  /*0f70*/  FFMA R2, R27, R0, -1 ;  /* 0xbf8000001b027423 */ /* 0x001fc80000000000 */
[----:B------:R-:W-:-:S04]  /*0f80*/  FADD.FTZ R21, -R2, -RZ ;  /* 0x800000ff02157221 */ /* 0x000fc80000010100 */
[----:B------:R-:W-:-:S07]  /*0f90*/  FFMA R0, R0, R21, R0 ;  /* 0x0000001500007223 */ /* 0x000fce0000000000 */
.L_x_462:
[----:B------:R-:W-:Y:S05]  /*0fa0*/  BSYNC.RECONVERGENT B1 ;  /* 0x0000000000017941 */ /* 0x000fea0003800200 */
.L_x_460:
        /* <DEDUP_REMOVED lines=18> */
.L_x_464:
[----:B------:R-:W-:Y:S05]  /*10d0*/  BSYNC.RECONVERGENT B2 ;  /* 0x0000000000027941 */ /* 0x000fea0003800200 */
.L_x_463:
        /* <DEDUP_REMOVED lines=9> */
.L_x_466:
[----:B------:R-:W0:Y:S02]  /*1170*/  MUFU.RCP R0, R27 ;  /* 0x0000001b00007308 */ /* 0x000e240000001000 */
[----:B0-----:R-:W-:-:S04]  /*1180*/  FFMA R2, R27, R0, -1 ;  /* 0xbf8000001b027423 */ /* 0x001fc80000000000 */
[----:B------:R-:W-:-:S04]  /*1190*/  FADD.FTZ R21, -R2, -RZ ;  /* 0x800000ff02157221 */ /* 0x000fc80000010100 */
[----:B------:R-:W-:-:S07]  /*11a0*/  FFMA R0, R0, R21, R0 ;  /* 0x0000001500007223 */ /* 0x000fce0000000000 */
.L_x_467:
[----:B------:R-:W-:Y:S05]  /*11b0*/  BSYNC.RECONVERGENT B1 ;  /* 0x0000000000017941 */ /* 0x000fea0003800200 */
.L_x_465:
        /* <DEDUP_REMOVED lines=17> */
[----:B------:R-:W-:-:S07]  /*12d0*/  IMAD.MOV.U32 R17, RZ, RZ, R0 ;  /* 0x000000ffff117224 */ /* 0x000fce00078e0000 */
.L_x_469:
[----:B------:R-:W-:Y:S05]  /*12e0*/  BSYNC.RECONVERGENT B2 ;  /* 0x0000000000027941 */ /* 0x000fea0003800200 */
.L_x_468:
        /* <DEDUP_REMOVED lines=9> */
.L_x_471:
[----:B------:R-:W0:Y:S02]  /*1380*/  MUFU.RCP R27, R16 ;  /* 0x00000010001b7308 */ /* 0x000e240000001000 */
[----:B0-----:R-:W-:-:S04]  /*1390*/  FFMA R0, R16, R27, -1 ;  /* 0xbf80000010007423 */ /* 0x001fc8000000001b */
[----:B------:R-:W-:-:S04]  /*13a0*/  FADD.FTZ R0, -R0, -RZ ;  /* 0x800000ff00007221 */ /* 0x000fc80000010100 */
[----:B------:R-:W-:-:S07]  /*13b0*/  FFMA R27, R27, R0, R27 ;  /* 0x000000001b1b7223 */ /* 0x000fce000000001b */
.L_x_472:
[----:B------:R-:W-:Y:S05]  /*13c0*/  BSYNC.RECONVERGENT B1 ;  /* 0x0000000000017941 */ /* 0x000fea0003800200 */
.L_x_470:
        /* <DEDUP_REMOVED lines=8> */
.L_x_432:
        /* <DEDUP_REMOVED lines=21> */
[----:B------:R-:W-:Y:S05]  /*15a0*/  CALL.REL.NOINC `($__internal_3_$__cuda_sm3x_div_rn_noftz_f32_slowpath) ;  /* 0x0000003400c07944 */ /* 0x000fea0003c00000 */
[----:B------:R-:W-:-:S07]  /*15b0*/  MOV R5, R0 ;  /* 0x0000000000057202 */ /* 0x000fce0000000f00 */
.L_x_476:
[----:B------:R-:W-:Y:S05]  /*15c0*/  BSYNC.RECONVERGENT B2 ;  /* 0x0000000000027941 */ /* 0x000fea0003800200 */
.L_x_475:
        /* <DEDUP_REMOVED lines=9> */
.L_x_478:
[----:B------:R-:W0:Y:S02]  /*1660*/  MUFU.RCP R0, R3 ;  /* 0x0000000300007308 */ /* 0x000e240000001000 */
[----:B0-----:R-:W-:-:S04]  /*1670*/  FFMA R2, R3, R0, -1 ;  /* 0xbf80000003027423 */ /* 0x001fc80000000000 */
[----:B------:R-:W-:-:S04]  /*1680*/  FADD.FTZ R27, -R2, -RZ ;  /* 0x800000ff021b7221 */ /* 0x000fc80000010100 */
[----:B------:R-:W-:-:S07]  /*1690*/  FFMA R27, R0, R27, R0 ;  /* 0x0000001b001b7223 */ /* 0x000fce0000000000 */
.L_x_479:
[----:B------:R-:W-:Y:S05]  /*16a0*/  BSYNC.RECONVERGENT B1 ;  /* 0x0000000000017941 */ /* 0x000fea0003800200 */
.L_x_477:
        /* <DEDUP_REMOVED lines=16> */
[----:B------:R-:W-:Y:S05]  /*17b0*/  CALL.REL.NOINC `($__internal_3_$__cuda_sm3x_div_rn_noftz_f32_slowpath) ;  /* 0x00000034003c7944 */ /* 0x000fea0003c00000 */
[----:B------:R-:W-:-:S07]  /*17c0*/  MOV R6, R0 ;  /* 0x0000000000067202 */ /* 0x000fce0000000f00 */
.L_x_481:
[----:B------:R-:W-:Y:S05]  /*17d0*/  BSYNC.RECONVERGENT B2 ;  /* 0x0000000000027941 */ /* 0x000fea0003800200 */
.L_x_480:
        /* <DEDUP_REMOVED lines=9> */
.L_x_483:
[----:B------:R-:W0:Y:S02]  /*1870*/  MUFU.RCP R0, R3 ;  /* 0x0000000300007308 */ /* 0x000e240000001000 */
[----:B0-----:R-:W-:-:S04]  /*1880*/  FFMA R2, R3, R0, -1 ;  /* 0xbf80000003027423 */ /* 0x001fc80000000000 */
[----:B------:R-:W-:-:S04]  /*1890*/  FADD.FTZ R27, -R2, -RZ ;  /* 0x800000ff021b7221 */ /* 0x000fc80000010100 */
[----:B------:R-:W-:-:S07]  /*18a0*/  FFMA R27, R0, R27, R0 ;  /* 0x0000001b001b7223 */ /* 0x000fce0000000000 */
.L_x_484:
[----:B------:R-:W-:Y:S05]  /*18b0*/  BSYNC.RECONVERGENT B1 ;  /* 0x0000000000017941 */ /* 0x000fea0003800200 */
.L_x_482:
        /* <DEDUP_REMOVED lines=16> */
[----:B------:R-:W-:-:S07]  /*19c0*/  IMAD.MOV.U32 R6, RZ, RZ, R0 ;  /* 0x000000ffff067224 */ /* 0x000fce00078e0000 */
.L_x_486:
[----:B------:R-:W-:Y:S05]  /*19d0*/  BSYNC.RECONVERGENT B2 ;  /* 0x0000000000027941 */ /* 0x000fea0003800200 */
.L_x_485:
        /* <DEDUP_REMOVED lines=9> */
.L_x_488:
[----:B------:R-:W0:Y:S02]  /*1a70*/  MUFU.RCP R0, R3 ;  /* 0x0000000300007308 */ /* 0x000e240000001000 */
[----:B0-----:R-:W-:-:S04]  /*1a80*/  FFMA R2, R3, R0, -1 ;  /* 0xbf80000003027423 */ /* 0x001fc80000000000 */
[----:B------:R-:W-:-:S04]  /*1a90*/  FADD.FTZ R27, -R2, -RZ ;  /* 0x800000ff021b7221 */ /* 0x000fc80000010100 */
[----:B------:R-:W-:-:S07]  /*1aa0*/  FFMA R27, R0, R27, R0 ;  /* 0x0000001b001b7223 */ /* 0x000fce0000000000 */
.L_x_489:
[----:B------:R-:W-:Y:S05]  /*1ab0*/  BSYNC.RECONVERGENT B1 ;  /* 0x0000000000017941 */ /* 0x000fea0003800200 */
.L_x_487:
        /* <DEDUP_REMOVED lines=17> */
.L_x_491:
[----:B------:R-:W-:Y:S05]  /*1bd0*/  BSYNC.RECONVERGENT B2 ;  /* 0x0000000000027941 */ /* 0x000fea0003800200 */
.L_x_490:
        /* <DEDUP_REMOVED lines=9> */
.L_x_493:
[----:B------:R-:W0:Y:S02]  /*1c70*/  MUFU.RCP R27, R10 ;  /* 0x0000000a001b7308 */ /* 0x000e240000001000 */
[----:B0-----:R-:W-:-:S04]  /*1c80*/  FFMA R0, R10, R27, -1 ;  /* 0xbf8000000a007423 */ /* 0x001fc8000000001b */
[----:B------:R-:W-:-:S04]  /*1c90*/  FADD.FTZ R0, -R0, -RZ ;  /* 0x800000ff00007221 */ /* 0x000fc80000010100 */
[----:B------:R-:W-:-:S07]  /*1ca0*/  FFMA R27, R27, R0, R27 ;  /* 0x000000001b1b7223 */ /* 0x000fce000000001b */
.L_x_494:
[----:B------:R-:W-:Y:S05]  /*1cb0*/  BSYNC.RECONVERGENT B1 ;  /* 0x0000000000017941 */ /* 0x000fea0003800200 */
.L_x_492:
[----:B------:R-:W-:Y:S01]  /*1cc0*/  FADD R3, R27, R3 ;  /* 0x000000031b037221 */ /* 0x000fe20000000000 */
[----:B------:R-:W-:-:S04]  /*1cd0*/  IADD3 R7, PT, PT, R7, 0x4, RZ ;  /* 0x0000000407077810 */ /* 0x000fc80007ffe0ff */
[----:B------:R0:W-:Y:S03]  /*1ce0*/  STG.E desc[UR6][R4.64+0x600], R3 ;  /* 0x0006000304007986 */ /* 0x0001e6000c101906 */
.L_x_474:
[----:B------:R-:W-:-:S13]  /*1cf0*/  ISETP.NE.AND P0, PT, RZ, UR4, PT ;  /* 0x00000004ff007c0c */ /* 0x000fda000bf05270 */
[----:B------:R-:W-:Y:S05]  /*1d00*/  @!P0 EXIT ;  /* 0x000000000000894d */ /* 0x000fea0003800000 */
[----:B------:R-:W-:-:S09]  /*1d10*/  UISETP.NE.AND UP0, UPT, UR4, 0x1, UPT ;  /* 0x000000010400788c */ /* 0x000fd2000bf05270 */
[----:B------:R-:W-:Y:S05]  /*1d20*/  BRA.U !UP0, `(.L_x_495) ;  /* 0x0000000508107547 */ /* 0x000fea000b800000 */
[----:B0-----:R-:W-:-:S05]  /*1d30*/  LEA R3, R7, R9, 0x7 ;  /* 0x0000000907037211 */ /* 0x001fca00078e38ff */
        /* <DEDUP_REMOVED lines=16> */
.L_x_497:
[----:B------:R-:W-:Y:S05]  /*1e40*/  BSYNC.RECONVERGENT B2 ;  /* 0x0000000000027941 */ /* 0x000fea0003800200 */
.L_x_496:
        /* <DEDUP_REMOVED lines=9> */
.L_x_499:
[----:B------:R-:W0:Y:S02]  /*1ee0*/  MUFU.RCP R27, R4 ;  /* 0x00000004001b7308 */ /* 0x000e240000001000 */
[----:B0-----:R-:W-:-:S04]  /*1ef0*/  FFMA R0, R4, R27, -1 ;  /* 0xbf80000004007423 */ /* 0x001fc8000000001b */
[----:B------:R-:W-:-:S04]  /*1f00*/  FADD.FTZ R0, -R0, -RZ ;  /* 0x800000ff00007221 */ /* 0x000fc80000010100 */
[----:B------:R-:W-:-:S07]  /*1f10*/  FFMA R27, R27, R0, R27 ;  /* 0x000000001b1b7223 */ /* 0x000fce000000001b */
.L_x_500:
[----:B------:R-:W-:Y:S05]  /*1f20*/  BSYNC.RECONVERGENT B1 ;  /* 0x0000000000017941 */ /* 0x000fea0003800200 */
.L_x_498:
        /* <DEDUP_REMOVED lines=18> */
.L_x_502:
[----:B------:R-:W-:Y:S05]  /*2050*/  BSYNC.RECONVERGENT B2 ;  /* 0x0000000000027941 */ /* 0x000fea0003800200 */
.L_x_501:
        /* <DEDUP_REMOVED lines=9> */
.L_x_504:
[----:B------:R-:W0:Y:S02]  /*20f0*/  MUFU.RCP R0, R3 ;  /* 0x0000000300007308 */ /* 0x000e240000001000 */
[----:B0-----:R-:W-:-:S04]  /*2100*/  FFMA R2, R3, R0, -1 ;  /* 0xbf80000003027423 */ /* 0x001fc80000000000 */
[----:B------:R-:W-:-:S04]  /*2110*/  FADD.FTZ R27, -R2, -RZ ;  /* 0x800000ff021b7221 */ /* 0x000fc80000010100 */
[----:B------:R-:W-:-:S07]  /*2120*/  FFMA R27, R0, R27, R0 ;  /* 0x0000001b001b7223 */ /* 0x000fce0000000000 */
.L_x_505:
[----:B------:R-:W-:Y:S05]  /*2130*/  BSYNC.RECONVERGENT B1 ;  /* 0x0000000000017941 */ /* 0x000fea0003800200 */
.L_x_503:
[----:B------:R-:W-:Y:S01]  /*2140*/  FADD R27, R27, R6 ;  /* 0x000000061b1b7221 */ /* 0x000fe20000000000 */
[----:B------:R-:W-:-:S04]  /*2150*/  VIADD R7, R7, 0x2 ;  /* 0x0000000207077836 */ /* 0x000fc80000000000 */
[----:B------:R1:W-:Y:S03]  /*2160*/  STG.E desc[UR6][R4.64+0x200], R27 ;  /* 0x0002001b04007986 */ /* 0x0003e6000c101906 */
.L_x_495:
        /* <DEDUP_REMOVED lines=19> */
[----:B------:R-:W-:Y:S05]  /*22a0*/  CALL.REL.NOINC `($__internal_3_$__cuda_sm3x_div_rn_noftz_f32_slowpath) ;  /* 0x0000002800807944 */ /* 0x000fea0003c00000 */
[----:B------:R-:W-:-:S07]  /*22b0*/  MOV R4, R0 ;  /* 0x0000000000047202 */ /* 0x000fce0000000f00 */
.L_x_507:
[----:B------:R-:W-:Y:S05]  /*22c0*/  BSYNC.RECONVERGENT B2 ;  /* 0x0000000000027941 */ /* 0x000fea0003800200 */
.L_x_506:
        /* <DEDUP_REMOVED lines=9> */
.L_x_509:
[----:B------:R-:W0:Y:S02]  /*2360*/  MUFU.RCP R0, R3 ;  /* 0x0000000300007308 */ /* 0x000e240000001000 */
[----:B0-----:R-:W-:-:S04]  /*2370*/  FFMA R2, R3, R0, -1 ;  /* 0xbf80000003027423 */ /* 0x001fc80000000000 */
[----:B------:R-:W-:-:S04]  /*2380*/  FADD.FTZ R27, -R2, -RZ ;  /* 0x800000ff021b7221 */ /* 0x000fc80000010100 */
[----:B------:R-:W-:-:S07]  /*2390*/  FFMA R27, R0, R27, R0 ;  /* 0x0000001b001b7223 */ /* 0x000fce0000000000 */
.L_x_510:
[----:B------:R-:W-:Y:S05]  /*23a0*/  BSYNC.RECONVERGENT B1 ;  /* 0x0000000000017941 */ /* 0x000fea0003800200 */
.L_x_508:
[----:B------:R-:W-:Y:S01]  /*23b0*/  FADD R27, R27, R4 ;  /* 0x000000041b1b7221 */ /* 0x000fe20000000000 */
[----:B------:R-:W-:-:S05]  /*23c0*/  IMAD.WIDE R14, R7, 0x4, R14 ;  /* 0x00000004070e7825 */ /* 0x000fca00078e020e */
[----:B------:R-:W-:Y:S01]  /*23d0*/  STG.E desc[UR6][R14.64], R27 ;  /* 0x0000001b0e007986 */ /* 0x000fe2000c101906 */
[----:B------:R-:W-:Y:S05]  /*23e0*/  EXIT ;  /* 0x000000000000794d */ /* 0x000fea0003800000 */
.L_x_431:
[----:B------:R-:W-:-:S13]  /*23f0*/  ISETP.GE.AND P0, PT, R5, 0x1, PT ;  /* 0x000000010500780c */ /* 0x000fda0003f06270 */
[----:B------:R-:W-:Y:S05]  /*2400*/  @!P0 EXIT ;  /* 0x000000000000894d */ /* 0x000fea0003800000 */
[C---:B------:R-:W-:Y:S01]  /*2410*/  ISETP.GE.U32.AND P0, PT, R5.reuse, 0x8, PT ;  /* 0x000000080500780c */ /* 0x040fe20003f06070 */
[----:B------:R-:W-:Y:S01]  /*2420*/  HFMA2 R8, -RZ, RZ, 0, 0 ;  /* 0x00000000ff087431 */ /* 0x000fe200000001ff */
[----:B------:R-:W-:-:S11]  /*2430*/  LOP3.LUT R4, R5, 0x7, RZ, 0xc0, !PT ;  /* 0x0000000705047812 */ /* 0x000fd600078ec0ff */
[----:B------:R-:W-:Y:S05]  /*2440*/  @!P0 BRA `(.L_x_511) ;  /* 0x0000001000c48947 */ /* 0x000fea0003800000 */
[----:B------:R-:W-:Y:S02]  /*2450*/  LOP3.LUT R8, R5, 0x7ffffff8, RZ, 0xc0, !PT ;  /* 0x7ffffff805087812 */ /* 0x000fe400078ec0ff */
[----:B------:R-:W-:-:S07]  /*2460*/  MOV R7, RZ ;  /* 0x000000ff00077202 */ /* 0x000fce0000000f00 */
.L_x_568:
[C---:B------:R-:W-:Y:S01]  /*2470*/  LEA R6, R7.reuse, R9, 0x7 ;  /* 0x0000000907067211 */ /* 0x040fe200078e38ff */
[----:B------:R-:W-:Y:S01]  /*2480*/  BSSY.RECONVERGENT B2, `(.L_x_512) ;  /* 0x0000027000027945 */ /* 0x000fe20003800200 */
[----:B------:R-:W-:Y:S02]  /*2490*/  IADD3 R7, PT, PT, R7, 0x8, RZ ;  /* 0x0000000807077810 */ /* 0x000fe40007ffe0ff */
[----:B------:R-:W-:Y:S02]  /*24a0*/  ISETP.GE.AND P0, PT, R6, R3, PT ;  /* 0x000000030600720c */ /* 0x000fe40003f06270 */
[----:B------:R-:W-:-:S11]  /*24b0*/  ISETP.NE.AND P2, PT, R7, R8, PT ;  /* 0x000000080700720c */ /* 0x000fd60003f45270 */
        /* <DEDUP_REMOVED lines=17> */
.L_x_515:
[----:B------:R-:W-:Y:S05]  /*25d0*/  BSYNC.RECONVERGENT B3 ;  /* 0x0000000000037941 */ /* 0x000fea0003800200 */
.L_x_514:
        /* <DEDUP_REMOVED lines=9> */
.L_x_517:
[----:B------:R-:W0:Y:S02]  /*2670*/  MUFU.RCP R0, R5 ;  /* 0x0000000500007308 */ /* 0x000e240000001000 */
[----:B0-----:R-:W-:-:S04]  /*2680*/  FFMA R2, R5, R0, -1 ;  /* 0xbf80000005027423 */ /* 0x001fc80000000000 */
[----:B------:R-:W-:-:S04]  /*2690*/  FADD.FTZ R27, -R2, -RZ ;  /* 0x800000ff021b7221 */ /* 0x000fc80000010100 */
[----:B------:R-:W-:-:S07]  /*26a0*/  FFMA R27, R0, R27, R0 ;  /* 0x0000001b001b7223 */ /* 0x000fce0000000000 */
.L_x_518:
[----:B------:R-:W-:Y:S05]  /*26b0*/  BSYNC.RECONVERGENT B1 ;  /* 0x0000000000017941 */ /* 0x000fea0003800200 */
.L_x_516:
[----:B------:R-:W-:Y:S01]  /*26c0*/  FADD R27, R27, R10 ;  /* 0x0000000a1b1b7221 */ /* 0x000fe20000000000 */
[----:B------:R-:W-:-:S05]  /*26d0*/  IMAD.WIDE.U32 R10, R6, 0x4, R14 ;  /* 0x00000004060a7825 */ /* 0x000fca00078e000e */
[----:B------:R0:W-:Y:S02]  /*26e0*/  STG.E desc[UR6][R10.64], R27 ;  /* 0x0000001b0a007986 */ /* 0x0001e4000c101906 */
.L_x_513:
[----:B------:R-:W-:Y:S05]  /*26f0*/  BSYNC.RECONVERGENT B2 ;  /* 0x0000000000027941 */ /* 0x000fea0003800200 */
.L_x_512:
        /* <DEDUP_REMOVED lines=21> */
.L_x_522:
[----:B------:R-:W-:Y:S05]  /*2850*/  BSYNC.RECONVERGENT B3 ;  /* 0x0000000000037941 */ /* 0x000fea0003800200 */
.L_x_521:
[----:B------:R-:W-:Y:S01]  /*2860*/  VIADD R0, R5, 0x1800000 ;  /* 0x0180000005007836 */ /* 0x000fe20000000000 */
[----:B------:R-:W-:Y:S04]  /*2870*/  BSSY.RECONVERGENT B1, `(.L_x_523) ;  /* 0x000000c000017945 */ /* 0x000fe80003800200 */
[----:B------:R-:W-:-:S04]  /*2880*/  LOP3.LUT R0, R0, 0x7f800000, RZ, 0xc0, !PT ;  /* 0x7f80000000007812 */ /* 0x000fc800078ec0ff */
[----:B------:R-:W-:-:S13]  /*2890*/  ISETP.GT.U32.AND P0, PT, R0, 0x1ffffff, PT ;  /* 0x01ffffff0000780c */ /* 0x000fda0003f04070 */
[----:B------:R-:W-:Y:S05]  /*28a0*/  @P0 BRA `(.L_x_524) ;  /* 0x0000000000100947 */ /* 0x000fea0003800000 */
[----:B------:R-:W-:Y:S02]  /*28b0*/  MOV R27, R5 ;  /* 0x00000005001b7202 */ /* 0x000fe40000000f00 */
[----:B------:R-:W-:-:S07]  /*28c0*/  MOV R21, 0x28e0 ;  /* 0x000028e000157802 */ /* 0x000fce0000000f00 */
[----:B------:R-:W-:Y:S05]  /*28d0*/  CALL.REL.NOINC `($__internal_2_$__cuda_sm20_rcp_rn_f32_slowpath) ;  /* 0x0000002000207944 */ /* 0x000fea0003c00000 */
[----:B------:R-:W-:Y:S05]  /*28e0*/  BRA `(.L_x_525) ;  /* 0x0000000000107947 */ /* 0x000fea0003800000 */
.L_x_524:
[----:B------:R-:W0:Y:S02]  /*28f0*/  MUFU.RCP R0, R5 ;  /* 0x0000000500007308 */ /* 0x000e240000001000 */
[----:B0-----:R-:W-:-:S04]  /*2900*/  FFMA R2, R5, R0, -1 ;  /* 0xbf80000005027423 */ /* 0x001fc80000000000 */
[----:B------:R-:W-:-:S04]  /*2910*/  FADD.FTZ R27, -R2, -RZ ;  /* 0x800000ff021b7221 */ /* 0x000fc80000010100 */
[----:B------:R-:W-:-:S07]  /*2920*/  FFMA R27, R0, R27, R0 ;  /* 0x0000001b001b7223 */ /* 0x000fce0000000000 */
.L_x_525:
[----:B------:R-:W-:Y:S05]  /*2930*/  BSYNC.RECONVERGENT B1 ;  /* 0x0000000000017941 */ /* 0x000fea0003800200 */
.L_x_523:
[----:B------:R-:W-:-:S05]  /*2940*/  FADD R27, R27, R18 ;  /* 0x000000121b1b7221 */ /* 0x000fca0000000000 */
[----:B------:R0:W-:Y:S02]  /*2950*/  STG.E desc[UR6][R10.64], R27 ;  /* 0x0000001b0a007986 */ /* 0x0001e4000c101906 */
.L_x_520:
[----:B------:R-:W-:Y:S05]  /*2960*/  BSYNC.RECONVERGENT B2 ;  /* 0x0000000000027941 */ /* 0x000fea0003800200 */
.L_x_519:
        /* <DEDUP_REMOVED lines=17> */
[----:B0-----:R-:W-:Y:S05]  /*2a80*/  CALL.REL.NOINC `($__internal_3_$__cuda_sm3x_div_rn_noftz_f32_slowpath) ;  /* 0x0000002000887944 */ /* 0x001fea0003c00000 */
[----:B------:R-:W-:-:S07]  /*2a90*/  MOV R18, R0 ;  /* 0x0000000000127202 */ /* 0x000fce0000000f00 */
.L_x_529:
[----:B------:R-:W-:Y:S05]  /*2aa0*/  BSYNC.RECONVERGENT B3 ;  /* 0x0000000000037941 */ /* 0x000fea0003800200 */
.L_x_528:
[----:B------:R-:W-:Y:S01]  /*2ab0*/  IADD3 R0, PT, PT, R5, 0x1800000, RZ ;  /* 0x0180000005007810 */ /* 0x000fe20007ffe0ff */
[----:B------:R-:W-:Y:S03]  /*2ac0*/  BSSY.RECONVERGENT B1, `(.L_x_530) ;  /* 0x000000c000017945 */ /* 0x000fe60003800200 */
[----:B------:R-:W-:-:S04]  /*2ad0*/  LOP3.LUT R0, R0, 0x7f800000, RZ, 0xc0, !PT ;  /* 0x7f80000000007812 */ /* 0x000fc800078ec0ff */
[----:B------:R-:W-:-:S13]  /*2ae0*/  ISETP.GT.U32.AND P0, PT, R0, 0x1ffffff, PT ;  /* 0x01ffffff0000780c */ /* 0x000fda0003f04070 */
[----:B------:R-:W-:Y:S05]  /*2af0*/  @P0 BRA `(.L_x_531) ;  /* 0x0000000000100947 */ /* 0x000fea0003800000 */
[----:B0-----:R-:W-:Y:S02]  /*2b00*/  MOV R27, R5 ;  /* 0x00000005001b7202 */ /* 0x001fe40000000f00 */
[----:B------:R-:W-:-:S07]  /*2b10*/  MOV R21, 0x2b30 ;  /* 0x00002b3000157802 */ /* 0x000fce0000000f00 */
[----:B------:R-:W-:Y:S05]  /*2b20*/  CALL.REL.NOINC `($__internal_2_$__cuda_sm20_rcp_rn_f32_slowpath) ;  /* 0x0000001c008c7944 */ /* 0x000fea0003c00000 */
[----:B------:R-:W-:Y:S05]  /*2b30*/  BRA `(.L_x_532) ;  /* 0x0000000000107947 */ /* 0x000fea0003800000 */
.L_x_531:
[----:B------:R-:W1:Y:S02]  /*2b40*/  MUFU.RCP R0, R5 ;  /* 0x0000000500007308 */ /* 0x000e640000001000 */
[----:B-1----:R-:W-:-:S04]  /*2b50*/  FFMA R2, R5, R0, -1 ;  /* 0xbf80000005027423 */ /* 0x002fc80000000000 */
[----:B0-----:R-:W-:-:S04]  /*2b60*/  FADD.FTZ R27, -R2, -RZ ;  /* 0x800000ff021b7221 */ /* 0x001fc80000010100 */
[----:B------:R-:W-:-:S07]  /*2b70*/  FFMA R27, R0, R27, R0 ;  /* 0x0000001b001b7223 */ /* 0x000fce0000000000 */
.L_x_532:
[----:B------:R-:W-:Y:S05]  /*2b80*/  BSYNC.RECONVERGENT B1 ;  /* 0x0000000000017941 */ /* 0x000fea0003800200 */
.L_x_530:
[----:B------:R-:W-:-:S05]  /*2b90*/  FADD R27, R27, R18 ;  /* 0x000000121b1b7221 */ /* 0x000fca0000000000 */
[----:B------:R1:W-:Y:S02]  /*2ba0*/  STG.E desc[UR6][R10.64+0x200], R27 ;  /* 0x0002001b0a007986 */ /* 0x0003e4000c101906 */
.L_x_527:
[----:B------:R-:W-:Y:S05]  /*2bb0*/  BSYNC.RECONVERGENT B2 ;  /* 0x0000000000027941 */ /* 0x000fea0003800200 */
.L_x_526:
        /* <DEDUP_REMOVED lines=17> */
[----:B01----:R-:W-:Y:S05]  /*2cd0*/  CALL.REL.NOINC `($__internal_3_$__cuda_sm3x_div_rn_noftz_f32_slowpath) ;  /* 0x0000001c00f47944 */ /* 0x003fea0003c00000 */
[----:B------:R-:W-:-:S07]  /*2ce0*/  MOV R18, R0 ;  /* 0x0000000000127202 */ /* 0x000fce0000000f00 */
.L_x_536:
[----:B------:R-:W-:Y:S05]  /*2cf0*/  BSYNC.RECONVERGENT B3 ;  /* 0x0000000000037941 */ /* 0x000fea0003800200 */
.L_x_535:
[----:B------:R-:W-:Y:S01]  /*2d00*/  IADD3 R0, PT, PT, R5, 0x1800000, RZ ;  /* 0x0180000005007810 */ /* 0x000fe20007ffe0ff */
[----:B------:R-:W-:Y:S03]  /*2d10*/  BSSY.RECONVERGENT B1, `(.L_x_537) ;  /* 0x000000c000017945 */ /* 0x000fe60003800200 */
[----:B------:R-:W-:-:S04]  /*2d20*/  LOP3.LUT R0, R0, 0x7f800000, RZ, 0xc0, !PT ;  /* 0x7f80000000007812 */ /* 0x000fc800078ec0ff */
[----:B------:R-:W-:-:S13]  /*2d30*/  ISETP.GT.U32.AND P0, PT, R0, 0x1ffffff, PT ;  /* 0x01ffffff0000780c */ /* 0x000fda0003f04070 */
[----:B------:R-:W-:Y:S05]  /*2d40*/  @P0 BRA `(.L_x_538) ;  /* 0x0000000000100947 */ /* 0x000fea0003800000 */
[----:B01----:R-:W-:Y:S02]  /*2d50*/  MOV R27, R5 ;  /* 0x00000005001b7202 */ /* 0x003fe40000000f00 */
[----:B------:R-:W-:-:S07]  /*2d60*/  MOV R21, 0x2d80 ;  /* 0x00002d8000157802 */ /* 0x000fce0000000f00 */
[----:B------:R-:W-:Y:S05]  /*2d70*/  CALL.REL.NOINC `($__internal_2_$__cuda_sm20_rcp_rn_f32_slowpath) ;  /* 0x0000001800f87944 */ /* 0x000fea0003c00000 */
[----:B------:R-:W-:Y:S05]  /*2d80*/  BRA `(.L_x_539) ;  /* 0x0000000000107947 */ /* 0x000fea0003800000 */
.L_x_538:
[----:B------:R-:W2:Y:S02]  /*2d90*/  MUFU.RCP R0, R5 ;  /* 0x0000000500007308 */ /* 0x000ea40000001000 */
[----:B--2---:R-:W-:-:S04]  /*2da0*/  FFMA R2, R5, R0, -1 ;  /* 0xbf80000005027423 */ /* 0x004fc80000000000 */
[----:B01----:R-:W-:-:S04]  /*2db0*/  FADD.FTZ R27, -R2, -RZ ;  /* 0x800000ff021b7221 */ /* 0x003fc80000010100 */
[----:B------:R-:W-:-:S07]  /*2dc0*/  FFMA R27, R0, R27, R0 ;  /* 0x0000001b001b7223 */ /* 0x000fce0000000000 */
.L_x_539:
[----:B------:R-:W-:Y:S05]  /*2dd0*/  BSYNC.RECONVERGENT B1 ;  /* 0x0000000000017941 */ /* 0x000fea0003800200 */
.L_x_537:
[----:B------:R-:W-:-:S05]  /*2de0*/  FADD R27, R27, R18 ;  /* 0x000000121b1b7221 */ /* 0x000fca0000000000 */
[----:B------:R2:W-:Y:S02]  /*2df0*/  STG.E desc[UR6][R10.64+0x400], R27 ;  /* 0x0004001b0a007986 */ /* 0x0005e4000c101906 */
.L_x_534:
[----:B------:R-:W-:Y:S05]  /*2e00*/  BSYNC.RECONVERGENT B2 ;  /* 0x0000000000027941 */ /* 0x000fea0003800200 */
.L_x_533:
        /* <DEDUP_REMOVED lines=17> */
[----:B012---:R-:W-:Y:S05]  /*2f20*/  CALL.REL.NOINC `($__internal_3_$__cuda_sm3x_div_rn_noftz_f32_slowpath) ;  /* 0x0000001c00607944 */ /* 0x007fea0003c00000 */
[----:B------:R-:W-:-:S07]  /*2f30*/  MOV R18, R0 ;  /* 0x0000000000127202 */ /* 0x000fce0000000f00 */
.L_x_543:
[----:B------:R-:W-:Y:S05]  /*2f40*/  BSYNC.RECONVERGENT B3 ;  /* 0x0000000000037941 */ /* 0x000fea0003800200 */
.L_x_542:
[----:B------:R-:W-:Y:S01]  /*2f50*/  IADD3 R0, PT, PT, R5, 0x1800000, RZ ;  /* 0x0180000005007810 */ /* 0x000fe20007ffe0ff */
[----:B------:R-:W-:Y:S03]  /*2f60*/  BSSY.RECONVERGENT B1, `(.L_x_544) ;  /* 0x000000c000017945 */ /* 0x000fe60003800200 */
[----:B------:R-:W-:-:S04]  /*2f70*/  LOP3.LUT R0, R0, 0x7f800000, RZ, 0xc0, !PT ;  /* 0x7f80000000007812 */ /* 0x000fc800078ec0ff */
[----:B------:R-:W-:-:S13]  /*2f80*/  ISETP.GT.U32.AND P0, PT, R0, 0x1ffffff, PT ;  /* 0x01ffffff0000780c */ /* 0x000fda0003f04070 */
[----:B------:R-:W-:Y:S05]  /*2f90*/  @P0 BRA `(.L_x_545) ;  /* 0x0000000000100947 */ /* 0x000fea0003800000 */
[----:B012---:R-:W-:Y:S02]  /*2fa0*/  MOV R27, R5 ;  /* 0x00000005001b7202 */ /* 0x007fe40000000f00 */
[----:B------:R-:W-:-:S07]  /*2fb0*/  MOV R21, 0x2fd0 ;  /* 0x00002fd000157802 */ /* 0x000fce0000000f00 */
[----:B------:R-:W-:Y:S05]  /*2fc0*/  CALL.REL.NOINC `($__internal_2_$__cuda_sm20_rcp_rn_f32_slowpath) ;  /* 0x0000001800647944 */ /* 0x000fea0003c00000 */
[----:B------:R-:W-:Y:S05]  /*2fd0*/  BRA `(.L_x_546) ;  /* 0x0000000000107947 */ /* 0x000fea0003800000 */
.L_x_545:
[----:B------:R-:W3:Y:S02]  /*2fe0*/  MUFU.RCP R0, R5 ;  /* 0x0000000500007308 */ /* 0x000ee40000001000 */
[----:B---3--:R-:W-:-:S04]  /*2ff0*/  FFMA R2, R5, R0, -1 ;  /* 0xbf80000005027423 */ /* 0x008fc80000000000 */
[----:B012---:R-:W-:-:S04]  /*3000*/  FADD.FTZ R27, -R2, -RZ ;  /* 0x800000ff021b7221 */ /* 0x007fc80000010100 */
[----:B------:R-:W-:-:S07]  /*3010*/  FFMA R27, R0, R27, R0 ;  /* 0x0000001b001b7223 */ /* 0x000fce0000000000 */
.L_x_546:
[----:B------:R-:W-:Y:S05]  /*3020*/  BSYNC.RECONVERGENT B1 ;  /* 0x0000000000017941 */ /* 0x000fea0003800200 */
.L_x_544:
[----:B------:R-:W-:-:S05]  /*3030*/  FADD R27, R27, R18 ;  /* 0x000000121b1b7221 */ /* 0x000fca0000000000 */
[----:B------:R3:W-:Y:S02]  /*3040*/  STG.E desc[UR6][R10.64+0x600], R27 ;  /* 0x0006001b0a007986 */ /* 0x0007e4000c101906 */
.L_x_541:
[----:B------:R-:W-:Y:S05]  /*3050*/  BSYNC.RECONVERGENT B2 ;  /* 0x0000000000027941 */ /* 0x000fea0003800200 */
.L_x_540:
[----:B------:R-:W-:Y:S01]  /*3060*/  VIADD R0, R6, 0x280 ;  /* 0x0000028006007836 */ /* 0x000fe20000000000 */
[----:B------:R-:W-:Y:S04]  /*3070*/  BSSY.RECONVERGENT B2, `(.L_x_547) ;  /* 0x0000023000027945 */ /* 0x000fe80003800200 */
        /* <DEDUP_REMOVED lines=15> */
[----:B0123--:R-:W-:Y:S05]  /*3170*/  CALL.REL.NOINC `($__internal_3_$__cuda_sm3x_div_rn_noftz_f32_slowpath) ;  /* 0x0000001800cc7944 */ /* 0x00ffea0003c00000 */
[----:B------:R-:W-:-:S07]  /*3180*/  MOV R18, R0 ;  /* 0x0000000000127202 */ /* 0x000fce0000000f00 */
.L_x_550:
[----:B------:R-:W-:Y:S05]  /*3190*/  BSYNC.RECONVERGENT B3 ;  /* 0x0000000000037941 */ /* 0x000fea0003800200 */
.L_x_549:
[----:B------:R-:W-:Y:S01]  /*31a0*/  IADD3 R0, PT, PT, R5, 0x1800000, RZ ;  /* 0x0180000005007810 */ /* 0x000fe20007ffe0ff */
[----:B------:R-:W-:Y:S03]  /*31b0*/  BSSY.RECONVERGENT B1, `(.L_x_551) ;  /* 0x000000c000017945 */ /* 0x000fe60003800200 */
[----:B------:R-:W-:-:S04]  /*31c0*/  LOP3.LUT R0, R0, 0x7f800000, RZ, 0xc0, !PT ;  /* 0x7f80000000007812 */ /* 0x000fc800078ec0ff */
[----:B------:R-:W-:-:S13]  /*31d0*/  ISETP.GT.U32.AND P0, PT, R0, 0x1ffffff, PT ;  /* 0x01ffffff0000780c */ /* 0x000fda0003f04070 */
[----:B------:R-:W-:Y:S05]  /*31e0*/  @P0 BRA `(.L_x_552) ;  /* 0x0000000000100947 */ /* 0x000fea0003800000 */
[----:B0123--:R-:W-:Y:S02]  /*31f0*/  MOV R27, R5 ;  /* 0x00000005001b7202 */ /* 0x00ffe40000000f00 */
[----:B------:R-:W-:-:S07]  /*3200*/  MOV R21, 0x3220 ;  /* 0x0000322000157802 */ /* 0x000fce0000000f00 */
[----:B------:R-:W-:Y:S05]  /*3210*/  CALL.REL.NOINC `($__internal_2_$__cuda_sm20_rcp_rn_f32_slowpath) ;  /* 0x0000001400d07944 */ /* 0x000fea0003c00000 */
[----:B------:R-:W-:Y:S05]  /*3220*/  BRA `(.L_x_553) ;  /* 0x0000000000107947 */ /* 0x000fea0003800000 */
.L_x_552:
[----:B------:R-:W4:Y:S02]  /*3230*/  MUFU.RCP R0, R5 ;  /* 0x0000000500007308 */ /* 0x000f240000001000 */
[----:B----4-:R-:W-:-:S04]  /*3240*/  FFMA R2, R5, R0, -1 ;  /* 0xbf80000005027423 */ /* 0x010fc80000000000 */
[----:B0123--:R-:W-:-:S04]  /*3250*/  FADD.FTZ R27, -R2, -RZ ;  /* 0x800000ff021b7221 */ /* 0x00ffc80000010100 */
[----:B------:R-:W-:-:S07]  /*3260*/  FFMA R27, R0, R27, R0 ;  /* 0x0000001b001b7223 */ /* 0x000fce0000000000 */
.L_x_553:
[----:B------:R-:W-:Y:S05]  /*3270*/  BSYNC.RECONVERGENT B1 ;  /* 0x0000000000017941 */ /* 0x000fea0003800200 */
.L_x_551:
[----:B------:R-:W-:-:S05]  /*3280*/  FADD R27, R27, R18 ;  /* 0x000000121b1b7221 */ /* 0x000fca0000000000 */
[----:B------:R4:W-:Y:S02]  /*3290*/  STG.E desc[UR6][R10.64+0x800], R27 ;  /* 0x0008001b0a007986 */ /* 0x0009e4000c101906 */
.L_x_548:
[----:B------:R-:W-:Y:S05]  /*32a0*/  BSYNC.RECONVERGENT B2 ;  /* 0x0000000000027941 */ /* 0x000fea0003800200 */
.L_x_547:
        /* <DEDUP_REMOVED lines=17> */
[----:B-1234-:R-:W-:Y:S05]  /*33c0*/  CALL.REL.NOINC `($__internal_3_$__cuda_sm3x_div_rn_noftz_f32_slowpath) ;  /* 0x0000001800387944 */ /* 0x01efea0003c00000 */
[----:B------:R-:W-:-:S07]  /*33d0*/  MOV R18, R0 ;  /* 0x0000000000127202 */ /* 0x000fce0000000f00 */
.L_x_557:
[----:B------:R-:W-:Y:S05]  /*33e0*/  BSYNC.RECONVERGENT B3 ;  /* 0x0000000000037941 */ /* 0x000fea0003800200 */
.L_x_556:
[----:B------:R-:W-:Y:S01]  /*33f0*/  IADD3 R0, PT, PT, R5, 0x1800000, RZ ;  /* 0x0180000005007810 */ /* 0x000fe20007ffe0ff */
[----:B------:R-:W-:Y:S03]  /*3400*/  BSSY.RECONVERGENT B1, `(.L_x_558) ;  /* 0x000000c000017945 */ /* 0x000fe60003800200 */
[----:B------:R-:W-:-:S04]  /*3410*/  LOP3.LUT R0, R0, 0x7f800000, RZ, 0xc0, !PT ;  /* 0x7f80000000007812 */ /* 0x000fc800078ec0ff */
[----:B------:R-:W-:-:S13]  /*3420*/  ISETP.GT.U32.AND P0, PT, R0, 0x1ffffff, PT ;  /* 0x01ffffff0000780c */ /* 0x000fda0003f04070 */
[----:B------:R-:W-:Y:S05]  /*3430*/  @P0 BRA `(.L_x_559) ;  /* 0x0000000000100947 */ /* 0x000fea0003800000 */
[----:B-1234-:R-:W-:Y:S02]  /*3440*/  MOV R27, R5 ;  /* 0x00000005001b7202 */ /* 0x01efe40000000f00 */
[----:B------:R-:W-:-:S07]  /*3450*/  MOV R21, 0x3470 ;  /* 0x0000347000157802 */ /* 0x000fce0000000f00 */
[----:B------:R-:W-:Y:S05]  /*3460*/  CALL.REL.NOINC `($__internal_2_$__cuda_sm20_rcp_rn_f32_slowpath) ;  /* 0x00000014003c7944 */ /* 0x000fea0003c00000 */
[----:B------:R-:W-:Y:S05]  /*3470*/  BRA `(.L_x_560) ;  /* 0x0000000000107947 */ /* 0x000fea0003800000 */
.L_x_559:
[----:B------:R-:W0:Y:S02]  /*3480*/  MUFU.RCP R0, R5 ;  /* 0x0000000500007308 */ /* 0x000e240000001000 */
[----:B0-----:R-:W-:-:S04]  /*3490*/  FFMA R2, R5, R0, -1 ;  /* 0xbf80000005027423 */ /* 0x001fc80000000000 */
[----:B-1234-:R-:W-:-:S04]  /*34a0*/  FADD.FTZ R27, -R2, -RZ ;  /* 0x800000ff021b7221 */ /* 0x01efc80000010100 */
[----:B------:R-:W-:-:S07]  /*34b0*/  FFMA R27, R0, R27, R0 ;  /* 0x0000001b001b7223 */ /* 0x000fce0000000000 */
.L_x_560:
[----:B------:R-:W-:Y:S05]  /*34c0*/  BSYNC.RECONVERGENT B1 ;  /* 0x0000000000017941 */ /* 0x000fea0003800200 */
.L_x_558:
[----:B------:R-:W-:-:S05]  /*34d0*/  FADD R27, R27, R18 ;  /* 0x000000121b1b7221 */ /* 0x000fca0000000000 */
[----:B------:R0:W-:Y:S02]  /*34e0*/  STG.E desc[UR6][R10.64+0xa00], R27 ;  /* 0x000a001b0a007986 */ /* 0x0001e4000c101906 */
.L_x_555:
[----:B------:R-:W-:Y:S05]  /*34f0*/  BSYNC.RECONVERGENT B2 ;  /* 0x0000000000027941 */ /* 0x000fea0003800200 */
.L_x_554:
        /* <DEDUP_REMOVED lines=19> */
.L_x_564:
[----:B------:R-:W-:Y:S05]  /*3630*/  BSYNC.RECONVERGENT B3 ;  /* 0x0000000000037941 */ /* 0x000fea0003800200 */
.L_x_563:
        /* <DEDUP_REMOVED lines=9> */
.L_x_566:
[----:B-1234-:R-:W0:Y:S02]  /*36d0*/  MUFU.RCP R27, R16 ;  /* 0x00000010001b7308 */ /* 0x01ee240000001000 */
[----:B0-----:R-:W-:-:S04]  /*36e0*/  FFMA R0, R16, R27, -1 ;  /* 0xbf80000010007423 */ /* 0x001fc8000000001b */
[----:B------:R-:W-:-:S04]  /*36f0*/  FADD.FTZ R0, -R0, -RZ ;  /* 0x800000ff00007221 */ /* 0x000fc80000010100 */
[----:B------:R-:W-:-:S07]  /*3700*/  FFMA R27, R27, R0, R27 ;  /* 0x000000001b1b7223 */ /* 0x000fce000000001b */
.L_x_567:
[----:B------:R-:W-:Y:S05]  /*3710*/  BSYNC.RECONVERGENT B1 ;  /* 0x0000000000017941 */ /* 0x000fea0003800200 */
.L_x_565:
[----:B------:R-:W-:-:S05]  /*3720*/  FADD R5, R27, R5 ;  /* 0x000000051b057221 */ /* 0x000fca0000000000 */
[----:B------:R0:W-:Y:S02]  /*3730*/  STG.E desc[UR6][R10.64+0xc00], R5 ;  /* 0x000c00050a007986 */ /* 0x0001e4000c101906 */
.L_x_562:
[----:B------:R-:W-:Y:S05]  /*3740*/  BSYNC.RECONVERGENT B2 ;  /* 0x0000000000027941 */ /* 0x000fea0003800200 */
.L_x_561:
[----:B------:R-:W-:Y:S05]  /*3750*/  @P2 BRA `(.L_x_568) ;  /* 0xffffffec00442947 */ /* 0x000fea000383ffff */
.L_x_511:
        /* <DEDUP_REMOVED lines=26> */
.L_x_573:
[----:B------:R-:W-:Y:S05]  /*3900*/  BSYNC.RECONVERGENT B3 ;  /* 0x0000000000037941 */ /* 0x000fea0003800200 */
.L_x_572:
        /* <DEDUP_REMOVED lines=9> */
.L_x_575:
[----:B------:R-:W0:Y:S02]  /*39a0*/  MUFU.RCP R27, R4 ;  /* 0x00000004001b7308 */ /* 0x000e240000001000 */
[----:B0-----:R-:W-:-:S04]  /*39b0*/  FFMA R0, R4, R27, -1 ;  /* 0xbf80000004007423 */ /* 0x001fc8000000001b */
[----:B------:R-:W-:-:S04]  /*39c0*/  FADD.FTZ R0, -R0, -RZ ;  /* 0x800000ff00007221 */ /* 0x000fc80000010100 */
[----:B------:R-:W-:-:S07]  /*39d0*/  FFMA R27, R27, R0, R27 ;  /* 0x000000001b1b7223 */ /* 0x000fce000000001b */
.L_x_576:
[----:B------:R-:W-:Y:S05]  /*39e0*/  BSYNC.RECONVERGENT B1 ;  /* 0x0000000000017941 */ /* 0x000fea0003800200 */
.L_x_574:
[----:B------:R-:W-:Y:S01]  /*39f0*/  FADD R27, R27, R5 ;  /* 0x000000051b1b7221 */ /* 0x000fe20000000000 */
[----:B------:R-:W-:-:S05]  /*3a00*/  IMAD.WIDE R4, R6, 0x4, R14 ;  /* 0x0000000406047825 */ /* 0x000fca00078e020e */
[----:B------:R0:W-:Y:S02]  /*3a10*/  STG.E desc[UR6][R4.64], R27 ;  /* 0x0000001b04007986 */ /* 0x0001e4000c101906 */
.L_x_571:
[----:B------:R-:W-:Y:S05]  /*3a20*/  BSYNC.RECONVERGENT B2 ;  /* 0x0000000000027941 */ /* 0x000fea0003800200 */
.L_x_570:
        /* <DEDUP_REMOVED lines=20> */
.L_x_580:
[----:B------:R-:W-:Y:S05]  /*3b70*/  BSYNC.RECONVERGENT B3 ;  /* 0x0000000000037941 */ /* 0x000fea0003800200 */
.L_x_579:
        /* <DEDUP_REMOVED lines=9> */
.L_x_582:
[----:B------:R-:W0:Y:S02]  /*3c10*/  MUFU.RCP R27, R4 ;  /* 0x00000004001b7308 */ /* 0x000e240000001000 */
[----:B0-----:R-:W-:-:S04]  /*3c20*/  FFMA R0, R4, R27, -1 ;  /* 0xbf80000004007423 */ /* 0x001fc8000000001b */
[----:B------:R-:W-:-:S04]  /*3c30*/  FADD.FTZ R0, -R0, -RZ ;  /* 0x800000ff00007221 */ /* 0x000fc80000010100 */
[----:B------:R-:W-:-:S07]  /*3c40*/  FFMA R27, R27, R0, R27 ;  /* 0x000000001b1b7223 */ /* 0x000fce000000001b */
.L_x_583:
[----:B------:R-:W-:Y:S05]  /*3c50*/  BSYNC.RECONVERGENT B1 ;  /* 0x0000000000017941 */ /* 0x000fea0003800200 */
.L_x_581:
[----:B------:R-:W-:Y:S01]  /*3c60*/  FADD R7, R27, R7 ;  /* 0x000000071b077221 */ /* 0x000fe20000000000 */
[----:B------:R-:W-:-:S05]  /*3c70*/  IMAD.WIDE R4, R5, 0x4, R14 ;  /* 0x0000000405047825 */ /* 0x000fca00078e020e */
[----:B------:R0:W-:Y:S02]  /*3c80*/  STG.E desc[UR6][R4.64], R7 ;  /* 0x0000000704007986 */ /* 0x0001e4000c101906 */
.L_x_578:
[----:B------:R-:W-:Y:S05]  /*3c90*/  BSYNC.RECONVERGENT B2 ;  /* 0x0000000000027941 */ /* 0x000fea0003800200 */
.L_x_577:
        /* <DEDUP_REMOVED lines=20> */
.L_x_587:
[----:B------:R-:W-:Y:S05]  /*3de0*/  BSYNC.RECONVERGENT B3 ;  /* 0x0000000000037941 */ /* 0x000fea0003800200 */
.L_x_586:
        /* <DEDUP_REMOVED lines=9> */
.L_x_589:
[----:B------:R-:W0:Y:S02]  /*3e80*/  MUFU.RCP R27, R4 ;  /* 0x00000004001b7308 */ /* 0x000e240000001000 */
[----:B0-----:R-:W-:-:S04]  /*3e90*/  FFMA R0, R4, R27, -1 ;  /* 0xbf80000004007423 */ /* 0x001fc8000000001b */
[----:B------:R-:W-:-:S04]  /*3ea0*/  FADD.FTZ R0, -R0, -RZ ;  /* 0x800000ff00007221 */ /* 0x000fc80000010100 */
[----:B------:R-:W-:-:S07]  /*3eb0*/  FFMA R27, R27, R0, R27 ;  /* 0x000000001b1b7223 */ /* 0x000fce000000001b */
.L_x_590:
[----:B------:R-:W-:Y:S05]  /*3ec0*/  BSYNC.RECONVERGENT B1 ;  /* 0x0000000000017941 */ /* 0x000fea0003800200 */
.L_x_588:
[----:B------:R-:W-:Y:S01]  /*3ed0*/  FADD R7, R27, R7 ;  /* 0x000000071b077221 */ /* 0x000fe20000000000 */
[----:B------:R-:W-:-:S05]  /*3ee0*/  IMAD.WIDE R4, R5, 0x4, R14 ;  /* 0x0000000405047825 */ /* 0x000fca00078e020e */
[----:B------:R0:W-:Y:S02]  /*3ef0*/  STG.E desc[UR6][R4.64], R7 ;  /* 0x0000000704007986 */ /* 0x0001e4000c101906 */
.L_x_585:
[----:B------:R-:W-:Y:S05]  /*3f00*/  BSYNC.RECONVERGENT B2 ;  /* 0x0000000000027941 */ /* 0x000fea0003800200 */
.L_x_584:
        /* <DEDUP_REMOVED lines=20> */
.L_x_594:
[----:B------:R-:W-:Y:S05]  /*4050*/  BSYNC.RECONVERGENT B3 ;  /* 0x0000000000037941 */ /* 0x000fea0003800200 */
.L_x_593:
        /* <DEDUP_REMOVED lines=9> */
.L_x_596:
[----:B------:R-:W0:Y:S02]  /*40f0*/  MUFU.RCP R27, R4 ;  /* 0x00000004001b7308 */ /* 0x000e240000001000 */
[----:B0-----:R-:W-:-:S04]  /*4100*/  FFMA R0, R4, R27, -1 ;  /* 0xbf80000004007423 */ /* 0x001fc8000000001b */
[----:B------:R-:W-:-:S04]  /*4110*/  FADD.FTZ R0, -R0, -RZ ;  /* 0x800000ff00007221 */ /* 0x000fc80000010100 */
[----:B------:R-:W-:-:S07]  /*4120*/  FFMA R27, R27, R0, R27 ;  /* 0x000000001b1b7223 */ /* 0x000fce000000001b */
.L_x_597:
[----:B------:R-:W-:Y:S05]  /*4130*/  BSYNC.RECONVERGENT B1 ;  /* 0x0000000000017941 */ /* 0x000fea0003800200 */
.L_x_595:
[----:B------:R-:W-:Y:S01]  /*4140*/  FADD R5, R27, R5 ;  /* 0x000000051b057221 */ /* 0x000fe20000000000 */
[----:B------:R-:W-:-:S05]  /*4150*/  IMAD.WIDE R6, R6, 0x4, R14 ;  /* 0x0000000406067825 */ /* 0x000fca00078e020e */
[----:B------:R0:W-:Y:S02]  /*4160*/  STG.E desc[UR6][R6.64], R5 ;  /* 0x0000000506007986 */ /* 0x0001e4000c101906 */
.L_x_592:
[----:B------:R-:W-:Y:S05]  /*4170*/  BSYNC.RECONVERGENT B2 ;  /* 0x0000000000027941 */ /* 0x000fea0003800200 */
.L_x_591:
[----:B------:R-:W-:-:S07]  /*4180*/  VIADD R8, R8, 0x4 ;  /* 0x0000000408087836 */ /* 0x000fce0000000000 */
.L_x_569:
        /* <DEDUP_REMOVED lines=24> */
.L_x_602:
[----:B------:R-:W-:Y:S05]  /*4310*/  BSYNC.RECONVERGENT B3 ;  /* 0x0000000000037941 */ /* 0x000fea0003800200 */
.L_x_601:
        /* <DEDUP_REMOVED lines=9> */
.L_x_604:
[----:B------:R-:W0:Y:S02]  /*43b0*/  MUFU.RCP R27, R4 ;  /* 0x00000004001b7308 */ /* 0x000e240000001000 */
[----:B0-----:R-:W-:-:S04]  /*43c0*/  FFMA R0, R4, R27, -1 ;  /* 0xbf80000004007423 */ /* 0x001fc8000000001b */
[----:B------:R-:W-:-:S04]  /*43d0*/  FADD.FTZ R0, -R0, -RZ ;  /* 0x800000ff00007221 */ /* 0x000fc80000010100 */
[----:B------:R-:W-:-:S07]  /*43e0*/  FFMA R27, R27, R0, R27 ;  /* 0x000000001b1b7223 */ /* 0x000fce000000001b */
.L_x_605:
[----:B------:R-:W-:Y:S05]  /*43f0*/  BSYNC.RECONVERGENT B1 ;  /* 0x0000000000017941 */ /* 0x000fea0003800200 */
.L_x_603:
[----:B------:R-:W-:Y:S01]  /*4400*/  FADD R27, R27, R6 ;  /* 0x000000061b1b7221 */ /* 0x000fe20000000000 */
[----:B------:R-:W-:-:S05]  /*4410*/  IMAD.WIDE R6, R5, 0x4, R14 ;  /* 0x0000000405067825 */ /* 0x000fca00078e020e */
[----:B------:R0:W-:Y:S02]  /*4420*/  STG.E desc[UR6][R6.64], R27 ;  /* 0x0000001b06007986 */ /* 0x0001e4000c101906 */
.L_x_600:
[----:B------:R-:W-:Y:S05]  /*4430*/  BSYNC.RECONVERGENT B2 ;  /* 0x0000000000027941 */ /* 0x000fea0003800200 */
.L_x_599:
[----:B------:R-:W-:Y:S01]  /*4440*/  IADD3 R5, PT, PT, R5, 0x80, RZ ;  /* 0x0000008005057810 */ /* 0x000fe20007ffe0ff */
        /* <DEDUP_REMOVED lines=19> */
.L_x_609:
[----:B------:R-:W-:Y:S05]  /*4580*/  BSYNC.RECONVERGENT B3 ;  /* 0x0000000000037941 */ /* 0x000fea0003800200 */
.L_x_608:
        /* <DEDUP_REMOVED lines=9> */
.L_x_611:
[----:B------:R-:W0:Y:S02]  /*4620*/  MUFU.RCP R27, R4 ;  /* 0x00000004001b7308 */ /* 0x000e240000001000 */
[----:B0-----:R-:W-:-:S04]  /*4630*/  FFMA R0, R4, R27, -1 ;  /* 0xbf80000004007423 */ /* 0x001fc8000000001b */
[----:B------:R-:W-:-:S04]  /*4640*/  FADD.FTZ R0, -R0, -RZ ;  /* 0x800000ff00007221 */ /* 0x000fc80000010100 */
[----:B------:R-:W-:-:S07]  /*4650*/  FFMA R27, R27, R0, R27 ;  /* 0x000000001b1b7223 */ /* 0x000fce000000001b */
.L_x_612:
[----:B------:R-:W-:Y:S05]  /*4660*/  BSYNC.RECONVERGENT B1 ;  /* 0x0000000000017941 */ /* 0x000fea0003800200 */
.L_x_610:
[----:B------:R-:W-:Y:S01]  /*4670*/  FADD R27, R27, R6 ;  /* 0x000000061b1b7221 */ /* 0x000fe20000000000 */
[----:B------:R-:W-:-:S05]  /*4680*/  IMAD.WIDE R4, R5, 0x4, R14 ;  /* 0x0000000405047825 */ /* 0x000fca00078e020e */
[----:B------:R0:W-:Y:S02]  /*4690*/  STG.E desc[UR6][R4.64], R27 ;  /* 0x0000001b04007986 */ /* 0x0001e4000c101906 */
.L_x_607:
[----:B------:R-:W-:Y:S05]  /*46a0*/  BSYNC.RECONVERGENT B2 ;  /* 0x0000000000027941 */ /* 0x000fea0003800200 */
.L_x_606:
[----:B------:R-:W-:-:S07]  /*46b0*/  IADD3 R8, PT, PT, R8, 0x2, RZ ;  /* 0x0000000208087810 */ /* 0x000fce0007ffe0ff */
.L_x_598:
        /* <DEDUP_REMOVED lines=21> */
[----:B-1234-:R-:W-:Y:S05]  /*4810*/  CALL.REL.NOINC `($__internal_3_$__cuda_sm3x_div_rn_noftz_f32_slowpath) ;  /* 0x0000000400247944 */ /* 0x01efea0003c00000 */
[----:B------:R-:W-:-:S07]  /*4820*/  MOV R4, R0 ;  /* 0x0000000000047202 */ /* 0x000fce0000000f00 */
.L_x_614:
[----:B------:R-:W-:Y:S05]  /*4830*/  BSYNC.RECONVERGENT B2 ;  /* 0x0000000000027941 */ /* 0x000fea0003800200 */
.L_x_613:
        /* <DEDUP_REMOVED lines=9> */
.L_x_616:
[----:B------:R-:W0:Y:S02]  /*48d0*/  MUFU.RCP R0, R3 ;  /* 0x0000000300007308 */ /* 0x000e240000001000 */
[----:B0-----:R-:W-:-:S04]  /*48e0*/  FFMA R2, R3, R0, -1 ;  /* 0xbf80000003027423 */ /* 0x001fc80000000000 */
[----:B-1234-:R-:W-:-:S04]  /*48f0*/  FADD.FTZ R27, -R2, -RZ ;  /* 0x800000ff021b7221 */ /* 0x01efc80000010100 */
[----:B------:R-:W-:-:S07]  /*4900*/  FFMA R27, R0, R27, R0 ;  /* 0x0000001b001b7223 */ /* 0x000fce0000000000 */
.L_x_617:
[----:B------:R-:W-:Y:S05]  /*4910*/  BSYNC.RECONVERGENT B1 ;  /* 0x0000000000017941 */ /* 0x000fea0003800200 */
.L_x_615:
[----:B------:R-:W-:Y:S01]  /*4920*/  FADD R27, R27, R4 ;  /* 0x000000041b1b7221 */ /* 0x000fe20000000000 */
[----:B------:R-:W-:-:S05]  /*4930*/  IMAD.WIDE R8, R8, 0x4, R14 ;  /* 0x0000000408087825 */ /* 0x000fca00078e020e */
[----:B------:R-:W-:Y:S01]  /*4940*/  STG.E desc[UR6][R8.64], R27 ;  /* 0x0000001b08007986 */ /* 0x000fe2000c101906 */
[----:B------:R-:W-:Y:S05]  /*4950*/  EXIT ;  /* 0x000000000000794d */ /* 0x000fea0003800000 */
        .weak           $__internal_2_$__cuda_sm20_rcp_rn_f32_slowpath
        .type           $__internal_2_$__cuda_sm20_rcp_rn_f32_slowpath,@function
        .size           $__internal_2_$__cuda_sm20_rcp_rn_f32_slowpath,($__internal_3_$__cuda_sm3x_div_rn_noftz_f32_slowpath - $__internal_2_$__cuda_sm20_rcp_rn_f32_slowpath)
$__internal_2_$__cuda_sm20_rcp_rn_f32_slowpath:
[----:B------:R-:W-:Y:S01]  /*4960*/  IMAD.SHL.U32 R2, R27, 0x2, RZ ;  /* 0x000000021b027824 */ /* 0x000fe200078e00ff */
[----:B------:R-:W-:Y:S04]  /*4970*/  BSSY.RECONVERGENT B0, `(.L_x_618) ;  /* 0x0000030000007945 */ /* 0x000fe80003800200 */
        /* <DEDUP_REMOVED lines=13> */
.L_x_619:
        /* <DEDUP_REMOVED lines=29> */
[----:B------:R-:W-:-:S04]  /*4c20*/  @!P0 IADD3 R2, PT, PT, R2, 0x1, RZ ;  /* 0x0000000102028810 */ /* 0x000fc80007ffe0ff */
[----:B------:R-:W-:-:S04]  /*4c30*/  @!P1 SHF.L.U32 R2, R2, 0x1, RZ ;  /* 0x0000000102029819 */ /* 0x000fc800000006ff */
[----:B------:R-:W-:Y:S01]  /*4c40*/  LOP3.LUT R27, R2, 0x80000000, R27, 0xf8, !PT ;  /* 0x80000000021b7812 */ /* 0x000fe200078ef81b */
[----:B------:R-:W-:Y:S06]  /*4c50*/  BRA `(.L_x_620) ;  /* 0x0000000000047947 */ /* 0x000fec0003800000 */
.L_x_621:
[----:B------:R-:W0:Y:S02]  /*4c60*/  MUFU.RCP R27, R27 ;  /* 0x0000001b001b7308 */ /* 0x000e240000001000 */
.L_x_620:
[----:B------:R-:W-:Y:S05]  /*4c70*/  BSYNC.RECONVERGENT B0 ;  /* 0x0000000000007941 */ /* 0x000fea0003800200 */
.L_x_618:
[----:B------:R-:W-:Y:S01]  /*4c80*/  MOV R20, R21 ;  /* 0x0000001500147202 */ /* 0x000fe20000000f00 */
[----:B------:R-:W-:-:S04]  /*4c90*/  HFMA2 R21, -RZ, RZ, 0, 0 ;  /* 0x00000000ff157431 */ /* 0x000fc800000001ff */
[----:B0-----:R-:W-:Y:S05]  /*4ca0*/  RET.REL.NODEC R20 `(_ZN3cub18CUB_300001_SM_10006detail9transform16transform_kernelINS2_10policy_hubILb1EN4cuda3std3__45tupleIJN6thrust24THRUST_300001_SM_1000_NS6detail15normal_iteratorINSA_10device_ptrIfEEEEEEEE10policy1000Ei10fx_functorSF_JPfEEEvT0_iT1_T2_DpNS2_10kernel_argIT3_EE) ;  /* 0xffffffb014d47950 */ /* 0x001fea0003c3ffff */
        .weak           $__internal_3_$__cuda_sm3x_div_rn_noftz_f32_slowpath
        .type           $__internal_3_$__cuda_sm3x_div_rn_noftz_f32_slowpath,@function
        .size           $__internal_3_$__cuda_sm3x_div_rn_noftz_f32_slowpath,(.L_x_1333 - $__internal_3_$__cuda_sm3x_div_rn_noftz_f32_slowpath)
$__internal_3_$__cuda_sm3x_div_rn_noftz_f32_slowpath:
        /* <DEDUP_REMOVED lines=29> */
[----:B------:R-:W-:Y:S01]  /*4e80*/  @P0 IMAD.MOV.U32 R21, RZ, RZ, RZ ;  /* 0x000000ffff150224 */ /* 0x000fe200078e00ff */
[----:B------:R-:W-:Y:S01]  /*4e90*/  @!P0 MOV R21, 0xffffffc0 ;  /* 0xffffffc000158802 */ /* 0x000fe20000000f00 */
[----:B------:R-:W-:Y:S01]  /*4ea0*/  @!P0 FFMA R0, R0, 1.84467440737095516160e+19, RZ ;  /* 0x5f80000000008823 */ /* 0x000fe200000000ff */
[----:B------:R-:W-:Y:S02]  /*4eb0*/  @!P1 FFMA R25, R25, 1.84467440737095516160e+19, RZ ;  /* 0x5f80000019199823 */ /* 0x000fe400000000ff */
[----:B------:R-:W-:-:S07]  /*4ec0*/  @!P1 IADD3 R21, PT, PT, R21, 0x40, RZ ;  /* 0x0000004015159810 */ /* 0x000fce0007ffe0ff */
.L_x_623:
[----:B------:R-:W-:Y:S01]  /*4ed0*/  LEA R23, R2, 0xc0800000, 0x17 ;  /* 0xc080000002177811 */ /* 0x000fe200078eb8ff */
[----:B------:R-:W-:Y:S01]  /*4ee0*/  BSSY.RECONVERGENT B1, `(.L_x_628) ;  /* 0x0000036000017945 */ /* 0x000fe20003800200 */
[----:B------:R-:W-:Y:S02]  /*4ef0*/  IADD3 R24, PT, PT, R24, -0x7f, RZ ;  /* 0xffffff8118187810 */ /* 0x000fe40007ffe0ff */
[----:B------:R-:W-:-:S03]  /*4f00*/  IADD3 R23, PT, PT, -R23, R25, RZ ;  /* 0x0000001917177210 */ /* 0x000fc60007ffe1ff */
[C---:B------:R-:W-:Y:S01]  /*4f10*/  IMAD R0, R24.reuse, -0x800000, R0 ;  /* 0xff80000018007824 */ /* 0x040fe200078e0200 */
[----:B------:R0:W1:Y:S01]  /*4f20*/  MUFU.RCP R22, R23 ;  /* 0x0000001700167308 */ /* 0x0000620000001000 */
[----:B------:R-:W-:-:S04]  /*4f30*/  IADD3 R24, PT, PT, R24, 0x7f, -R2 ;  /* 0x0000007f18187810 */ /* 0x000fc80007ffe802 */
        /* <DEDUP_REMOVED lines=44> */
.L_x_630:
[----:B------:R-:W-:-:S04]  /*5200*/  LOP3.LUT R23, R23, 0x80000000, RZ, 0xc0, !PT ;  /* 0x8000000017177812 */ /* 0x000fc800078ec0ff */
[----:B------:R-:W-:Y:S01]  /*5210*/  LOP3.LUT R23, R23, 0x7f800000, RZ, 0xfc, !PT ;  /* 0x7f80000017177812 */ /* 0x000fe200078efcff */
[----:B------:R-:W-:Y:S06]  /*5220*/  BRA `(.L_x_631) ;  /* 0x0000000000047947 */ /* 0x000fec0003800000 */
.L_x_629:
[----:B------:R-:W-:-:S07]  /*5230*/  LEA R23, R21, R23, 0x17 ;  /* 0x0000001715177211 */ /* 0x000fce00078eb8ff */
.L_x_631:
[----:B------:R-:W-:Y:S05]  /*5240*/  BSYNC.RECONVERGENT B1 ;  /* 0x0000000000017941 */ /* 0x000fea0003800200 */
.L_x_628:
[----:B------:R-:W-:Y:S01]  /*5250*/  MOV R0, R23 ;  /* 0x0000001700007202 */ /* 0x000fe20000000f00 */
[----:B------:R-:W-:Y:S06]  /*5260*/  BRA `(.L_x_632) ;  /* 0x0000000000207947 */ /* 0x000fec0003800000 */
.L_x_627:
[----:B------:R-:W-:-:S04]  /*5270*/  LOP3.LUT R0, R25, 0x80000000, R0, 0x48, !PT ;  /* 0x8000000019007812 */ /* 0x000fc800078e4800 */
[----:B------:R-:W-:Y:S01]  /*5280*/  LOP3.LUT R0, R0, 0x7f800000, RZ, 0xfc, !PT ;  /* 0x7f80000000007812 */ /* 0x000fe200078efcff */
[----:B------:R-:W-:Y:S06]  /*5290*/  BRA `(.L_x_632) ;  /* 0x0000000000147947 */ /* 0x000fec0003800000 */
.L_x_626:
[----:B------:R-:W-:Y:S01]  /*52a0*/  LOP3.LUT R0, R25, 0x80000000, R0, 0x48, !PT ;  /* 0x8000000019007812 */ /* 0x000fe200078e4800 */
[----:B------:R-:W-:Y:S06]  /*52b0*/  BRA `(.L_x_632) ;  /* 0x00000000000c7947 */ /* 0x000fec0003800000 */
.L_x_625:
[----:B------:R-:W0:Y:S01]  /*52c0*/  MUFU.RSQ R0, -QNAN ;  /* 0xffc0000000007908 */ /* 0x000e220000001400 */
[----:B------:R-:W-:Y:S05]  /*52d0*/  BRA `(.L_x_632) ;  /* 0x0000000000047947 */ /* 0x000fea0003800000 */
.L_x_624:
[----:B------:R-:W-:-:S07]  /*52e0*/  FADD.FTZ R0, R0, R25 ;  /* 0x0000001900007221 */ /* 0x000fce0000010000 */
.L_x_632:
[----:B------:R-:W-:Y:S05]  /*52f0*/  BSYNC.RECONVERGENT B0 ;  /* 0x0000000000007941 */ /* 0x000fea0003800200 */
.L_x_622:
[----:B------:R-:W-:-:S04]  /*5300*/  HFMA2 R21, -RZ, RZ, 0, 0 ;  /* 0x00000000ff157431 */ /* 0x000fc800000001ff */
[----:B0-----:R-:W-:Y:S05]  /*5310*/  RET.REL.NODEC R20 `(_ZN3cub18CUB_300001_SM_10006detail9transform16transform_kernelINS2_10policy_hubILb1EN4cuda3std3__45tupleIJN6thrust24THRUST_300001_SM_1000_NS6detail15normal_iteratorINSA_10device_ptrIfEEEEEEEE10policy1000Ei10fx_functorSF_JPfEEEvT0_iT1_T2_DpNS2_10kernel_argIT3_EE) ;  /* 0xffffffac14387950 */ /* 0x001fea0003c3ffff */
.L_x_633:
        /* <DEDUP_REMOVED lines=14> */
.L_x_1333:


//--------------------- .text._ZN3cub18CUB_300001_SM_10006detail8for_each13static_kernelINS2_12policy_hub_t12policy_500_tElN6thrust24THRUST_300001_SM_1000_NS8cuda_cub10__tabulate7functorINS7_6detail15normal_iteratorINS7_10device_ptrIfEEEENS7_6system6detail7generic6detail22compute_sequence_valueIfvEElEEEEvT0_T1_ --------------------------
	.section	.text._ZN3cub18CUB_300001_SM_10006detail8for_each13static_kernelINS2_12policy_hub_t12policy_500_tElN6thrust24THRUST_300001_SM_1000_NS8cuda_cub10__tabulate7functorINS7_6detail15normal_iteratorINS7_10device_ptrIfEEEENS7_6system6detail7generic6detail22compute_sequence_valueIfvEElEEEEvT0_T1_,"ax",@progbits
	.align	128
        .global         _ZN3cub18CUB_300001_SM_10006detail8for_each13static_kernelINS2_12policy_hub_t12policy_500_tElN6thrust24THRUST_300001_SM_1000_NS8cuda_cub10__tabulate7functorINS7_6detail15normal_iteratorINS7_10device_ptrIfEEEENS7_6system6detail7generic6detail22compute_sequence_valueIfvEElEEEEvT0_T1_
        .type           _ZN3cub18CUB_300001_SM_10006detail8for_each13static_kernelINS2_12policy_hub_t12policy_500_tElN6thrust24THRUST_300001_SM_1000_NS8cuda_cub10__tabulate7functorINS7_6detail15normal_iteratorINS7_10device_ptrIfEEEENS7_6system6detail7generic6detail22compute_sequence_valueIfvEElEEEEvT0_T1_,@function
        .size           _ZN3cub18CUB_300001_SM_10006detail8for_each13static_kernelINS2_12policy_hub_t12policy_500_tElN6thrust24THRUST_300001_SM_1000_NS8cuda_cub10__tabulate7functorINS7_6detail15normal_iteratorINS7_10device_ptrIfEEEENS7_6system6detail7generic6detail22compute_sequence_valueIfvEElEEEEvT0_T1_,(.L_x_1344 - _ZN3cub18CUB_300001_SM_10006detail8for_each13static_kernelINS2_12policy_hub_t12policy_500_tElN6thrust24THRUST_300001_SM_1000_NS8cuda_cub10__tabulate7functorINS7_6detail15normal_iteratorINS7_10device_ptrIfEEEENS7_6system6detail7generic6detail22compute_sequence_valueIfvEElEEEEvT0_T1_)
        .other          _ZN3cub18CUB_300001_SM_10006detail8for_each13static_kernelINS2_12policy_hub_t12policy_500_tElN6thrust24THRUST_300001_SM_1000_NS8cuda_cub10__tabulate7functorINS7_6detail15normal_iteratorINS7_10device_ptrIfEEEENS7_6system6detail7generic6detail22compute_sequence_valueIfvEElEEEEvT0_T1_,@"STO_CUDA_ENTRY STV_DEFAULT"
_ZN3cub18CUB_300001_SM_10006detail8for_each13static_kernelINS2_12policy_hub_t12policy_500_tElN6thrust24THRUST_300001_SM_1000_NS8cuda_cub10__tabulate7functorINS7_6detail15normal_iteratorINS7_10device_ptrIfEEEENS7_6system6detail7generic6detail22compute_sequence_valueIfvEElEEEEvT0_T1_:
.text._ZN3cub18CUB_300001_SM_10006detail8for_each13static_kernelINS2_12policy_hub_t12policy_500_tElN6thrust24THRUST_300001_SM_1000_NS8cuda_cub10__tabulate7functorINS7_6detail15normal_iteratorINS7_10device_ptrIfEEEENS7_6system6detail7generic6detail22compute_sequence_valueIfvEElEEEEvT0_T1_:
[----:B------:R-:W-:Y:S08]  /*0000*/  LDC R1, c[0x0][0x37c] ;  /* 0x0000df00ff017b82 */ /* 0x000ff00000000800 */
[----:B------:R-:W0:Y:S01]  /*0010*/  S2UR UR4, SR_CTAID.X ;  /* 0x00000000000479c3 */ /* 0x000e220000002500 */
[----:B------:R-:W1:Y:S01]  /*0020*/  LDCU.64 UR6, c[0x0][0x380] ;  /* 0x00007000ff0677ac */ /* 0x000e620008000a00 */
[----:B------:R-:W2:Y:S01]  /*0030*/  LDCU.64 UR8, c[0x0][0x358] ;  /* 0x00006b00ff0877ac */ /* 0x000ea20008000a00 */
[----:B0-----:R-:W-:-:S04]  /*0040*/  UIMAD.WIDE.U32 UR4, UR4, 0x200, URZ ;  /* 0x00000200040478a5 */ /* 0x001fc8000f8e00ff */
[----:B-1----:R-:W-:-:S04]  /*0050*/  UIADD3 UR6, UP0, UPT, -UR4, UR6, URZ ;  /* 0x0000000604067290 */ /* 0x002fc8000ff1e1ff */
[----:B------:R-:W-:Y:S02]  /*0060*/  UIADD3.X UR7, UPT, UPT, ~UR5, UR7, URZ, UP0, !UPT ;  /* 0x0000000705077290 */ /* 0x000fe400087fe5ff */
[----:B------:R-:W-:-:S04]  /*0070*/  UISETP.GE.U32.AND UP0, UPT, UR6, 0x200, UPT ;  /* 0x000002000600788c */ /* 0x000fc8000bf06070 */
[----:B------:R-:W-:-:S09]  /*0080*/  UISETP.GE.AND.EX UP0, UPT, UR7, URZ, UPT, UP0 ;  /* 0x000000ff0700728c */ /* 0x000fd2000bf06300 */
[----:B--2---:R-:W-:Y:S05]  /*0090*/  BRA.U !UP0, `(.L_x_634) ;  /* 0x0000000108407547 */ /* 0x004fea000b800000 */
[----:B------:R-:W0:Y:S01]  /*00a0*/  S2R R4, SR_TID.X ;  /* 0x0000000000047919 */ /* 0x000e220000002100 */
[----:B------:R-:W1:Y:S01]  /*00b0*/  LDC.64 R10, c[0x0][0x390] ;  /* 0x0000e400ff0a7b82 */ /* 0x000e620000000a00 */
[----:B------:R-:W2:Y:S01]  /*00c0*/  LDCU.64 UR10, c[0x0][0x388] ;  /* 0x00007100ff0a77ac */ /* 0x000ea20008000a00 */
[----:B0-----:R-:W-:-:S05]  /*00d0*/  IADD3 R4, P0, PT, R4, UR4, RZ ;  /* 0x0000000404047c10 */ /* 0x001fca000ff1e0ff */
[----:B------:R-:W-:Y:S01]  /*00e0*/  IMAD.X R5, RZ, RZ, UR5, P0 ;  /* 0x00000005ff057e24 */ /* 0x000fe200080e06ff */
[----:B------:R-:W-:-:S03]  /*00f0*/  IADD3 R6, P0, PT, R4, 0x100, RZ ;  /* 0x0000010004067810 */ /* 0x000fc60007f1e0ff */
[----:B------:R-:W1:Y:S02]  /*0100*/  I2F.U64 R9, R4 ;  /* 0x0000000400097312 */ /* 0x000e640000301000 */
[----:B------:R-:W-:Y:S01]  /*0110*/  IMAD.X R7, RZ, RZ, R5, P0 ;  /* 0x000000ffff077224 */ /* 0x000fe200000e0605 */
[----:B--2---:R-:W-:-:S04]  /*0120*/  LEA R2, P0, R4, UR10, 0x2 ;  /* 0x0000000a04027c11 */ /* 0x004fc8000f8010ff */
[----:B------:R-:W-:Y:S01]  /*0130*/  LEA.HI.X R3, R4, UR11, R5, 0x2, P0 ;  /* 0x0000000b04037c11 */ /* 0x000fe200080f1405 */
[----:B------:R-:W0:Y:S01]  /*0140*/  I2F.U64 R7, R6 ;  /* 0x0000000600077312 */ /* 0x000e220000301000 */
[----:B-1----:R-:W-:-:S05]  /*0150*/  FFMA R9, R9, R11, R10 ;  /* 0x0000000b09097223 */ /* 0x002fca000000000a */
[----:B------:R-:W-:Y:S01]  /*0160*/  STG.E desc[UR8][R2.64], R9 ;  /* 0x0000000902007986 */ /* 0x000fe2000c101908 */
[----:B0-----:R-:W-:-:S05]  /*0170*/  FFMA R11, R7, R11, R10 ;  /* 0x0000000b070b7223 */ /* 0x001fca000000000a */
[----:B------:R-:W-:Y:S01]  /*0180*/  STG.E desc[UR8][R2.64+0x400], R11 ;  /* 0x0004000b02007986 */ /* 0x000fe2000c101908 */
[----:B------:R-:W-:Y:S05]  /*0190*/  EXIT ;  /* 0x000000000000794d */ /* 0x000fea0003800000 */
.L_x_634:
[----:B------:R-:W0:Y:S01]  /*01a0*/  S2R R2, SR_TID.X ;  /* 0x0000000000027919 */ /* 0x000e220000002100 */
[----:B------:R-:W-:Y:S01]  /*01b0*/  USHF.R.S32.HI UR7, URZ, 0x1f, UR6 ;  /* 0x0000001fff077899 */ /* 0x000fe20008011406 */
[----:B------:R-:W-:Y:S05]  /*01c0*/  BSSY.RECONVERGENT B0, `(.L_x_635) ;  /* 0x0000012000007945 */ /* 0x000fea0003800200 */
[----:B------:R-:W-:Y:S02]  /*01d0*/  IMAD.U32 R3, RZ, RZ, UR7 ;  /* 0x00000007ff037e24 */ /* 0x000fe4000f8e00ff */
[----:B------:R-:W-:Y:S01]  /*01e0*/  IMAD.U32 R4, RZ, RZ, UR7 ;  /* 0x00000007ff047e24 */ /* 0x000fe2000f8e00ff */
[C---:B0-----:R-:W-:Y:S01]  /*01f0*/  ISETP.LT.U32.AND P0, PT, R2.reuse, UR6, PT ;  /* 0x0000000602007c0c */ /* 0x041fe2000bf01070 */
[----:B------:R-:W-:-:S03]  /*0200*/  VIADD R0, R2, 0x100 ;  /* 0x0000010002007836 */ /* 0x000fc60000000000 */
[----:B------:R-:W-:Y:S02]  /*0210*/  ISETP.GT.AND.EX P0, PT, R3, RZ, PT, P0 ;  /* 0x000000ff0300720c */ /* 0x000fe40003f04300 */
[----:B------:R-:W-:-:S04]  /*0220*/  ISETP.LT.U32.AND P1, PT, R0, UR6, PT ;  /* 0x0000000600007c0c */ /* 0x000fc8000bf21070 */
[----:B------:R-:W-:-:S07]  /*0230*/  ISETP.GT.AND.EX P1, PT, R4, RZ, PT, P1 ;  /* 0x000000ff0400720c */ /* 0x000fce0003f24310 */
[----:B------:R-:W-:Y:S06]  /*0240*/  @!P0 BRA `(.L_x_636) ;  /* 0x0000000000248947 */ /* 0x000fec0003800000 */
[----:B------:R-:W-:Y:S01]  /*0250*/  IADD3 R2, P0, PT, R2, UR4, RZ ;  /* 0x0000000402027c10 */ /* 0x000fe2000ff1e0ff */
[----:B------:R-:W0:Y:S01]  /*0260*/  LDC.64 R8, c[0x0][0x390] ;  /* 0x0000e400ff087b82 */ /* 0x000e220000000a00 */
[----:B------:R-:W1:Y:S03]  /*0270*/  LDCU.64 UR10, c[0x0][0x388] ;  /* 0x00007100ff0a77ac */ /* 0x000e660008000a00 */
[----:B------:R-:W-:-:S04]  /*0280*/  IMAD.X R3, RZ, RZ, UR5, P0 ;  /* 0x00000005ff037e24 */ /* 0x000fc800080e06ff */
[----:B------:R-:W0:Y:S01]  /*0290*/  I2F.U64 R7, R2 ;  /* 0x0000000200077312 */ /* 0x000e220000301000 */
[----:B-1----:R-:W-:-:S04]  /*02a0*/  LEA R4, P0, R2, UR10, 0x2 ;  /* 0x0000000a02047c11 */ /* 0x002fc8000f8010ff */
[----:B------:R-:W-:Y:S01]  /*02b0*/  LEA.HI.X R5, R2, UR11, R3, 0x2, P0 ;  /* 0x0000000b02057c11 */ /* 0x000fe200080f1403 */
[----:B0-----:R-:W-:-:S05]  /*02c0*/  FFMA R7, R7, R9, R8 ;  /* 0x0000000907077223 */ /* 0x001fca0000000008 */
[----:B------:R0:W-:Y:S03]  /*02d0*/  STG.E desc[UR8][R4.64], R7 ;  /* 0x0000000704007986 */ /* 0x0001e6000c101908 */
.L_x_636:
[----:B------:R-:W-:Y:S05]  /*02e0*/  BSYNC.RECONVERGENT B0 ;  /* 0x0000000000007941 */ /* 0x000fea0003800200 */
.L_x_635:
[----:B------:R-:W-:Y:S05]  /*02f0*/  @!P1 EXIT ;  /* 0x000000000000994d */ /* 0x000fea0003800000 */
[----:B------:R-:W-:Y:S01]  /*0300*/  IADD3 R2, P0, PT, R0, UR4, RZ ;  /* 0x0000000400027c10 */ /* 0x000fe2000ff1e0ff */
[----:B------:R-:W1:Y:S01]  /*0310*/  LDC.64 R8, c[0x0][0x390] ;  /* 0x0000e400ff087b82 */ /* 0x000e620000000a00 */
[----:B------:R-:W2:Y:S03]  /*0320*/  LDCU.64 UR6, c[0x0][0x388] ;  /* 0x00007100ff0677ac */ /* 0x000ea60008000a00 */
[----:B------:R-:W-:-:S04]  /*0330*/  IMAD.X R3, RZ, RZ, UR5, P0 ;  /* 0x00000005ff037e24 */ /* 0x000fc800080e06ff */
[----:B0-----:R-:W1:Y:S01]  /*0340*/  I2F.U64 R7, R2 ;  /* 0x0000000200077312 */ /* 0x001e620000301000 */
[----:B--2---:R-:W-:-:S04]  /*0350*/  LEA R4, P0, R2, UR6, 0x2 ;  /* 0x0000000602047c11 */ /* 0x004fc8000f8010ff */
[----:B------:R-:W-:Y:S01]  /*0360*/  LEA.HI.X R5, R2, UR7, R3, 0x2, P0 ;  /* 0x0000000702057c11 */ /* 0x000fe200080f1403 */
[----:B-1----:R-:W-:-:S05]  /*0370*/  FFMA R7, R7, R9, R8 ;  /* 0x0000000907077223 */ /* 0x002fca0000000008 */
[----:B------:R-:W-:Y:S01]  /*0380*/  STG.E desc[UR8][R4.64], R7 ;  /* 0x0000000704007986 */ /* 0x000fe2000c101908 */
[----:B------:R-:W-:Y:S05]  /*0390*/  EXIT ;  /* 0x000000000000794d */ /* 0x000fea0003800000 */
.L_x_637:
        /* <DEDUP_REMOVED lines=14> */
.L_x_1344:


//--------------------- .text._ZN3cub18CUB_300001_SM_10006detail8for_each13static_kernelINS2_12policy_hub_t12policy_500_tEmN6thrust24THRUST_300001_SM_1000_NS8cuda_cub20__uninitialized_fill7functorINS7_10device_ptrIfEEfEEEEvT0_T1_ --------------------------
	.section	.text._ZN3cub18CUB_300001_SM_10006detail8for_each13static_kernelINS2_12policy_hub_t12policy_500_tEmN6thrust24THRUST_300001_SM_1000_NS8cuda_cub20__uninitialized_fill7functorINS7_10device_ptrIfEEfEEEEvT0_T1_,"ax",@progbits
	.align	128
        .global         _ZN3cub18CUB_300001_SM_10006detail8for_each13static_kernelINS2_12policy_hub_t12policy_500_tEmN6thrust24THRUST_300001_SM_1000_NS8cuda_cub20__uninitialized_fill7functorINS7_10device_ptrIfEEfEEEEvT0_T1_
        .type           _ZN3cub18CUB_300001_SM_10006detail8for_each13static_kernelINS2_12policy_hub_t12policy_500_tEmN6thrust24THRUST_300001_SM_1000_NS8cuda_cub20__uninitialized_fill7functorINS7_10device_ptrIfEEfEEEEvT0_T1_,@function
        .size           _ZN3cub18CUB_300001_SM_10006detail8for_each13static_kernelINS2_12policy_hub_t12policy_500_tEmN6thrust24THRUST_300001_SM_1000_NS8cuda_cub20__uninitialized_fill7functorINS7_10device_ptrIfEEfEEEEvT0_T1_,(.L_x_1345 - _ZN3cub18CUB_300001_SM_10006detail8for_each13static_kernelINS2_12policy_hub_t12policy_500_tEmN6thrust24THRUST_300001_SM_1000_NS8cuda_cub20__uninitialized_fill7functorINS7_10device_ptrIfEEfEEEEvT0_T1_)
        .other          _ZN3cub18CUB_300001_SM_10006detail8for_each13static_kernelINS2_12policy_hub_t12policy_500_tEmN6thrust24THRUST_300001_SM_1000_NS8cuda_cub20__uninitialized_fill7functorINS7_10device_ptrIfEEfEEEEvT0_T1_,@"STO_CUDA_ENTRY STV_DEFAULT"
_ZN3cub18CUB_300001_SM_10006detail8for_each13static_kernelINS2_12policy_hub_t12policy_500_tEmN6thrust24THRUST_300001_SM_1000_NS8cuda_cub20__uninitialized_fill7functorINS7_10device_ptrIfEEfEEEEvT0_T1_:
.text._ZN3cub18CUB_300001_SM_10006detail8for_each13static_kernelINS2_12policy_hub_t12policy_500_tEmN6thrust24THRUST_300001_SM_1000_NS8cuda_cub20__uninitialized_fill7functorINS7_10device_ptrIfEEfEEEEvT0_T1_:
        /* <DEDUP_REMOVED lines=8> */
[----:B------:R-:W-:-:S09]  /*0080*/  UISETP.GE.U32.AND.EX UP0, UPT, UR7, URZ, UPT, UP0 ;  /* 0x000000ff0700728c */ /* 0x000fd2000bf06100 */
[----:B--2---:R-:W-:Y:S05]  /*0090*/  BRA.U !UP0, `(.L_x_638) ;  /* 0x0000000108287547 */ /* 0x004fea000b800000 */
[----:B------:R-:W0:Y:S01]  /*00a0*/  S2R R0, SR_TID.X ;  /* 0x0000000000007919 */ /* 0x000e220000002100 */
[----:B------:R-:W1:Y:S01]  /*00b0*/  LDCU.64 UR6, c[0x0][0x388] ;  /* 0x00007100ff0677ac */ /* 0x000e620008000a00 */
[----:B------:R-:W2:Y:S01]  /*00c0*/  LDC R5, c[0x0][0x390] ;  /* 0x0000e400ff057b82 */ /* 0x000ea20000000800 */
[----:B0-----:R-:W-:-:S05]  /*00d0*/  IADD3 R0, P0, PT, R0, UR4, RZ ;  /* 0x0000000400007c10 */ /* 0x001fca000ff1e0ff */
[----:B------:R-:W-:Y:S01]  /*00e0*/  IMAD.X R3, RZ, RZ, UR5, P0 ;  /* 0x00000005ff037e24 */ /* 0x000fe200080e06ff */
[----:B-1----:R-:W-:-:S04]  /*00f0*/  LEA R2, P0, R0, UR6, 0x2 ;  /* 0x0000000600027c11 */ /* 0x002fc8000f8010ff */
[----:B------:R-:W-:-:S05]  /*0100*/  LEA.HI.X R3, R0, UR7, R3, 0x2, P0 ;  /* 0x0000000700037c11 */ /* 0x000fca00080f1403 */
[----:B--2---:R-:W-:Y:S04]  /*0110*/  STG.E desc[UR8][R2.64], R5 ;  /* 0x0000000502007986 */ /* 0x004fe8000c101908 */
[----:B------:R-:W-:Y:S01]  /*0120*/  STG.E desc[UR8][R2.64+0x400], R5 ;  /* 0x0004000502007986 */ /* 0x000fe2000c101908 */
[----:B------:R-:W-:Y:S05]  /*0130*/  EXIT ;  /* 0x000000000000794d */ /* 0x000fea0003800000 */
.L_x_638:
[----:B------:R-:W0:Y:S01]  /*0140*/  S2R R0, SR_TID.X ;  /* 0x0000000000007919 */ /* 0x000e220000002100 */
[----:B------:R-:W-:Y:S01]  /*0150*/  IMAD.U32 R2, RZ, RZ, UR7 ;  /* 0x00000007ff027e24 */ /* 0x000fe2000f8e00ff */
[----:B------:R-:W1:Y:S01]  /*0160*/  LDCU.64 UR10, c[0x0][0x388] ;  /* 0x00007100ff0a77ac */ /* 0x000e620008000a00 */
[----:B------:R-:W-:Y:S01]  /*0170*/  IMAD.U32 R4, RZ, RZ, UR7 ;  /* 0x00000007ff047e24 */ /* 0x000fe2000f8e00ff */
[----:B0-----:R-:W-:-:S04]  /*0180*/  ISETP.LT.U32.AND P0, PT, R0, UR6, PT ;  /* 0x0000000600007c0c */ /* 0x001fc8000bf01070 */
[----:B------:R-:W-:Y:S01]  /*0190*/  ISETP.GT.U32.AND.EX P0, PT, R2, RZ, PT, P0 ;  /* 0x000000ff0200720c */ /* 0x000fe20003f04100 */
[C---:B------:R-:W-:Y:S01]  /*01a0*/  VIADD R2, R0.reuse, 0x100 ;  /* 0x0000010000027836 */ /* 0x040fe20000000000 */
[----:B------:R-:W-:-:S04]  /*01b0*/  IADD3 R0, P2, PT, R0, UR4, RZ ;  /* 0x0000000400007c10 */ /* 0x000fc8000ff5e0ff */
[----:B------:R-:W-:Y:S01]  /*01c0*/  ISETP.LT.U32.AND P1, PT, R2, UR6, PT ;  /* 0x0000000602007c0c */ /* 0x000fe2000bf21070 */
[----:B------:R-:W-:Y:S01]  /*01d0*/  IMAD.X R3, RZ, RZ, UR5, P2 ;  /* 0x00000005ff037e24 */ /* 0x000fe200090e06ff */
[----:B-1----:R-:W-:Y:S02]  /*01e0*/  LEA R2, P2, R0, UR10, 0x2 ;  /* 0x0000000a00027c11 */ /* 0x002fe4000f8410ff */
[----:B------:R-:W-:Y:S02]  /*01f0*/  ISETP.GT.U32.AND.EX P1, PT, R4, RZ, PT, P1 ;  /* 0x000000ff0400720c */ /* 0x000fe40003f24110 */
[----:B------:R-:W-:Y:S01]  /*0200*/  LEA.HI.X R3, R0, UR11, R3, 0x2, P2 ;  /* 0x0000000b00037c11 */ /* 0x000fe200090f1403 */
[----:B------:R-:W0:Y:S04]  /*0210*/  @P0 LDC R5, c[0x0][0x390] ;  /* 0x0000e400ff050b82 */ /* 0x000e280000000800 */
[----:B0-----:R0:W-:Y:S06]  /*0220*/  @P0 STG.E desc[UR8][R2.64], R5 ;  /* 0x0000000502000986 */ /* 0x0011ec000c101908 */
[----:B------:R-:W-:Y:S05]  /*0230*/  @!P1 EXIT ;  /* 0x000000000000994d */ /* 0x000fea0003800000 */
[----:B0-----:R-:W0:Y:S02]  /*0240*/  LDC R5, c[0x0][0x390] ;  /* 0x0000e400ff057b82 */ /* 0x001e240000000800 */
[----:B0-----:R-:W-:Y:S01]  /*0250*/  STG.E desc[UR8][R2.64+0x400], R5 ;  /* 0x0004000502007986 */ /* 0x001fe2000c101908 */
[----:B------:R-:W-:Y:S05]  /*0260*/  EXIT ;  /* 0x000000000000794d */ /* 0x000fea0003800000 */
.L_x_639:
        /* <DEDUP_REMOVED lines=9> */
.L_x_1345:


//--------------------- .text._ZN3cub18CUB_300001_SM_10006detail11EmptyKernelIvEEvv --------------------------
	.section	.text._ZN3cub18CUB_300001_SM_10006detail11EmptyKernelIvEEvv,"ax",@progbits
	.align	128
        .global         _ZN3cub18CUB_300001_SM_10006detail11EmptyKernelIvEEvv
        .type           _ZN3cub18CUB_300001_SM_10006detail11EmptyKernelIvEEvv,@function
        .size           _ZN3cub18CUB_300001_SM_10006detail11EmptyKernelIvEEvv,(.L_x_1346 - _ZN3cub18CUB_300001_SM_10006detail11EmptyKernelIvEEvv)
        .other          _ZN3cub18CUB_300001_SM_10006detail11EmptyKernelIvEEvv,@"STO_CUDA_ENTRY STV_DEFAULT"
_ZN3cub18CUB_300001_SM_10006detail11EmptyKernelIvEEvv:
.text._ZN3cub18CUB_300001_SM_10006detail11EmptyKernelIvEEvv:
[----:B------:R-:W-:Y:S01]  /*0000*/  LDC R1, c[0x0][0x37c] ;  /* 0x0000df00ff017b82 */ /* 0x000fe20000000800 */
[----:B------:R-:W-:Y:S05]  /*0010*/  EXIT ;  /* 0x000000000000794d */ /* 0x000fea0003800000 */
.L_x_640:
        /* <DEDUP_REMOVED lines=14> */
.L_x_1346:


//--------------------- .text._ZN6thrust24THRUST_300001_SM_1000_NS8cuda_cub4core6detail13_kernel_agentINS1_8__reduce11ReduceAgentIPN4cuda3std3__45tupleIJflEEESC_SB_lNS1_9__extrema9arg_max_fIflNS9_4lessIfEEEEEEJSC_SC_iSH_EEEvDpT0_ --------------------------
	.section	.text._ZN6thrust24THRUST_300001_SM_1000_NS8cuda_cub4core6detail13_kernel_agentINS1_8__reduce11ReduceAgentIPN4cuda3std3__45tupleIJflEEESC_SB_lNS1_9__extrema9arg_max_fIflNS9_4lessIfEEEEEEJSC_SC_iSH_EEEvDpT0_,"ax",@progbits
	.align	128
        .global         _ZN6thrust24THRUST_300001_SM_1000_NS8cuda_cub4core6detail13_kernel_agentINS1_8__reduce11ReduceAgentIPN4cuda3std3__45tupleIJflEEESC_SB_lNS1_9__extrema9arg_max_fIflNS9_4lessIfEEEEEEJSC_SC_iSH_EEEvDpT0_
        .type           _ZN6thrust24THRUST_300001_SM_1000_NS8cuda_cub4core6detail13_kernel_agentINS1_8__reduce11ReduceAgentIPN4cuda3std3__45tupleIJflEEESC_SB_lNS1_9__extrema9arg_max_fIflNS9_4lessIfEEEEEEJSC_SC_iSH_EEEvDpT0_,@function
        .size           _ZN6thrust24THRUST_300001_SM_1000_NS8cuda_cub4core6detail13_kernel_agentINS1_8__reduce11ReduceAgentIPN4cuda3std3__45tupleIJflEEESC_SB_lNS1_9__extrema9arg_max_fIflNS9_4lessIfEEEEEEJSC_SC_iSH_EEEvDpT0_,(.L_x_1347 - _ZN6thrust24THRUST_300001_SM_1000_NS8cuda_cub4core6detail13_kernel_agentINS1_8__reduce11ReduceAgentIPN4cuda3std3__45tupleIJflEEESC_SB_lNS1_9__extrema9arg_max_fIflNS9_4lessIfEEEEEEJSC_SC_iSH_EEEvDpT0_)
        .other          _ZN6thrust24THRUST_300001_SM_1000_NS8cuda_cub4core6detail13_kernel_agentINS1_8__reduce11ReduceAgentIPN4cuda3std3__45tupleIJflEEESC_SB_lNS1_9__extrema9arg_max_fIflNS9_4lessIfEEEEEEJSC_SC_iSH_EEEvDpT0_,@"STO_CUDA_ENTRY STV_DEFAULT"
_ZN6thrust24THRUST_300001_SM_1000_NS8cuda_cub4core6detail13_kernel_agentINS1_8__reduce11ReduceAgentIPN4cuda3std3__45tupleIJflEEESC_SB_lNS1_9__extrema9arg_max_fIflNS9_4lessIfEEEEEEJSC_SC_iSH_EEEvDpT0_:
.text._ZN6thrust24THRUST_300001_SM_1000_NS8cuda_cub4core6detail13_kernel_agentINS1_8__reduce11ReduceAgentIPN4cuda3std3__45tupleIJflEEESC_SB_lNS1_9__extrema9arg_max_fIflNS9_4lessIfEEEEEEJSC_SC_iSH_EEEvDpT0_:
[----:B------:R-:W-:Y:S01]  /*0000*/  LDC R1, c[0x0][0x37c] ;  /* 0x0000df00ff017b82 */ /* 0x000fe20000000800 */
[----:B------:R-:W0:Y:S02]  /*0010*/  LDCU UR8, c[0x0][0x390] ;  /* 0x00007200ff0877ac */ /* 0x000e240008000800 */
[----:B0-----:R-:W-:-:S13]  /*0020*/  ISETP.NE.AND P0, PT, RZ, UR8, PT ;  /* 0x00000008ff007c0c */ /* 0x001fda000bf05270 */
[----:B------:R-:W-:Y:S05]  /*0030*/  @!P0 EXIT ;  /* 0x000000000000894d */ /* 0x000fea0003800000 */
[----:B------:R-:W-:Y:S01]  /*0040*/  UISETP.GT.AND UP0, UPT, UR8, 0x4ff, UPT ;  /* 0x000004ff0800788c */ /* 0x000fe2000bf04270 */
[----:B------:R-:W-:Y:S01]  /*0050*/  BSSY.RECONVERGENT B0, `(.L_x_641) ;  /* 0x00005bf000007945 */ /* 0x000fe20003800200 */
[----:B------:R-:W0:Y:S07]  /*0060*/  LDCU.64 UR10, c[0x0][0x358] ;  /* 0x00006b00ff0a77ac */ /* 0x000e2e0008000a00 */
[----:B------:R-:W-:Y:S05]  /*0070*/  BRA.U UP0, `(.L_x_642) ;  /* 0x0000003100807547 */ /* 0x000fea000b800000 */
[----:B------:R-:W1:Y:S01]  /*0080*/  S2R R0, SR_TID.X ;  /* 0x0000000000007919 */ /* 0x000e620000002100 */
[----:B------:R-:W2:Y:S01]  /*0090*/  LDCU UR4, c[0x0][0x390] ;  /* 0x00007200ff0477ac */ /* 0x000ea20008000800 */
[----:B------:R-:W-:Y:S01]  /*00a0*/  BSSY.RECONVERGENT B1, `(.L_x_643) ;  /* 0x000000b000017945 */ /* 0x000fe20003800200 */
[----:B------:R-:W-:Y:S01]  /*00b0*/  IMAD.MOV.U32 R4, RZ, RZ, RZ ;  /* 0x000000ffff047224 */ /* 0x000fe200078e00ff */
[----:B------:R-:W-:Y:S02]  /*00c0*/  CS2R R2, SRZ ;  /* 0x0000000000027805 */ /* 0x000fe4000001ff00 */
[----:B-1----:R-:W-:Y:S01]  /*00d0*/  ISETP.GE.AND P0, PT, R0, UR8, PT ;  /* 0x0000000800007c0c */ /* 0x002fe2000bf06270 */
[----:B------:R-:W-:-:S12]  /*00e0*/  IMAD.MOV.U32 R5, RZ, RZ, R0 ;  /* 0x000000ffff057224 */ /* 0x000fd800078e0000 */
[----:B--2---:R-:W-:Y:S05]  /*00f0*/  @P0 BRA `(.L_x_644) ;  /* 0x0000000000140947 */ /* 0x004fea0003800000 */
[----:B------:R-:W1:Y:S02]  /*0100*/  LDC.64 R6, c[0x0][0x380] ;  /* 0x0000e000ff067b82 */ /* 0x000e640000000a00 */
[----:B-1----:R-:W-:-:S05]  /*0110*/  IMAD.WIDE.U32 R6, R0, 0x10, R6 ;  /* 0x0000001000067825 */ /* 0x002fca00078e0006 */
[----:B0-----:R1:W5:Y:S04]  /*0120*/  LDG.E.CONSTANT R4, desc[UR10][R6.64] ;  /* 0x0000000a06047981 */ /* 0x001368000c1e9900 */
[----:B------:R1:W5:Y:S01]  /*0130*/  LDG.E.64.CONSTANT R2, desc[UR10][R6.64+0x8] ;  /* 0x0000080a06027981 */ /* 0x000362000c1e9b00 */
[----:B------:R-:W-:-:S07]  /*0140*/  VIADD R5, R0, 0x100 ;  /* 0x0000010000057836 */ /* 0x000fce0000000000 */
.L_x_644:
[----:B0-----:R-:W-:Y:S05]  /*0150*/  BSYNC.RECONVERGENT B1 ;  /* 0x0000000000017941 */ /* 0x001fea0003800200 */
.L_x_643:
[----:B------:R-:W-:Y:S01]  /*0160*/  ISETP.GE.AND P0, PT, R5, UR8, PT ;  /* 0x0000000805007c0c */ /* 0x000fe2000bf06270 */
[----:B------:R-:W-:-:S12]  /*0170*/  BSSY.RECONVERGENT B1, `(.L_x_645) ;  /* 0x0000088000017945 */ /* 0x000fd80003800200 */
[----:B------:R-:W-:Y:S05]  /*0180*/  @P0 BRA `(.L_x_646) ;  /* 0x0000000800180947 */ /* 0x000fea0003800000 */
[----:B-1----:R-:W-:Y:S01]  /*0190*/  LOP3.LUT R6, RZ, R5, RZ, 0x33, !PT ;  /* 0x00000005ff067212 */ /* 0x002fe200078e33ff */
[----:B------:R-:W-:Y:S04]  /*01a0*/  BSSY.RECONVERGENT B2, `(.L_x_647) ;  /* 0x000002b000027945 */ /* 0x000fe80003800200 */
[----:B------:R-:W-:-:S05]  /*01b0*/  VIADD R12, R6, UR8 ;  /* 0x00000008060c7c36 */ /* 0x000fca0008000000 */
[----:B------:R-:W-:-:S04]  /*01c0*/  LOP3.LUT R6, R12, 0x300, RZ, 0xc0, !PT ;  /* 0x000003000c067812 */ /* 0x000fc800078ec0ff */
[----:B------:R-:W-:-:S13]  /*01d0*/  ISETP.NE.AND P0, PT, R6, 0x300, PT ;  /* 0x000003000600780c */ /* 0x000fda0003f05270 */
[----:B------:R-:W-:Y:S05]  /*01e0*/  @!P0 BRA `(.L_x_648) ;  /* 0x0000000000988947 */ /* 0x000fea0003800000 */
[----:B------:R-:W0:Y:S01]  /*01f0*/  LDC.64 R6, c[0x0][0x380] ;  /* 0x0000e000ff067b82 */ /* 0x000e220000000a00 */
[----:B------:R-:W-:-:S04]  /*0200*/  LEA.HI R8, R12, 0x1, RZ, 0x18 ;  /* 0x000000010c087811 */ /* 0x000fc800078fc0ff */
[----:B------:R-:W-:-:S05]  /*0210*/  LOP3.LUT R8, R8, 0x3, RZ, 0xc0, !PT ;  /* 0x0000000308087812 */ /* 0x000fca00078ec0ff */
[----:B------:R-:W-:Y:S02]  /*0220*/  IMAD.MOV R10, RZ, RZ, -R8 ;  /* 0x000000ffff0a7224 */ /* 0x000fe400078e0a08 */
[----:B0-----:R-:W-:-:S04]  /*0230*/  IMAD.WIDE.U32 R6, R5, 0x10, R6 ;  /* 0x0000001005067825 */ /* 0x001fc800078e0006 */
[----:B------:R-:W-:-:S07]  /*0240*/  IMAD.MOV.U32 R11, RZ, RZ, R6 ;  /* 0x000000ffff0b7224 */ /* 0x000fce00078e0006 */
.L_x_651:
[----:B------:R-:W-:-:S05]  /*0250*/  IMAD.MOV.U32 R6, RZ, RZ, R11 ;  /* 0x000000ffff067224 */ /* 0x000fca00078e000b */
[----:B------:R-:W2:Y:S04]  /*0260*/  LDG.E.CONSTANT R14, desc[UR10][R6.64] ;  /* 0x0000000a060e7981 */ /* 0x000ea8000c1e9900 */
[----:B------:R-:W3:Y:S01]  /*0270*/  LDG.E.64.CONSTANT R8, desc[UR10][R6.64+0x8] ;  /* 0x0000080a06087981 */ /* 0x000ee2000c1e9b00 */
[----:B------:R-:W-:Y:S01]  /*0280*/  VIADD R10, R10, 0x1 ;  /* 0x000000010a0a7836 */ /* 0x000fe20000000000 */
[----:B------:R-:W-:Y:S01]  /*0290*/  BSSY.RECONVERGENT B3, `(.L_x_649) ;  /* 0x0000018000037945 */ /* 0x000fe20003800200 */
[----:B-----5:R-:W-:Y:S01]  /*02a0*/  IMAD.MOV.U32 R17, RZ, RZ, R3 ;  /* 0x000000ffff117224 */ /* 0x020fe200078e0003 */
[----:B------:R-:W-:Y:S01]  /*02b0*/  IADD3 R11, P3, PT, R6, 0x1000, RZ ;  /* 0x00001000060b7810 */ /* 0x000fe20007f7e0ff */
[----:B------:R-:W-:Y:S01]  /*02c0*/  IMAD.MOV.U32 R15, RZ, RZ, R2 ;  /* 0x000000ffff0f7224 */ /* 0x000fe200078e0002 */
[----:B------:R-:W-:Y:S01]  /*02d0*/  ISETP.NE.AND P2, PT, R10, RZ, PT ;  /* 0x000000ff0a00720c */ /* 0x000fe20003f45270 */
[----:B------:R-:W-:Y:S01]  /*02e0*/  IMAD.MOV.U32 R13, RZ, RZ, R4 ;  /* 0x000000ffff0d7224 */ /* 0x000fe200078e0004 */
[----:B--2---:R-:W-:Y:S01]  /*02f0*/  FSETP.GEU.AND P0, PT, R4, R14, PT ;  /* 0x0000000e0400720b */ /* 0x004fe20003f0e000 */
[----:B------:R-:W-:-:S02]  /*0300*/  IMAD.MOV.U32 R4, RZ, RZ, R14 ;  /* 0x000000ffff047224 */ /* 0x000fc400078e000e */
[----:B---3--:R-:W-:Y:S02]  /*0310*/  IMAD.MOV.U32 R2, RZ, RZ, R8 ;  /* 0x000000ffff027224 */ /* 0x008fe400078e0008 */
[----:B------:R-:W-:-:S08]  /*0320*/  IMAD.MOV.U32 R3, RZ, RZ, R9 ;  /* 0x000000ffff037224 */ /* 0x000fd000078e0009 */
[----:B------:R-:W-:Y:S05]  /*0330*/  @!P0 BRA `(.L_x_650) ;  /* 0x0000000000348947 */ /* 0x000fea0003800000 */
[----:B------:R-:W-:Y:S01]  /*0340*/  FSETP.GEU.AND P4, PT, R14, R13, PT ;  /* 0x0000000d0e00720b */ /* 0x000fe20003f8e000 */
[----:B------:R-:W-:Y:S02]  /*0350*/  IMAD.MOV.U32 R4, RZ, RZ, R13 ;  /* 0x000000ffff047224 */ /* 0x000fe400078e000d */
[----:B------:R-:W-:Y:S02]  /*0360*/  IMAD.MOV.U32 R2, RZ, RZ, R15 ;  /* 0x000000ffff027224 */ /* 0x000fe400078e000f */
[----:B------:R-:W-:-:S08]  /*0370*/  IMAD.MOV.U32 R3, RZ, RZ, R17 ;  /* 0x000000ffff037224 */ /* 0x000fd000078e0011 */
[CC--:B------:R-:W-:Y:S02]  /*0380*/  @P4 ISETP.LT.U32.AND P1, PT, R15.reuse, R8.reuse, PT ;  /* 0x000000080f00420c */ /* 0x0c0fe40003f21070 */
[-C--:B------:R-:W-:Y:S02]  /*0390*/  @P4 ISETP.GE.U32.AND P0, PT, R15, R8.reuse, PT ;  /* 0x000000080f00420c */ /* 0x080fe40003f06070 */
[CC--:B------:R-:W-:Y:S02]  /*03a0*/  @P4 ISETP.LT.AND.EX P1, PT, R17.reuse, R9.reuse, PT, P1 ;  /* 0x000000091100420c */ /* 0x0c0fe40003f21310 */
[-C--:B------:R-:W-:Y:S02]  /*03b0*/  @P4 ISETP.GE.AND.EX P0, PT, R17, R9.reuse, PT, P0 ;  /* 0x000000091100420c */ /* 0x080fe40003f06300 */
[----:B------:R-:W-:Y:S02]  /*03c0*/  @P4 SEL R8, R15, R8, P1 ;  /* 0x000000080f084207 */ /* 0x000fe40000800000 */
[----:B------:R-:W-:-:S02]  /*03d0*/  @P4 SEL R9, R17, R9, P1 ;  /* 0x0000000911094207 */ /* 0x000fc40000800000 */
[----:B------:R-:W-:Y:S01]  /*03e0*/  @P4 FSEL R4, R13, R14, !P0 ;  /* 0x0000000e0d044208 */ /* 0x000fe20004000000 */
[----:B------:R-:W-:Y:S02]  /*03f0*/  @P4 IMAD.MOV.U32 R2, RZ, RZ, R8 ;  /* 0x000000ffff024224 */ /* 0x000fe400078e0008 */
[----:B------:R-:W-:-:S07]  /*0400*/  @P4 IMAD.MOV.U32 R3, RZ, RZ, R9 ;  /* 0x000000ffff034224 */ /* 0x000fce00078e0009 */
.L_x_650:
[----:B------:R-:W-:Y:S05]  /*0410*/  BSYNC.RECONVERGENT B3 ;  /* 0x0000000000037941 */ /* 0x000fea0003800200 */
.L_x_649:
[----:B------:R-:W-:Y:S02]  /*0420*/  IMAD.X R7, RZ, RZ, R7, P3 ;  /* 0x000000ffff077224 */ /* 0x000fe400018e0607 */
[----:B------:R-:W-:Y:S01]  /*0430*/  VIADD R5, R5, 0x100 ;  /* 0x0000010005057836 */ /* 0x000fe20000000000 */
[----:B------:R-:W-:Y:S06]  /*0440*/  @P2 BRA `(.L_x_651) ;  /* 0xfffffffc00802947 */ /* 0x000fec000383ffff */
.L_x_648:
[----:B------:R-:W-:Y:S05]  /*0450*/  BSYNC.RECONVERGENT B2 ;  /* 0x0000000000027941 */ /* 0x000fea0003800200 */
.L_x_647:
[----:B------:R-:W0:Y:S01]  /*0460*/  LDC.64 R8, c[0x0][0x380] ;  /* 0x0000e000ff087b82 */ /* 0x000e220000000a00 */
[----:B------:R-:W-:-:S13]  /*0470*/  ISETP.GE.U32.AND P0, PT, R12, 0x300, PT ;  /* 0x000003000c00780c */ /* 0x000fda0003f06070 */
[----:B------:R-:W-:Y:S05]  /*0480*/  @!P0 BRA `(.L_x_646) ;  /* 0x0000000400588947 */ /* 0x000fea0003800000 */
.L_x_660:
[----:B0-----:R-:W-:-:S05]  /*0490*/  IMAD.WIDE R18, R5, 0x10, R8 ;  /* 0x0000001005127825 */ /* 0x001fca00078e0208 */
[----:B------:R-:W2:Y:S04]  /*04a0*/  LDG.E.CONSTANT R21, desc[UR10][R18.64] ;  /* 0x0000000a12157981 */ /* 0x000ea8000c1e9900 */
[----:B------:R-:W3:Y:S04]  /*04b0*/  LDG.E.64.CONSTANT R14, desc[UR10][R18.64+0x8] ;  /* 0x0000080a120e7981 */ /* 0x000ee8000c1e9b00 */
[----:B-----5:R0:W5:Y:S04]  /*04c0*/  LDG.E.CONSTANT R27, desc[UR10][R18.64+0x1000] ;  /* 0x0010000a121b7981 */ /* 0x020168000c1e9900 */
[----:B------:R0:W5:Y:S04]  /*04d0*/  LDG.E.CONSTANT R16, desc[UR10][R18.64+0x2000] ;  /* 0x0020000a12107981 */ /* 0x000168000c1e9900 */
[----:B------:R0:W5:Y:S04]  /*04e0*/  LDG.E.CONSTANT R17, desc[UR10][R18.64+0x3000] ;  /* 0x0030000a12117981 */ /* 0x000168000c1e9900 */
[----:B------:R0:W5:Y:S04]  /*04f0*/  LDG.E.64.CONSTANT R12, desc[UR10][R18.64+0x1008] ;  /* 0x0010080a120c7981 */ /* 0x000168000c1e9b00 */
[----:B------:R0:W5:Y:S04]  /*0500*/  LDG.E.64.CONSTANT R6, desc[UR10][R18.64+0x2008] ;  /* 0x0020080a12067981 */ /* 0x000168000c1e9b00 */
[----:B------:R0:W5:Y:S01]  /*0510*/  LDG.E.64.CONSTANT R10, desc[UR10][R18.64+0x3008] ;  /* 0x0030080a120a7981 */ /* 0x000162000c1e9b00 */
[----:B------:R-:W-:Y:S01]  /*0520*/  BSSY.RECONVERGENT B2, `(.L_x_652) ;  /* 0x0000011000027945 */ /* 0x000fe20003800200 */
[----:B--2---:R-:W-:Y:S01]  /*0530*/  FSETP.GEU.AND P0, PT, R4, R21, PT ;  /* 0x000000150400720b */ /* 0x004fe20003f0e000 */
[----:B------:R-:W-:-:S02]  /*0540*/  IMAD.MOV.U32 R20, RZ, RZ, R21 ;  /* 0x000000ffff147224 */ /* 0x000fc400078e0015 */
[----:B---3--:R-:W-:Y:S02]  /*0550*/  IMAD.MOV.U32 R23, RZ, RZ, R14 ;  /* 0x000000ffff177224 */ /* 0x008fe400078e000e */
[----:B------:R-:W-:-:S08]  /*0560*/  IMAD.MOV.U32 R25, RZ, RZ, R15 ;  /* 0x000000ffff197224 */ /* 0x000fd000078e000f */
[----:B0-----:R-:W-:Y:S05]  /*0570*/  @!P0 BRA `(.L_x_653) ;  /* 0x00000000002c8947 */ /* 0x001fea0003800000 */
[----:B------:R-:W-:Y:S01]  /*0580*/  FSETP.GEU.AND P2, PT, R21, R4, PT ;  /* 0x000000041500720b */ /* 0x000fe20003f4e000 */
[----:B------:R-:W-:Y:S02]  /*0590*/  IMAD.MOV.U32 R23, RZ, RZ, R2 ;  /* 0x000000ffff177224 */ /* 0x000fe400078e0002 */
[----:B------:R-:W-:Y:S02]  /*05a0*/  IMAD.MOV.U32 R25, RZ, RZ, R3 ;  /* 0x000000ffff197224 */ /* 0x000fe400078e0003 */
[----:B------:R-:W-:-:S08]  /*05b0*/  IMAD.MOV.U32 R20, RZ, RZ, R4 ;  /* 0x000000ffff147224 */ /* 0x000fd000078e0004 */
[CC--:B------:R-:W-:Y:S02]  /*05c0*/  @P2 ISETP.GE.U32.AND P0, PT, R2.reuse, R14.reuse, PT ;  /* 0x0000000e0200220c */ /* 0x0c0fe40003f06070 */
[-C--:B------:R-:W-:Y:S02]  /*05d0*/  @P2 ISETP.LT.U32.AND P1, PT, R2, R14.reuse, PT ;  /* 0x0000000e0200220c */ /* 0x080fe40003f21070 */
[CC--:B------:R-:W-:Y:S02]  /*05e0*/  @P2 ISETP.GE.AND.EX P0, PT, R3.reuse, R15.reuse, PT, P0 ;  /* 0x0000000f0300220c */ /* 0x0c0fe40003f06300 */
[----:B------:R-:W-:Y:S02]  /*05f0*/  @P2 ISETP.LT.AND.EX P1, PT, R3, R15, PT, P1 ;  /* 0x0000000f0300220c */ /* 0x000fe40003f21310 */
[----:B------:R-:W-:Y:S02]  /*0600*/  @P2 FSEL R20, R4, R21, !P0 ;  /* 0x0000001504142208 */ /* 0x000fe40004000000 */
[----:B------:R-:W-:-:S02]  /*0610*/  @P2 SEL R23, R2, R14, P1 ;  /* 0x0000000e02172207 */ /* 0x000fc40000800000 */
[----:B------:R-:W-:-:S07]  /*0620*/  @P2 SEL R25, R3, R15, P1 ;  /* 0x0000000f03192207 */ /* 0x000fce0000800000 */
.L_x_653:
[----:B------:R-:W-:Y:S05]  /*0630*/  BSYNC.RECONVERGENT B2 ;  /* 0x0000000000027941 */ /* 0x000fea0003800200 */
.L_x_652:
[----:B-----5:R-:W-:Y:S01]  /*0640*/  FSETP.GEU.AND P0, PT, R20, R27, PT ;  /* 0x0000001b1400720b */ /* 0x020fe20003f0e000 */
[----:B------:R-:W-:Y:S01]  /*0650*/  BSSY.RECONVERGENT B2, `(.L_x_654) ;  /* 0x0000010000027945 */ /* 0x000fe20003800200 */
[----:B------:R-:W-:Y:S02]  /*0660*/  IMAD.MOV.U32 R3, RZ, RZ, R27 ;  /* 0x000000ffff037224 */ /* 0x000fe400078e001b */
[----:B------:R-:W-:Y:S02]  /*0670*/  IMAD.MOV.U32 R19, RZ, RZ, R12 ;  /* 0x000000ffff137224 */ /* 0x000fe400078e000c */
[----:B------:R-:W-:-:S07]  /*0680*/  IMAD.MOV.U32 R21, RZ, RZ, R13 ;  /* 0x000000ffff157224 */ /* 0x000fce00078e000d */
[----:B------:R-:W-:Y:S05]  /*0690*/  @!P0 BRA `(.L_x_655) ;  /* 0x00000000002c8947 */ /* 0x000fea0003800000 */
        /* <DEDUP_REMOVED lines=11> */
.L_x_655:
[----:B------:R-:W-:Y:S05]  /*0750*/  BSYNC.RECONVERGENT B2 ;  /* 0x0000000000027941 */ /* 0x000fea0003800200 */
.L_x_654:
[----:B------:R-:W-:Y:S01]  /*0760*/  FSETP.GEU.AND P0, PT, R3, R16, PT ;  /* 0x000000100300720b */ /* 0x000fe20003f0e000 */
        /* <DEDUP_REMOVED lines=10> */
[----:B------:R-:W-:Y:S02]  /*0810*/  @P2 ISETP.LT.U32.AND P1, PT, R19, R6, PT ;  /* 0x000000061300220c */ /* 0x000fe40003f21070 */
[CC--:B------:R-:W-:Y:S02]  /*0820*/  @P2 ISETP.GE.AND.EX P0, PT, R21.reuse, R7.reuse, PT, P0 ;  /* 0x000000071500220c */ /* 0x0c0fe40003f06300 */
[----:B------:R-:W-:Y:S02]  /*0830*/  @P2 ISETP.LT.AND.EX P1, PT, R21, R7, PT, P1 ;  /* 0x000000071500220c */ /* 0x000fe40003f21310 */
[----:B------:R-:W-:Y:S02]  /*0840*/  @P2 FSEL R12, R3, R16, !P0 ;  /* 0x00000010030c2208 */ /* 0x000fe40004000000 */
[----:B------:R-:W-:-:S02]  /*0850*/  @P2 SEL R13, R19, R6, P1 ;  /* 0x00000006130d2207 */ /* 0x000fc40000800000 */
[----:B------:R-:W-:-:S07]  /*0860*/  @P2 SEL R15, R21, R7, P1 ;  /* 0x00000007150f2207 */ /* 0x000fce0000800000 */
.L_x_657:
[----:B------:R-:W-:Y:S05]  /*0870*/  BSYNC.RECONVERGENT B2 ;  /* 0x0000000000027941 */ /* 0x000fea0003800200 */
.L_x_656:
        /* <DEDUP_REMOVED lines=19> */
.L_x_659:
[----:B------:R-:W-:Y:S05]  /*09b0*/  BSYNC.RECONVERGENT B2 ;  /* 0x0000000000027941 */ /* 0x000fea0003800200 */
.L_x_658:
[----:B------:R-:W-:-:S05]  /*09c0*/  VIADD R5, R5, 0x400 ;  /* 0x0000040005057836 */ /* 0x000fca0000000000 */
[----:B------:R-:W-:-:S13]  /*09d0*/  ISETP.GE.AND P0, PT, R5, UR4, PT ;  /* 0x0000000405007c0c */ /* 0x000fda000bf06270 */
[----:B------:R-:W-:Y:S05]  /*09e0*/  @!P0 BRA `(.L_x_660) ;  /* 0xfffffff800a88947 */ /* 0x000fea000383ffff */
.L_x_646:
[----:B------:R-:W-:Y:S05]  /*09f0*/  BSYNC.RECONVERGENT B1 ;  /* 0x0000000000017941 */ /* 0x000fea0003800200 */
.L_x_645:
[----:B------:R-:W2:Y:S02]  /*0a00*/  LDCU UR6, c[0x0][0x390] ;  /* 0x00007200ff0677ac */ /* 0x000ea40008000800 */
[----:B--2---:R-:W-:-:S09]  /*0a10*/  UISETP.GE.AND UP0, UPT, UR6, 0x100, UPT ;  /* 0x000001000600788c */ /* 0x004fd2000bf06270 */
[----:B------:R-:W-:Y:S05]  /*0a20*/  BRA.U !UP0, `(.L_x_661) ;  /* 0x00000011088c7547 */ /* 0x000fea000b800000 */
[----:B0-----:R-:W0:Y:S01]  /*0a30*/  S2R R8, SR_LANEID ;  /* 0x0000000000087919 */ /* 0x001e220000000000 */
[----:B------:R-:W-:Y:S01]  /*0a40*/  BSSY.RECONVERGENT B1, `(.L_x_662) ;  /* 0x000001b000017945 */ /* 0x000fe20003800200 */
[----:B-1---5:R-:W-:Y:S01]  /*0a50*/  IMAD.MOV.U32 R6, RZ, RZ, R2 ;  /* 0x000000ffff067224 */ /* 0x022fe200078e0002 */
[----:B------:R1:W2:Y:S01]  /*0a60*/  SHFL.DOWN PT, R9, R4, 0x1, 0x1f ;  /* 0x08201f0004097f89 */ /* 0x0002a200000e0000 */
[----:B------:R-:W-:Y:S02]  /*0a70*/  IMAD.MOV.U32 R7, RZ, RZ, R3 ;  /* 0x000000ffff077224 */ /* 0x000fe400078e0003 */
[----:B------:R-:W-:Y:S01]  /*0a80*/  IMAD.MOV.U32 R5, RZ, RZ, R4 ;  /* 0x000000ffff057224 */ /* 0x000fe200078e0004 */
[----:B------:R1:W3:Y:S04]  /*0a90*/  SHFL.DOWN PT, R11, R2, 0x1, 0x1f ;  /* 0x08201f00020b7f89 */ /* 0x0002e800000e0000 */
[----:B------:R1:W4:Y:S01]  /*0aa0*/  SHFL.DOWN PT, R13, R3, 0x1, 0x1f ;  /* 0x08201f00030d7f89 */ /* 0x00032200000e0000 */
[----:B0-----:R-:W-:-:S02]  /*0ab0*/  ISETP.GT.AND P0, PT, R8, 0x1e, PT ;  /* 0x0000001e0800780c */ /* 0x001fc40003f04270 */
[C---:B------:R-:W-:Y:S02]  /*0ac0*/  ISETP.GT.AND P1, PT, R8.reuse, 0x1d, PT ;  /* 0x0000001d0800780c */ /* 0x040fe40003f24270 */
[----:B------:R-:W-:-:S09]  /*0ad0*/  ISETP.GT.AND P3, PT, R8, 0x1b, PT ;  /* 0x0000001b0800780c */ /* 0x000fd20003f64270 */
[----:B-1234-:R-:W-:Y:S05]  /*0ae0*/  @P0 BRA `(.L_x_663) ;  /* 0x0000000000400947 */ /* 0x01efea0003800000 */
[----:B------:R-:W-:Y:S01]  /*0af0*/  FSETP.GEU.AND P0, PT, R4, R9, PT ;  /* 0x000000090400720b */ /* 0x000fe20003f0e000 */
[----:B------:R-:W-:Y:S02]  /*0b00*/  IMAD.MOV.U32 R6, RZ, RZ, R11 ;  /* 0x000000ffff067224 */ /* 0x000fe400078e000b */
[----:B------:R-:W-:Y:S02]  /*0b10*/  IMAD.MOV.U32 R7, RZ, RZ, R13 ;  /* 0x000000ffff077224 */ /* 0x000fe400078e000d */
[----:B------:R-:W-:-:S08]  /*0b20*/  IMAD.MOV.U32 R5, RZ, RZ, R9 ;  /* 0x000000ffff057224 */ /* 0x000fd000078e0009 */
[----:B------:R-:W-:Y:S05]  /*0b30*/  @!P0 BRA `(.L_x_663) ;  /* 0x00000000002c8947 */ /* 0x000fea0003800000 */
[----:B------:R-:W-:Y:S01]  /*0b40*/  FSETP.GT.AND P4, PT, R4, R9, PT ;  /* 0x000000090400720b */ /* 0x000fe20003f84000 */
[----:B------:R-:W-:Y:S02]  /*0b50*/  IMAD.MOV.U32 R6, RZ, RZ, R2 ;  /* 0x000000ffff067224 */ /* 0x000fe400078e0002 */
[----:B------:R-:W-:Y:S02]  /*0b60*/  IMAD.MOV.U32 R7, RZ, RZ, R3 ;  /* 0x000000ffff077224 */ /* 0x000fe400078e0003 */
[----:B------:R-:W-:-:S08]  /*0b70*/  IMAD.MOV.U32 R5, RZ, RZ, R4 ;  /* 0x000000ffff057224 */ /* 0x000fd000078e0004 */
[CC--:B------:R-:W-:Y:S02]  /*0b80*/  @!P4 ISETP.GE.U32.AND P0, PT, R2.reuse, R11.reuse, PT ;  /* 0x0000000b0200c20c */ /* 0x0c0fe40003f06070 */
[----:B------:R-:W-:Y:S02]  /*0b90*/  @!P4 ISETP.LT.U32.AND P2, PT, R2, R11, PT ;  /* 0x0000000b0200c20c */ /* 0x000fe40003f41070 */
[CC--:B------:R-:W-:Y:S02]  /*0ba0*/  @!P4 ISETP.GE.AND.EX P0, PT, R3.reuse, R13.reuse, PT, P0 ;  /* 0x0000000d0300c20c */ /* 0x0c0fe40003f06300 */
[----:B------:R-:W-:Y:S02]  /*0bb0*/  @!P4 ISETP.LT.AND.EX P2, PT, R3, R13, PT, P2 ;  /* 0x0000000d0300c20c */ /* 0x000fe40003f41320 */
[----:B------:R-:W-:Y:S02]  /*0bc0*/  @!P4 FSEL R5, R4, R9, !P0 ;  /* 0x000000090405c208 */ /* 0x000fe40004000000 */
[----:B------:R-:W-:-:S02]  /*0bd0*/  @!P4 SEL R6, R2, R11, P2 ;  /* 0x0000000b0206c207 */ /* 0x000fc40001000000 */
[----:B------:R-:W-:-:S07]  /*0be0*/  @!P4 SEL R7, R3, R13, P2 ;  /* 0x0000000d0307c207 */ /* 0x000fce0001000000 */
.L_x_663:
[----:B------:R-:W-:Y:S05]  /*0bf0*/  BSYNC.RECONVERGENT B1 ;  /* 0x0000000000017941 */ /* 0x000fea0003800200 */
.L_x_662:
[----:B------:R0:W1:Y:S01]  /*0c00*/  SHFL.DOWN PT, R10, R5, 0x2, 0x1f ;  /* 0x08401f00050a7f89 */ /* 0x00006200000e0000 */
[----:B------:R-:W-:Y:S01]  /*0c10*/  BSSY.RECONVERGENT B1, `(.L_x_664) ;  /* 0x000001a000017945 */ /* 0x000fe20003800200 */
[C---:B------:R-:W-:Y:S01]  /*0c20*/  ISETP.GT.AND P5, PT, R8.reuse, 0x17, PT ;  /* 0x000000170800780c */ /* 0x040fe20003fa4270 */
[----:B------:R-:W-:Y:S01]  /*0c30*/  IMAD.MOV.U32 R4, RZ, RZ, R6 ;  /* 0x000000ffff047224 */ /* 0x000fe200078e0006 */
[----:B------:R0:W2:Y:S01]  /*0c40*/  SHFL.DOWN PT, R3, R6, 0x2, 0x1f ;  /* 0x08401f0006037f89 */ /* 0x0000a200000e0000 */
[C---:B------:R-:W-:Y:S01]  /*0c50*/  ISETP.GT.AND P4, PT, R8.reuse, 0xf, PT ;  /* 0x0000000f0800780c */ /* 0x040fe20003f84270 */
[----:B------:R-:W-:Y:S01]  /*0c60*/  IMAD.MOV.U32 R2, RZ, RZ, R5 ;  /* 0x000000ffff027224 */ /* 0x000fe200078e0005 */
[----:B------:R-:W-:Y:S01]  /*0c70*/  ISETP.NE.AND P2, PT, R8, RZ, PT ;  /* 0x000000ff0800720c */ /* 0x000fe20003f45270 */
[----:B------:R0:W3:Y:S01]  /*0c80*/  SHFL.DOWN PT, R12, R7, 0x2, 0x1f ;  /* 0x08401f00070c7f89 */ /* 0x0000e200000e0000 */
[----:B------:R-:W-:Y:S01]  /*0c90*/  IMAD.MOV.U32 R8, RZ, RZ, R7 ;  /* 0x000000ffff087224 */ /* 0x000fe200078e0007 */
[----:B------:R-:W-:Y:S10]  /*0ca0*/  @P1 BRA `(.L_x_665) ;  /* 0x0000000000401947 */ /* 0x000ff40003800000 */
[----:B-1----:R-:W-:Y:S01]  /*0cb0*/  FSETP.GEU.AND P0, PT, R5, R10, PT ;  /* 0x0000000a0500720b */ /* 0x002fe20003f0e000 */
[----:B--2---:R-:W-:Y:S02]  /*0cc0*/  IMAD.MOV.U32 R4, RZ, RZ, R3 ;  /* 0x000000ffff047224 */ /* 0x004fe400078e0003 */
[----:B---3--:R-:W-:Y:S02]  /*0cd0*/  IMAD.MOV.U32 R8, RZ, RZ, R12 ;  /* 0x000000ffff087224 */ /* 0x008fe400078e000c */
[----:B------:R-:W-:-:S08]  /*0ce0*/  IMAD.MOV.U32 R2, RZ, RZ, R10 ;  /* 0x000000ffff027224 */ /* 0x000fd000078e000a */
[----:B------:R-:W-:Y:S05]  /*0cf0*/  @!P0 BRA `(.L_x_665) ;  /* 0x00000000002c8947 */ /* 0x000fea0003800000 */
[----:B------:R-:W-:Y:S01]  /*0d00*/  FSETP.GT.AND P6, PT, R5, R10, PT ;  /* 0x0000000a0500720b */ /* 0x000fe20003fc4000 */
[----:B------:R-:W-:Y:S02]  /*0d10*/  IMAD.MOV.U32 R4, RZ, RZ, R6 ;  /* 0x000000ffff047224 */ /* 0x000fe400078e0006 */
[----:B------:R-:W-:Y:S02]  /*0d20*/  IMAD.MOV.U32 R8, RZ, RZ, R7 ;  /* 0x000000ffff087224 */ /* 0x000fe400078e0007 */
[----:B------:R-:W-:-:S08]  /*0d30*/  IMAD.MOV.U32 R2, RZ, RZ, R5 ;  /* 0x000000ffff027224 */ /* 0x000fd000078e0005 */
[CC--:B------:R-:W-:Y:S02]  /*0d40*/  @!P6 ISETP.GE.U32.AND P1, PT, R6.reuse, R3.reuse, PT ;  /* 0x000000030600e20c */ /* 0x0c0fe40003f26070 */
[CC--:B------:R-:W-:Y:S02]  /*0d50*/  @!P6 ISETP.LT.U32.AND P0, PT, R6.reuse, R3.reuse, PT ;  /* 0x000000030600e20c */ /* 0x0c0fe40003f01070 */
[CC--:B------:R-:W-:Y:S02]  /*0d60*/  @!P6 ISETP.GE.AND.EX P1, PT, R7.reuse, R12.reuse, PT, P1 ;  /* 0x0000000c0700e20c */ /* 0x0c0fe40003f26310 */
[----:B------:R-:W-:Y:S02]  /*0d70*/  @!P6 ISETP.LT.AND.EX P0, PT, R7, R12, PT, P0 ;  /* 0x0000000c0700e20c */ /* 0x000fe40003f01300 */
[----:B------:R-:W-:Y:S02]  /*0d80*/  @!P6 FSEL R2, R5, R10, !P1 ;  /* 0x0000000a0502e208 */ /* 0x000fe40004800000 */
[----:B------:R-:W-:-:S02]  /*0d90*/  @!P6 SEL R4, R6, R3, P0 ;  /* 0x000000030604e207 */ /* 0x000fc40000000000 */
[----:B------:R-:W-:-:S07]  /*0da0*/  @!P6 SEL R8, R7, R12, P0 ;  /* 0x0000000c0708e207 */ /* 0x000fce0000000000 */
.L_x_665:
[----:B------:R-:W-:Y:S05]  /*0db0*/  BSYNC.RECONVERGENT B1 ;  /* 0x0000000000017941 */ /* 0x000fea0003800200 */
.L_x_664:
[----:B0-----:R0:W4:Y:S01]  /*0dc0*/  SHFL.DOWN PT, R5, R2, 0x4, 0x1f ;  /* 0x08801f0002057f89 */ /* 0x00112200000e0000 */
[----:B------:R-:W-:Y:S01]  /*0dd0*/  BSSY.RECONVERGENT B1, `(.L_x_666) ;  /* 0x0000017000017945 */ /* 0x000fe20003800200 */
[----:B------:R-:W-:Y:S02]  /*0de0*/  IMAD.MOV.U32 R6, RZ, RZ, R4 ;  /* 0x000000ffff067224 */ /* 0x000fe400078e0004 */
[----:B------:R0:W0:Y:S01]  /*0df0*/  SHFL.DOWN PT, R9, R4, 0x4, 0x1f ;  /* 0x08801f0004097f89 */ /* 0x00002200000e0000 */
[----:B------:R-:W-:Y:S02]  /*0e00*/  IMAD.MOV.U32 R7, RZ, RZ, R8 ;  /* 0x000000ffff077224 */ /* 0x000fe400078e0008 */
[----:B--2---:R-:W-:Y:S01]  /*0e10*/  IMAD.MOV.U32 R3, RZ, RZ, R2 ;  /* 0x000000ffff037224 */ /* 0x004fe200078e0002 */
[----:B------:R2:W0:Y:S01]  /*0e20*/  SHFL.DOWN PT, R11, R8, 0x4, 0x1f ;  /* 0x08801f00080b7f89 */ /* 0x00042200000e0000 */
[----:B------:R-:W-:Y:S05]  /*0e30*/  @P3 BRA `(.L_x_667) ;  /* 0x0000000000403947 */ /* 0x000fea0003800000 */
[----:B----4-:R-:W-:Y:S01]  /*0e40*/  FSETP.GEU.AND P0, PT, R2, R5, PT ;  /* 0x000000050200720b */ /* 0x010fe20003f0e000 */
[----:B0-----:R-:W-:Y:S02]  /*0e50*/  IMAD.MOV.U32 R6, RZ, RZ, R9 ;  /* 0x000000ffff067224 */ /* 0x001fe400078e0009 */
        /* <DEDUP_REMOVED lines=14> */
.L_x_667:
[----:B------:R-:W-:Y:S05]  /*0f40*/  BSYNC.RECONVERGENT B1 ;  /* 0x0000000000017941 */ /* 0x000fea0003800200 */
.L_x_666:
[----:B--2---:R2:W2:Y:S01]  /*0f50*/  SHFL.DOWN PT, R8, R3, 0x8, 0x1f ;  /* 0x09001f0003087f89 */ /* 0x0044a200000e0000 */
[----:B------:R-:W-:Y:S01]  /*0f60*/  BSSY.RECONVERGENT B1, `(.L_x_668) ;  /* 0x0000017000017945 */ /* 0x000fe20003800200 */
[----:B0-----:R-:W-:Y:S02]  /*0f70*/  IMAD.MOV.U32 R4, RZ, RZ, R6 ;  /* 0x000000ffff047224 */ /* 0x001fe400078e0006 */
[----:B------:R0:W0:Y:S01]  /*0f80*/  SHFL.DOWN PT, R9, R6, 0x8, 0x1f ;  /* 0x09001f0006097f89 */ /* 0x00002200000e0000 */
[----:B----4-:R-:W-:Y:S02]  /*0f90*/  IMAD.MOV.U32 R5, RZ, RZ, R7 ;  /* 0x000000ffff057224 */ /* 0x010fe400078e0007 */
[----:B------:R-:W-:Y:S01]  /*0fa0*/  IMAD.MOV.U32 R2, RZ, RZ, R3 ;  /* 0x000000ffff027224 */ /* 0x000fe200078e0003 */
[----:B-1----:R1:W4:Y:S01]  /*0fb0*/  SHFL.DOWN PT, R10, R7, 0x8, 0x1f ;  /* 0x09001f00070a7f89 */ /* 0x00232200000e0000 */
[----:B------:R-:W-:Y:S05]  /*0fc0*/  @P5 BRA `(.L_x_669) ;  /* 0x0000000000405947 */ /* 0x000fea0003800000 */
[----:B--2---:R-:W-:Y:S01]  /*0fd0*/  FSETP.GEU.AND P0, PT, R3, R8, PT ;  /* 0x000000080300720b */ /* 0x004fe20003f0e000 */
[----:B0-----:R-:W-:Y:S02]  /*0fe0*/  IMAD.MOV.U32 R4, RZ, RZ, R9 ;  /* 0x000000ffff047224 */ /* 0x001fe400078e0009 */
[----:B----4-:R-:W-:Y:S02]  /*0ff0*/  IMAD.MOV.U32 R5, RZ, RZ, R10 ;  /* 0x000000ffff057224 */ /* 0x010fe400078e000a */
        /* <DEDUP_REMOVED lines=13> */
.L_x_669:
[----:B------:R-:W-:Y:S05]  /*10d0*/  BSYNC.RECONVERGENT B1 ;  /* 0x0000000000017941 */ /* 0x000fea0003800200 */
.L_x_668:
[----:B--2---:R2:W2:Y:S01]  /*10e0*/  SHFL.DOWN PT, R3, R2, 0x10, 0x1f ;  /* 0x0a001f0002037f89 */ /* 0x0044a200000e0000 */
[----:B------:R-:W-:Y:S01]  /*10f0*/  BSSY.RECONVERGENT B1, `(.L_x_670) ;  /* 0x0000017000017945 */ /* 0x000fe20003800200 */
[----:B-1----:R-:W-:Y:S02]  /*1100*/  IMAD.MOV.U32 R7, RZ, RZ, R4 ;  /* 0x000000ffff077224 */ /* 0x002fe400078e0004 */
[----:B0-----:R0:W1:Y:S01]  /*1110*/  SHFL.DOWN PT, R9, R4, 0x10, 0x1f ;  /* 0x0a001f0004097f89 */ /* 0x00106200000e0000 */
[----:B------:R-:W-:Y:S02]  /*1120*/  IMAD.MOV.U32 R6, RZ, RZ, R5 ;  /* 0x000000ffff067224 */ /* 0x000fe400078e0005 */
[----:B------:R-:W-:Y:S01]  /*1130*/  IMAD.MOV.U32 R8, RZ, RZ, R2 ;  /* 0x000000ffff087224 */ /* 0x000fe200078e0002 */
[----:B----4-:R0:W4:Y:S01]  /*1140*/  SHFL.DOWN PT, R10, R5, 0x10, 0x1f ;  /* 0x0a001f00050a7f89 */ /* 0x01012200000e0000 */
[----:B------:R-:W-:Y:S05]  /*1150*/  @P4 BRA `(.L_x_671) ;  /* 0x0000000000404947 */ /* 0x000fea0003800000 */
[----:B--2---:R-:W-:Y:S01]  /*1160*/  FSETP.GEU.AND P0, PT, R2, R3, PT ;  /* 0x000000030200720b */ /* 0x004fe20003f0e000 */
[----:B-1----:R-:W-:Y:S02]  /*1170*/  IMAD.MOV.U32 R7, RZ, RZ, R9 ;  /* 0x000000ffff077224 */ /* 0x002fe400078e0009 */
        /* <DEDUP_REMOVED lines=14> */
.L_x_671:
[----:B------:R-:W-:Y:S05]  /*1260*/  BSYNC.RECONVERGENT B1 ;  /* 0x0000000000017941 */ /* 0x000fea0003800200 */
.L_x_670:
[----:B------:R-:W-:Y:S04]  /*1270*/  BSSY.RECONVERGENT B1, `(.L_x_672) ;  /* 0x000000c000017945 */ /* 0x000fe80003800200 */
[----:B------:R-:W-:Y:S05]  /*1280*/  @P2 BRA `(.L_x_673) ;  /* 0x0000000000282947 */ /* 0x000fea0003800000 */
[----:B0-----:R-:W0:Y:S01]  /*1290*/  S2R R4, SR_CgaCtaId ;  /* 0x0000000000047919 */ /* 0x001e220000008800 */
[----:B--2---:R-:W-:Y:S02]  /*12a0*/  MOV R3, 0x400 ;  /* 0x0000040000037802 */ /* 0x004fe40000000f00 */
[----:B------:R-:W-:-:S04]  /*12b0*/  SHF.R.U32.HI R2, RZ, 0x1, R0 ;  /* 0x00000001ff027819 */ /* 0x000fc80000011600 */
[----:B------:R-:W-:Y:S02]  /*12c0*/  LOP3.LUT R2, R2, 0x1f0, RZ, 0xc0, !PT ;  /* 0x000001f002027812 */ /* 0x000fe400078ec0ff */
[----:B0-----:R-:W-:-:S05]  /*12d0*/  LEA R3, R4, R3, 0x18 ;  /* 0x0000000304037211 */ /* 0x001fca00078ec0ff */
[----:B------:R-:W-:Y:S02]  /*12e0*/  IMAD.IADD R5, R2, 0x1, R3 ;  /* 0x0000000102057824 */ /* 0x000fe400078e0203 */
[----:B------:R-:W-:Y:S02]  /*12f0*/  IMAD.MOV.U32 R2, RZ, RZ, R7 ;  /* 0x000000ffff027224 */ /* 0x000fe400078e0007 */
[----:B------:R-:W-:Y:S01]  /*1300*/  IMAD.MOV.U32 R3, RZ, RZ, R6 ;  /* 0x000000ffff037224 */ /* 0x000fe200078e0006 */
[----:B------:R0:W-:Y:S04]  /*1310*/  STS [R5+0x8], R8 ;  /* 0x0000080805007388 */ /* 0x0001e80000000800 */
[----:B------:R0:W-:Y:S02]  /*1320*/  STS.64 [R5+0x10], R2 ;  /* 0x0000100205007388 */ /* 0x0001e40000000a00 */
.L_x_673:
[----:B------:R-:W-:Y:S05]  /*1330*/  BSYNC.RECONVERGENT B1 ;  /* 0x0000000000017941 */ /* 0x000fea0003800200 */
.L_x_672:
[----:B------:R-:W-:Y:S01]  /*1340*/  BAR.SYNC.DEFER_BLOCKING 0x0 ;  /* 0x0000000000007b1d */ /* 0x000fe20000010000 */
[----:B------:R-:W-:-:S13]  /*1350*/  ISETP.NE.AND P1, PT, R0, RZ, PT ;  /* 0x000000ff0000720c */ /* 0x000fda0003f25270 */
[----:B------:R-:W-:Y:S05]  /*1360*/  @P1 BRA `(.L_x_674) ;  /* 0x0000004800341947 */ /* 0x000fea0003800000 */
[----:B0-2---:R-:W0:Y:S01]  /*1370*/  S2R R3, SR_CgaCtaId ;  /* 0x0000000000037919 */ /* 0x005e220000008800 */
[----:B------:R-:W-:Y:S01]  /*1380*/  MOV R0, 0x400 ;  /* 0x0000040000007802 */ /* 0x000fe20000000f00 */
[----:B------:R-:W-:Y:S03]  /*1390*/  BSSY.RECONVERGENT B1, `(.L_x_675) ;  /* 0x0000016000017945 */ /* 0x000fe60003800200 */
[----:B0-----:R-:W-:-:S05]  /*13a0*/  LEA R24, R3, R0, 0x18 ;  /* 0x0000000003187211 */ /* 0x001fca00078ec0ff */
[----:B------:R-:W0:Y:S04]  /*13b0*/  LDS R5, [R24+0x18] ;  /* 0x0000180018057984 */ /* 0x000e280000000800 */
[----:B------:R2:W1:Y:S04]  /*13c0*/  LDS.64 R2, [R24+0x20] ;  /* 0x0000200018027984 */ /* 0x0004680000000a00 */
[----:B------:R2:W1:Y:S04]  /*13d0*/  LDS R21, [R24+0x28] ;  /* 0x0000280018157984 */ /* 0x0004680000000800 */
[----:B------:R2:W1:Y:S01]  /*13e0*/  LDS R18, [R24+0x38] ;  /* 0x0000380018127984 */ /* 0x0004620000000800 */
[----:B0-----:R-:W-:Y:S01]  /*13f0*/  FSETP.GEU.AND P0, PT, R8, R5, PT ;  /* 0x000000050800720b */ /* 0x001fe20003f0e000 */
[----:B------:R-:W-:-:S12]  /*1400*/  IMAD.MOV.U32 R20, RZ, RZ, R5 ;  /* 0x000000ffff147224 */ /* 0x000fd800078e0005 */
[----:B-12---:R-:W-:Y:S05]  /*1410*/  @!P0 BRA `(.L_x_676) ;  /* 0x0000000000348947 */ /* 0x006fea0003800000 */
[----:B------:R-:W-:Y:S01]  /*1420*/  FSETP.GEU.AND P3, PT, R5, R8, PT ;  /* 0x000000080500720b */ /* 0x000fe20003f6e000 */
[----:B------:R-:W-:-:S12]  /*1430*/  IMAD.MOV.U32 R20, RZ, RZ, R8 ;  /* 0x000000ffff147224 */ /* 0x000fd800078e0008 */
[CC--:B------:R-:W-:Y:S02]  /*1440*/  @P3 ISETP.GE.U32.AND P0, PT, R7.reuse, R2.reuse, PT ;  /* 0x000000020700320c */ /* 0x0c0fe40003f06070 */
[CC--:B------:R-:W-:Y:S02]  /*1450*/  @P3 ISETP.LT.U32.AND P2, PT, R7.reuse, R2.reuse, PT ;  /* 0x000000020700320c */ /* 0x0c0fe40003f41070 */
[CC--:B------:R-:W-:Y:S02]  /*1460*/  @P3 ISETP.GE.AND.EX P0, PT, R6.reuse, R3.reuse, PT, P0 ;  /* 0x000000030600320c */ /* 0x0c0fe40003f06300 */
[----:B------:R-:W-:Y:S02]  /*1470*/  @P3 ISETP.LT.AND.EX P2, PT, R6, R3, PT, P2 ;  /* 0x000000030600320c */ /* 0x000fe40003f41320 */
[----:B------:R-:W-:Y:S02]  /*1480*/  @P3 FSEL R20, R8, R5, !P0 ;  /* 0x0000000508143208 */ /* 0x000fe40004000000 */
[----:B------:R-:W-:Y:S01]  /*1490*/  @P3 SEL R0, R7, R2, P2 ;  /* 0x0000000207003207 */ /* 0x000fe20001000000 */
[----:B------:R-:W-:Y:S01]  /*14a0*/  IMAD.MOV.U32 R2, RZ, RZ, R7 ;  /* 0x000000ffff027224 */ /* 0x000fe200078e0007 */
[----:B------:R-:W-:Y:S01]  /*14b0*/  @P3 SEL R5, R6, R3, P2 ;  /* 0x0000000306053207 */ /* 0x000fe20001000000 */
[----:B------:R-:W-:-:S02]  /*14c0*/  IMAD.MOV.U32 R3, RZ, RZ, R6 ;  /* 0x000000ffff037224 */ /* 0x000fc400078e0006 */
[----:B------:R-:W-:Y:S02]  /*14d0*/  @P3 IMAD.MOV.U32 R2, RZ, RZ, R0 ;  /* 0x000000ffff023224 */ /* 0x000fe400078e0000 */
[----:B------:R-:W-:-:S07]  /*14e0*/  @P3 IMAD.MOV.U32 R3, RZ, RZ, R5 ;  /* 0x000000ffff033224 */ /* 0x000fce00078e0005 */
.L_x_676:
[----:B------:R-:W-:Y:S05]  /*14f0*/  BSYNC.RECONVERGENT B1 ;  /* 0x0000000000017941 */ /* 0x000fea0003800200 */
.L_x_675:
[----:B------:R-:W0:Y:S01]  /*1500*/  LDS.64 R14, [R24+0x30] ;  /* 0x00003000180e7984 */ /* 0x000e220000000a00 */
[----:B------:R-:W-:Y:S01]  /*1510*/  FSETP.GEU.AND P0, PT, R20, R21, PT ;  /* 0x000000151400720b */ /* 0x000fe20003f0e000 */
[----:B------:R-:W-:Y:S01]  /*1520*/  BSSY.RECONVERGENT B1, `(.L_x_677) ;  /* 0x0000019000017945 */ /* 0x000fe20003800200 */
[----:B------:R-:W-:Y:S01]  /*1530*/  IMAD.MOV.U32 R23, RZ, RZ, R21 ;  /* 0x000000ffff177224 */ /* 0x000fe200078e0015 */
[----:B------:R1:W2:Y:S04]  /*1540*/  LDS R19, [R24+0x48] ;  /* 0x0000480018137984 */ /* 0x0002a80000000800 */
[----:B------:R1:W1:Y:S04]  /*1550*/  LDS R17, [R24+0x58] ;  /* 0x0000580018117984 */ /* 0x0002680000000800 */
[----:B------:R0:W1:Y:S04]  /*1560*/  LDS R16, [R24+0x68] ;  /* 0x0000680018107984 */ /* 0x0000680000000800 */
[----:B------:R0:W1:Y:S04]  /*1570*/  LDS R0, [R24+0x78] ;  /* 0x0000780018007984 */ /* 0x0000680000000800 */
[----:B---3--:R3:W1:Y:S04]  /*1580*/  LDS.64 R12, [R24+0x40] ;  /* 0x00004000180c7984 */ /* 0x0086680000000a00 */
[----:B----4-:R3:W4:Y:S04]  /*1590*/  LDS.64 R10, [R24+0x50] ;  /* 0x00005000180a7984 */ /* 0x0107280000000a00 */
[----:B------:R3:W1:Y:S04]  /*15a0*/  LDS.64 R8, [R24+0x60] ;  /* 0x0000600018087984 */ /* 0x0006680000000a00 */
[----:B------:R3:W1:Y:S04]  /*15b0*/  LDS.64 R6, [R24+0x70] ;  /* 0x0000700018067984 */ /* 0x0006680000000a00 */
[----:B------:R3:W1:Y:S01]  /*15c0*/  LDS.64 R4, [R24+0x80] ;  /* 0x0000800018047984 */ /* 0x0006620000000a00 */
[----:B0-----:R-:W-:-:S02]  /*15d0*/  IMAD.MOV.U32 R25, RZ, RZ, R14 ;  /* 0x000000ffff197224 */ /* 0x001fc400078e000e */
[----:B------:R-:W-:Y:S01]  /*15e0*/  IMAD.MOV.U32 R22, RZ, RZ, R15 ;  /* 0x000000ffff167224 */ /* 0x000fe200078e000f */
[----:B------:R-:W-:Y:S06]  /*15f0*/  @!P0 BRA `(.L_x_678) ;  /* 0x00000000002c8947 */ /* 0x000fec0003800000 */
        /* <DEDUP_REMOVED lines=11> */
.L_x_678:
[----:B------:R-:W-:Y:S05]  /*16b0*/  BSYNC.RECONVERGENT B1 ;  /* 0x0000000000017941 */ /* 0x000fea0003800200 */
.L_x_677:
[----:B------:R-:W-:Y:S01]  /*16c0*/  FSETP.GEU.AND P0, PT, R23, R18, PT ;  /* 0x000000121700720b */ /* 0x000fe20003f0e000 */
[----:B------:R-:W-:Y:S01]  /*16d0*/  BSSY.RECONVERGENT B1, `(.L_x_679) ;  /* 0x0000010000017945 */ /* 0x000fe20003800200 */
[----:B------:R-:W-:Y:S02]  /*16e0*/  IMAD.MOV.U32 R2, RZ, RZ, R18 ;  /* 0x000000ffff027224 */ /* 0x000fe400078e0012 */
[----:B-1----:R-:W-:Y:S02]  /*16f0*/  IMAD.MOV.U32 R3, RZ, RZ, R12 ;  /* 0x000000ffff037224 */ /* 0x002fe400078e000c */
        /* <DEDUP_REMOVED lines=13> */
.L_x_680:
[----:B------:R-:W-:Y:S05]  /*17d0*/  BSYNC.RECONVERGENT B1 ;  /* 0x0000000000017941 */ /* 0x000fea0003800200 */
.L_x_679:
[----:B--2---:R-:W-:Y:S01]  /*17e0*/  FSETP.GEU.AND P0, PT, R2, R19, PT ;  /* 0x000000130200720b */ /* 0x004fe20003f0e000 */
[----:B------:R-:W-:Y:S01]  /*17f0*/  BSSY.RECONVERGENT B1, `(.L_x_681) ;  /* 0x0000010000017945 */ /* 0x000fe20003800200 */
[----:B------:R-:W-:Y:S02]  /*1800*/  IMAD.MOV.U32 R12, RZ, RZ, R19 ;  /* 0x000000ffff0c7224 */ /* 0x000fe400078e0013 */
[----:B----4-:R-:W-:Y:S02]  /*1810*/  IMAD.MOV.U32 R15, RZ, RZ, R10 ;  /* 0x000000ffff0f7224 */ /* 0x010fe400078e000a */
[----:B------:R-:W-:-:S07]  /*1820*/  IMAD.MOV.U32 R14, RZ, RZ, R11 ;  /* 0x000000ffff0e7224 */ /* 0x000fce00078e000b */
[----:B------:R-:W-:Y:S05]  /*1830*/  @!P0 BRA `(.L_x_682) ;  /* 0x00000000002c8947 */ /* 0x000fea0003800000 */
[----:B------:R-:W-:Y:S01]  /*1840*/  FSETP.GEU.AND P3, PT, R19, R2, PT ;  /* 0x000000021300720b */ /* 0x000fe20003f6e000 */
[----:B------:R-:W-:Y:S02]  /*1850*/  IMAD.MOV.U32 R15, RZ, RZ, R3 ;  /* 0x000000ffff0f7224 */ /* 0x000fe400078e0003 */
[----:B------:R-:W-:Y:S02]  /*1860*/  IMAD.MOV.U32 R14, RZ, RZ, R20 ;  /* 0x000000ffff0e7224 */ /* 0x000fe400078e0014 */
[----:B------:R-:W-:-:S08]  /*1870*/  IMAD.MOV.U32 R12, RZ, RZ, R2 ;  /* 0x000000ffff0c7224 */ /* 0x000fd000078e0002 */
[CC--:B------:R-:W-:Y:S02]  /*1880*/  @P3 ISETP.GE.U32.AND P0, PT, R3.reuse, R10.reuse, PT ;  /* 0x0000000a0300320c */ /* 0x0c0fe40003f06070 */
[CC--:B------:R-:W-:Y:S02]  /*1890*/  @P3 ISETP.LT.U32.AND P2, PT, R3.reuse, R10.reuse, PT ;  /* 0x0000000a0300320c */ /* 0x0c0fe40003f41070 */
[CC--:B------:R-:W-:Y:S02]  /*18a0*/  @P3 ISETP.GE.AND.EX P0, PT, R20.reuse, R11.reuse, PT, P0 ;  /* 0x0000000b1400320c */ /* 0x0c0fe40003f06300 */
[----:B------:R-:W-:Y:S02]  /*18b0*/  @P3 ISETP.LT.AND.EX P2, PT, R20, R11, PT, P2 ;  /* 0x0000000b1400320c */ /* 0x000fe40003f41320 */
[----:B------:R-:W-:Y:S02]  /*18c0*/  @P3 FSEL R12, R2, R19, !P0 ;  /* 0x00000013020c3208 */ /* 0x000fe40004000000 */
[----:B------:R-:W-:-:S02]  /*18d0*/  @P3 SEL R15, R3, R10, P2 ;  /* 0x0000000a030f3207 */ /* 0x000fc40001000000 */
[----:B------:R-:W-:-:S07]  /*18e0*/  @P3 SEL R14, R20, R11, P2 ;  /* 0x0000000b140e3207 */ /* 0x000fce0001000000 */
.L_x_682:
[----:B------:R-:W-:Y:S05]  /*18f0*/  BSYNC.RECONVERGENT B1 ;  /* 0x0000000000017941 */ /* 0x000fea0003800200 */
.L_x_681:
        /* <DEDUP_REMOVED lines=17> */
.L_x_684:
[----:B------:R-:W-:Y:S05]  /*1a10*/  BSYNC.RECONVERGENT B1 ;  /* 0x0000000000017941 */ /* 0x000fea0003800200 */
.L_x_683:
        /* <DEDUP_REMOVED lines=17> */
.L_x_686:
[----:B------:R-:W-:Y:S05]  /*1b30*/  BSYNC.RECONVERGENT B1 ;  /* 0x0000000000017941 */ /* 0x000fea0003800200 */
.L_x_685:
[----:B------:R-:W-:Y:S01]  /*1b40*/  FSETP.GEU.AND P0, PT, R9, R0, PT ;  /* 0x000000000900720b */ /* 0x000fe20003f0e000 */
[----:B------:R-:W-:Y:S02]  /*1b50*/  IMAD.MOV.U32 R8, RZ, RZ, R0 ;  /* 0x000000ffff087224 */ /* 0x000fe400078e0000 */
[----:B------:R-:W-:Y:S02]  /*1b60*/  IMAD.MOV.U32 R7, RZ, RZ, R4 ;  /* 0x000000ffff077224 */ /* 0x000fe400078e0004 */
[----:B------:R-:W-:-:S08]  /*1b70*/  IMAD.MOV.U32 R6, RZ, RZ, R5 ;  /* 0x000000ffff067224 */ /* 0x000fd000078e0005 */
[----:B------:R-:W-:Y:S05]  /*1b80*/  @!P0 BRA `(.L_x_674) ;  /* 0x00000040002c8947 */ /* 0x000fea0003800000 */
[----:B------:R-:W-:Y:S01]  /*1b90*/  FSETP.GEU.AND P0, PT, R0, R9, PT ;  /* 0x000000090000720b */ /* 0x000fe20003f0e000 */
[----:B------:R-:W-:Y:S02]  /*1ba0*/  IMAD.MOV.U32 R8, RZ, RZ, R9 ;  /* 0x000000ffff087224 */ /* 0x000fe400078e0009 */
[----:B------:R-:W-:Y:S02]  /*1bb0*/  IMAD.MOV.U32 R7, RZ, RZ, R11 ;  /* 0x000000ffff077224 */ /* 0x000fe400078e000b */
[----:B------:R-:W-:-:S08]  /*1bc0*/  IMAD.MOV.U32 R6, RZ, RZ, R2 ;  /* 0x000000ffff067224 */ /* 0x000fd000078e0002 */
[----:B------:R-:W-:Y:S05]  /*1bd0*/  @!P0 BRA `(.L_x_674) ;  /* 0x0000004000188947 */ /* 0x000fea0003800000 */
[CC--:B------:R-:W-:Y:S02]  /*1be0*/  ISETP.GE.U32.AND P0, PT, R11.reuse, R4.reuse, PT ;  /* 0x000000040b00720c */ /* 0x0c0fe40003f06070 */
[----:B------:R-:W-:Y:S02]  /*1bf0*/  ISETP.LT.U32.AND P2, PT, R11, R4, PT ;  /* 0x000000040b00720c */ /* 0x000fe40003f41070 */
[CC--:B------:R-:W-:Y:S02]  /*1c00*/  ISETP.GE.AND.EX P0, PT, R2.reuse, R5.reuse, PT, P0 ;  /* 0x000000050200720c */ /* 0x0c0fe40003f06300 */
[----:B------:R-:W-:Y:S02]  /*1c10*/  ISETP.LT.AND.EX P2, PT, R2, R5, PT, P2 ;  /* 0x000000050200720c */ /* 0x000fe40003f41320 */
[----:B------:R-:W-:Y:S02]  /*1c20*/  FSEL R8, R9, R0, !P0 ;  /* 0x0000000009087208 */ /* 0x000fe40004000000 */
[----:B------:R-:W-:-:S02]  /*1c30*/  SEL R7, R11, R4, P2 ;  /* 0x000000040b077207 */ /* 0x000fc40001000000 */
[----:B------:R-:W-:Y:S01]  /*1c40*/  SEL R6, R2, R5, P2 ;  /* 0x0000000502067207 */ /* 0x000fe20001000000 */
[----:B------:R-:W-:Y:S06]  /*1c50*/  BRA `(.L_x_674) ;  /* 0x0000003c00f87947 */ /* 0x000fec0003800000 */
.L_x_661:
[----:B------:R-:W2:Y:S01]  /*1c60*/  S2R R12, SR_LANEID ;  /* 0x00000000000c7919 */ /* 0x000ea20000000000 */
[----:B------:R-:W-:Y:S01]  /*1c70*/  LOP3.LUT R5, R0, 0x3e0, RZ, 0xc0, !PT ;  /* 0x000003e000057812 */ /* 0x000fe200078ec0ff */
[----:B------:R-:W-:Y:S01]  /*1c80*/  BSSY.RECONVERGENT B1, `(.L_x_687) ;  /* 0x0000026000017945 */ /* 0x000fe20003800200 */
[----:B-----5:R-:W-:Y:S02]  /*1c90*/  IMAD.MOV.U32 R14, RZ, RZ, R2 ;  /* 0x000000ffff0e7224 */ /* 0x020fe400078e0002 */
[----:B------:R-:W-:Y:S02]  /*1ca0*/  IMAD.MOV.U32 R16, RZ, RZ, R3 ;  /* 0x000000ffff107224 */ /* 0x000fe400078e0003 */
[----:B-1----:R-:W-:Y:S01]  /*1cb0*/  VIADD R6, R5, 0x20 ;  /* 0x0000002005067836 */ /* 0x002fe20000000000 */
[----:B------:R-:W-:-:S04]  /*1cc0*/  LOP3.LUT R5, RZ, R5, RZ, 0x33, !PT ;  /* 0x00000005ff057212 */ /* 0x000fc800078e33ff */
[----:B------:R-:W-:Y:S01]  /*1cd0*/  ISETP.GT.AND P0, PT, R6, UR6, PT ;  /* 0x0000000606007c0c */ /* 0x000fe2000bf04270 */
[----:B------:R-:W-:-:S05]  /*1ce0*/  VIADD R5, R5, UR6 ;  /* 0x0000000605057c36 */ /* 0x000fca0008000000 */
[----:B------:R-:W-:-:S05]  /*1cf0*/  SEL R5, R5, 0x1f, P0 ;  /* 0x0000001f05057807 */ /* 0x000fca0000000000 */
[----:B------:R1:W3:Y:S04]  /*1d00*/  SHFL.DOWN PT, R7, R4, 0x1, R5 ;  /* 0x0820000004077989 */ /* 0x0002e800000e0005 */
[----:B0-----:R1:W0:Y:S04]  /*1d10*/  SHFL.DOWN PT, R9, R2, 0x1, R5 ;  /* 0x0820000002097989 */ /* 0x00122800000e0005 */
[----:B------:R1:W4:Y:S01]  /*1d20*/  SHFL.DOWN PT, R11, R3, 0x1, R5 ;  /* 0x08200000030b7989 */ /* 0x00032200000e0005 */
[C---:B--2---:R-:W-:Y:S01]  /*1d30*/  ISETP.GE.AND P0, PT, R12.reuse, R5, PT ;  /* 0x000000050c00720c */ /* 0x044fe20003f06270 */
[C---:B------:R-:W-:Y:S01]  /*1d40*/  VIADD R6, R12.reuse, 0x2 ;  /* 0x000000020c067836 */ /* 0x040fe20000000000 */
[C---:B------:R-:W-:Y:S01]  /*1d50*/  ISETP.NE.AND P3, PT, R12.reuse, RZ, PT ;  /* 0x000000ff0c00720c */ /* 0x040fe20003f65270 */
[----:B------:R-:W-:-:S02]  /*1d60*/  VIADD R8, R12, 0x4 ;  /* 0x000000040c087836 */ /* 0x000fc40000000000 */
[----:B------:R-:W-:Y:S01]  /*1d70*/  VIADD R10, R12, 0x8 ;  /* 0x000000080c0a7836 */ /* 0x000fe20000000000 */
[-C--:B------:R-:W-:Y:S01]  /*1d80*/  ISETP.GT.AND P6, PT, R6, R5.reuse, PT ;  /* 0x000000050600720c */ /* 0x080fe20003fc4270 */
[----:B------:R-:W-:Y:S01]  /*1d90*/  IMAD.MOV.U32 R6, RZ, RZ, R4 ;  /* 0x000000ffff067224 */ /* 0x000fe200078e0004 */
[-C--:B------:R-:W-:Y:S01]  /*1da0*/  ISETP.GT.AND P4, PT, R8, R5.reuse, PT ;  /* 0x000000050800720c */ /* 0x080fe20003f84270 */
[----:B------:R-:W-:Y:S01]  /*1db0*/  VIADD R8, R12, 0x10 ;  /* 0x000000100c087836 */ /* 0x000fe20000000000 */
[----:B------:R-:W-:-:S03]  /*1dc0*/  ISETP.GT.AND P2, PT, R10, R5, PT ;  /* 0x000000050a00720c */ /* 0x000fc60003f44270 */
[----:B-1----:R-:W-:Y:S10]  /*1dd0*/  @P0 BRA `(.L_x_688) ;  /* 0x0000000000400947 */ /* 0x002ff40003800000 */
[----:B---3--:R-:W-:Y:S01]  /*1de0*/  FSETP.GEU.AND P0, PT, R4, R7, PT ;  /* 0x000000070400720b */ /* 0x008fe20003f0e000 */
        /* <DEDUP_REMOVED lines=15> */
.L_x_688:
[----:B------:R-:W-:Y:S05]  /*1ee0*/  BSYNC.RECONVERGENT B1 ;  /* 0x0000000000017941 */ /* 0x000fea0003800200 */
.L_x_687:
[----:B------:R1:W2:Y:S01]  /*1ef0*/  SHFL.DOWN PT, R3, R6, 0x2, R5 ;  /* 0x0840000006037989 */ /* 0x0002a200000e0005 */
[----:B------:R-:W-:Y:S01]  /*1f00*/  BSSY.RECONVERGENT B1, `(.L_x_689) ;  /* 0x0000018000017945 */ /* 0x000fe20003800200 */
[----:B------:R-:W-:Y:S01]  /*1f10*/  ISETP.GT.AND P5, PT, R8, R5, PT ;  /* 0x000000050800720c */ /* 0x000fe20003fa4270 */
[----:B------:R-:W-:Y:S01]  /*1f20*/  IMAD.MOV.U32 R10, RZ, RZ, R14 ;  /* 0x000000ffff0a7224 */ /* 0x000fe200078e000e */
[----:B---3--:R1:W3:Y:S01]  /*1f30*/  SHFL.DOWN PT, R7, R14, 0x2, R5 ;  /* 0x084000000e077989 */ /* 0x0082e200000e0005 */
[----:B------:R-:W-:Y:S02]  /*1f40*/  IMAD.MOV.U32 R12, RZ, RZ, R16 ;  /* 0x000000ffff0c7224 */ /* 0x000fe400078e0010 */
[----:B------:R-:W-:Y:S01]  /*1f50*/  IMAD.MOV.U32 R2, RZ, RZ, R6 ;  /* 0x000000ffff027224 */ /* 0x000fe200078e0006 */
[----:B0-----:R1:W0:Y:S01]  /*1f60*/  SHFL.DOWN PT, R9, R16, 0x2, R5 ;  /* 0x0840000010097989 */ /* 0x00122200000e0005 */
[----:B------:R-:W-:Y:S06]  /*1f70*/  @P6 BRA `(.L_x_690) ;  /* 0x0000000000406947 */ /* 0x000fec0003800000 */
[----:B--2---:R-:W-:Y:S01]  /*1f80*/  FSETP.GEU.AND P0, PT, R6, R3, PT ;  /* 0x000000030600720b */ /* 0x004fe20003f0e000 */
[----:B---3--:R-:W-:Y:S02]  /*1f90*/  IMAD.MOV.U32 R10, RZ, RZ, R7 ;  /* 0x000000ffff0a7224 */ /* 0x008fe400078e0007 */
[----:B0-----:R-:W-:Y:S02]  /*1fa0*/  IMAD.MOV.U32 R12, RZ, RZ, R9 ;  /* 0x000000ffff0c7224 */ /* 0x001fe400078e0009 */
        /* <DEDUP_REMOVED lines=13> */
.L_x_690:
[----:B------:R-:W-:Y:S05]  /*2080*/  BSYNC.RECONVERGENT B1 ;  /* 0x0000000000017941 */ /* 0x000fea0003800200 */
.L_x_689:
[----:B--2---:R2:W2:Y:S01]  /*2090*/  SHFL.DOWN PT, R3, R2, 0x4, R5 ;  /* 0x0880000002037989 */ /* 0x0044a200000e0005 */
[----:B------:R-:W-:Y:S01]  /*20a0*/  BSSY.RECONVERGENT B1, `(.L_x_691) ;  /* 0x0000017000017945 */ /* 0x000fe20003800200 */
[----:B------:R-:W-:Y:S02]  /*20b0*/  IMAD.MOV.U32 R4, RZ, RZ, R2 ;  /* 0x000000ffff047224 */ /* 0x000fe400078e0002 */
[----:B---3--:R3:W2:Y:S01]  /*20c0*/  SHFL.DOWN PT, R7, R10, 0x4, R5 ;  /* 0x088000000a077989 */ /* 0x0086a200000e0005 */
[----:B-1----:R-:W-:Y:S02]  /*20d0*/  IMAD.MOV.U32 R6, RZ, RZ, R10 ;  /* 0x000000ffff067224 */ /* 0x002fe400078e000a */
[----:B------:R-:W-:Y:S01]  /*20e0*/  IMAD.MOV.U32 R8, RZ, RZ, R12 ;  /* 0x000000ffff087224 */ /* 0x000fe200078e000c */
[----:B0-----:R3:W0:Y:S01]  /*20f0*/  SHFL.DOWN PT, R9, R12, 0x4, R5 ;  /* 0x088000000c097989 */ /* 0x00162200000e0005 */
[----:B------:R-:W-:Y:S05]  /*2100*/  @P4 BRA `(.L_x_692) ;  /* 0x0000000000404947 */ /* 0x000fea0003800000 */
[----:B--2---:R-:W-:Y:S01]  /*2110*/  FSETP.GEU.AND P0, PT, R2, R3, PT ;  /* 0x000000030200720b */ /* 0x004fe20003f0e000 */
[----:B------:R-:W-:Y:S02]  /*2120*/  IMAD.MOV.U32 R4, RZ, RZ, R3 ;  /* 0x000000ffff047224 */ /* 0x000fe400078e0003 */
[----:B------:R-:W-:Y:S02]  /*2130*/  IMAD.MOV.U32 R6, RZ, RZ, R7 ;  /* 0x000000ffff067224 */ /* 0x000fe400078e0007 */
[----:B0-----:R-:W-:-:S08]  /*2140*/  IMAD.MOV.U32 R8, RZ, RZ, R9 ;  /* 0x000000ffff087224 */ /* 0x001fd000078e0009 */
        /* <DEDUP_REMOVED lines=12> */
.L_x_692:
[----:B------:R-:W-:Y:S05]  /*2210*/  BSYNC.RECONVERGENT B1 ;  /* 0x0000000000017941 */ /* 0x000fea0003800200 */
.L_x_691:
[----:B--2---:R1:W2:Y:S01]  /*2220*/  SHFL.DOWN PT, R3, R4, 0x8, R5 ;  /* 0x0900000004037989 */ /* 0x0042a200000e0005 */
[----:B------:R-:W-:Y:S01]  /*2230*/  BSSY.RECONVERGENT B1, `(.L_x_693) ;  /* 0x0000017000017945 */ /* 0x000fe20003800200 */
[----:B------:R-:W-:Y:S02]  /*2240*/  IMAD.MOV.U32 R2, RZ, RZ, R4 ;  /* 0x000000ffff027224 */ /* 0x000fe400078e0004 */
[----:B------:R1:W1:Y:S01]  /*2250*/  SHFL.DOWN PT, R7, R6, 0x8, R5 ;  /* 0x0900000006077989 */ /* 0x00026200000e0005 */
[----:B---3--:R-:W-:Y:S02]  /*2260*/  IMAD.MOV.U32 R10, RZ, RZ, R6 ;  /* 0x000000ffff0a7224 */ /* 0x008fe400078e0006 */
[----:B------:R-:W-:Y:S01]  /*2270*/  IMAD.MOV.U32 R12, RZ, RZ, R8 ;  /* 0x000000ffff0c7224 */ /* 0x000fe200078e0008 */
[----:B0-----:R0:W3:Y:S01]  /*2280*/  SHFL.DOWN PT, R9, R8, 0x8, R5 ;  /* 0x0900000008097989 */ /* 0x0010e200000e0005 */
[----:B------:R-:W-:Y:S05]  /*2290*/  @P2 BRA `(.L_x_694) ;  /* 0x0000000000402947 */ /* 0x000fea0003800000 */
[----:B--2---:R-:W-:Y:S01]  /*22a0*/  FSETP.GEU.AND P0, PT, R4, R3, PT ;  /* 0x000000030400720b */ /* 0x004fe20003f0e000 */
[----:B------:R-:W-:Y:S02]  /*22b0*/  IMAD.MOV.U32 R2, RZ, RZ, R3 ;  /* 0x000000ffff027224 */ /* 0x000fe400078e0003 */
[----:B-1----:R-:W-:Y:S02]  /*22c0*/  IMAD.MOV.U32 R10, RZ, RZ, R7 ;  /* 0x000000ffff0a7224 */ /* 0x002fe400078e0007 */
[----:B---3--:R-:W-:-:S08]  /*22d0*/  IMAD.MOV.U32 R12, RZ, RZ, R9 ;  /* 0x000000ffff0c7224 */ /* 0x008fd000078e0009 */
        /* <DEDUP_REMOVED lines=12> */
.L_x_694:
[----:B------:R-:W-:Y:S05]  /*23a0*/  BSYNC.RECONVERGENT B1 ;  /* 0x0000000000017941 */ /* 0x000fea0003800200 */
.L_x_693:
[----:B--2---:R2:W2:Y:S01]  /*23b0*/  SHFL.DOWN PT, R3, R2, 0x10, R5 ;  /* 0x0a00000002037989 */ /* 0x0044a200000e0005 */
[----:B------:R-:W-:Y:S01]  /*23c0*/  BSSY.RECONVERGENT B1, `(.L_x_695) ;  /* 0x0000017000017945 */ /* 0x000fe20003800200 */
[----:B0-----:R-:W-:Y:S02]  /*23d0*/  IMAD.MOV.U32 R8, RZ, RZ, R2 ;  /* 0x000000ffff087224 */ /* 0x001fe400078e0002 */
[----:B---3--:R0:W3:Y:S01]  /*23e0*/  SHFL.DOWN PT, R9, R10, 0x10, R5 ;  /* 0x0a0000000a097989 */ /* 0x0080e200000e0005 */
[----:B-1----:R-:W-:Y:S02]  /*23f0*/  IMAD.MOV.U32 R7, RZ, RZ, R10 ;  /* 0x000000ffff077224 */ /* 0x002fe400078e000a */
[----:B------:R-:W-:Y:S01]  /*2400*/  IMAD.MOV.U32 R6, RZ, RZ, R12 ;  /* 0x000000ffff067224 */ /* 0x000fe200078e000c */
[----:B----4-:R0:W1:Y:S01]  /*2410*/  SHFL.DOWN PT, R11, R12, 0x10, R5 ;  /* 0x0a0000000c0b7989 */ /* 0x01006200000e0005 */
[----:B------:R-:W-:Y:S05]  /*2420*/  @P5 BRA `(.L_x_696) ;  /* 0x0000000000405947 */ /* 0x000fea0003800000 */
[----:B--2---:R-:W-:Y:S01]  /*2430*/  FSETP.GEU.AND P0, PT, R2, R3, PT ;  /* 0x000000030200720b */ /* 0x004fe20003f0e000 */
[----:B------:R-:W-:Y:S02]  /*2440*/  IMAD.MOV.U32 R8, RZ, RZ, R3 ;  /* 0x000000ffff087224 */ /* 0x000fe400078e0003 */
[----:B---3--:R-:W-:Y:S02]  /*2450*/  IMAD.MOV.U32 R7, RZ, RZ, R9 ;  /* 0x000000ffff077224 */ /* 0x008fe400078e0009 */
[----:B-1----:R-:W-:-:S08]  /*2460*/  IMAD.MOV.U32 R6, RZ, RZ, R11 ;  /* 0x000000ffff067224 */ /* 0x002fd000078e000b */
        /* <DEDUP_REMOVED lines=12> */
.L_x_696:
[----:B------:R-:W-:Y:S05]  /*2530*/  BSYNC.RECONVERGENT B1 ;  /* 0x0000000000017941 */ /* 0x000fea0003800200 */
.L_x_695:
[----:B------:R-:W-:Y:S04]  /*2540*/  BSSY.RECONVERGENT B1, `(.L_x_697) ;  /* 0x000000c000017945 */ /* 0x000fe80003800200 */
[----:B------:R-:W-:Y:S05]  /*2550*/  @P3 BRA `(.L_x_698) ;  /* 0x0000000000283947 */ /* 0x000fea0003800000 */
[----:B------:R-:W4:Y:S01]  /*2560*/  S2R R4, SR_CgaCtaId ;  /* 0x0000000000047919 */ /* 0x000f220000008800 */
[----:B--2---:R-:W-:Y:S02]  /*2570*/  MOV R3, 0x400 ;  /* 0x0000040000037802 */ /* 0x004fe40000000f00 */
[----:B------:R-:W-:-:S04]  /*2580*/  SHF.R.U32.HI R2, RZ, 0x1, R0 ;  /* 0x00000001ff027819 */ /* 0x000fc80000011600 */
[----:B------:R-:W-:Y:S02]  /*2590*/  LOP3.LUT R2, R2, 0x1f0, RZ, 0xc0, !PT ;  /* 0x000001f002027812 */ /* 0x000fe400078ec0ff */
[----:B----4-:R-:W-:-:S05]  /*25a0*/  LEA R3, R4, R3, 0x18 ;  /* 0x0000000304037211 */ /* 0x010fca00078ec0ff */
[----:B0-----:R-:W-:Y:S02]  /*25b0*/  IMAD.IADD R5, R2, 0x1, R3 ;  /* 0x0000000102057824 */ /* 0x001fe400078e0203 */
[----:B------:R-:W-:Y:S02]  /*25c0*/  IMAD.MOV.U32 R2, RZ, RZ, R7 ;  /* 0x000000ffff027224 */ /* 0x000fe400078e0007 */
[----:B------:R-:W-:Y:S01]  /*25d0*/  IMAD.MOV.U32 R3, RZ, RZ, R6 ;  /* 0x000000ffff037224 */ /* 0x000fe200078e0006 */
[----:B------:R4:W-:Y:S04]  /*25e0*/  STS [R5+0x8], R8 ;  /* 0x0000080805007388 */ /* 0x0009e80000000800 */
[----:B------:R4:W-:Y:S02]  /*25f0*/  STS.64 [R5+0x10], R2 ;  /* 0x0000100205007388 */ /* 0x0009e40000000a00 */
.L_x_698:
[----:B------:R-:W-:Y:S05]  /*2600*/  BSYNC.RECONVERGENT B1 ;  /* 0x0000000000017941 */ /* 0x000fea0003800200 */
.L_x_697:
[----:B------:R-:W-:Y:S01]  /*2610*/  BAR.SYNC.DEFER_BLOCKING 0x0 ;  /* 0x0000000000007b1d */ /* 0x000fe20000010000 */
[----:B------:R-:W-:-:S13]  /*2620*/  ISETP.NE.AND P1, PT, R0, RZ, PT ;  /* 0x000000ff0000720c */ /* 0x000fda0003f25270 */
[----:B------:R-:W-:Y:S05]  /*2630*/  @P1 BRA `(.L_x_674) ;  /* 0x0000003400801947 */ /* 0x000fea0003800000 */
[----:B------:R-:W-:Y:S01]  /*2640*/  UISETP.GE.AND UP0, UPT, UR6, 0x21, UPT ;  /* 0x000000210600788c */ /* 0x000fe2000bf06270 */
[----:B------:R-:W-:Y:S02]  /*2650*/  IMAD.MOV.U32 R0, RZ, RZ, R8 ;  /* 0x000000ffff007224 */ /* 0x000fe400078e0008 */
[----:B---3--:R-:W-:Y:S02]  /*2660*/  IMAD.MOV.U32 R9, RZ, RZ, R7 ;  /* 0x000000ffff097224 */ /* 0x008fe400078e0007 */
[----:B0-----:R-:W-:-:S04]  /*2670*/  IMAD.MOV.U32 R10, RZ, RZ, R6 ;  /* 0x000000ffff0a7224 */ /* 0x001fc800078e0006 */
[----:B------:R-:W-:Y:S05]  /*2680*/  BRA.U !UP0, `(.L_x_699) ;  /* 0x00000001085c7547 */ /* 0x000fea000b800000 */
[----:B------:R-:W0:Y:S01]  /*2690*/  S2UR UR5, SR_CgaCtaId ;  /* 0x00000000000579c3 */ /* 0x000e220000008800 */
[----:B------:R-:W-:Y:S01]  /*26a0*/  UMOV UR4, 0x400 ;  /* 0x0000040000047882 */ /* 0x000fe20000000000 */
[----:B------:R-:W-:Y:S01]  /*26b0*/  BSSY.RECONVERGENT B1, `(.L_x_699) ;  /* 0x0000014000017945 */ /* 0x000fe20003800200 */
[----:B0-----:R-:W-:-:S09]  /*26c0*/  ULEA UR4, UR5, UR4, 0x18 ;  /* 0x0000000405047291 */ /* 0x001fd2000f8ec0ff */
[----:B--2-4-:R-:W0:Y:S04]  /*26d0*/  LDS R3, [UR4+0x18] ;  /* 0x00001804ff037984 */ /* 0x014e280008000800 */
[----:B------:R-:W2:Y:S01]  /*26e0*/  LDS.64 R4, [UR4+0x20] ;  /* 0x00002004ff047984 */ /* 0x000ea20008000a00 */
[----:B0-----:R-:W-:Y:S01]  /*26f0*/  FSETP.GEU.AND P0, PT, R8, R3, PT ;  /* 0x000000030800720b */ /* 0x001fe20003f0e000 */
[----:B------:R-:W-:Y:S02]  /*2700*/  IMAD.MOV.U32 R0, RZ, RZ, R3 ;  /* 0x000000ffff007224 */ /* 0x000fe400078e0003 */
[----:B--2---:R-:W-:Y:S02]  /*2710*/  IMAD.MOV.U32 R9, RZ, RZ, R4 ;  /* 0x000000ffff097224 */ /* 0x004fe400078e0004 */
[----:B------:R-:W-:-:S08]  /*2720*/  IMAD.MOV.U32 R10, RZ, RZ, R5 ;  /* 0x000000ffff0a7224 */ /* 0x000fd000078e0005 */
        /* <DEDUP_REMOVED lines=12> */
.L_x_700:
[----:B------:R-:W-:Y:S05]  /*27f0*/  BSYNC.RECONVERGENT B1 ;  /* 0x0000000000017941 */ /* 0x000fea0003800200 */
.L_x_699:
[----:B------:R-:W-:Y:S01]  /*2800*/  UISETP.GE.AND UP0, UPT, UR6, 0x41, UPT ;  /* 0x000000410600788c */ /* 0x000fe2000bf06270 */
[----:B--2-4-:R-:W-:Y:S02]  /*2810*/  IMAD.MOV.U32 R2, RZ, RZ, R0 ;  /* 0x000000ffff027224 */ /* 0x014fe400078e0000 */
[----:B------:R-:W-:Y:S02]  /*2820*/  IMAD.MOV.U32 R5, RZ, RZ, R9 ;  /* 0x000000ffff057224 */ /* 0x000fe400078e0009 */
[----:B------:R-:W-:-:S04]  /*2830*/  IMAD.MOV.U32 R4, RZ, RZ, R10 ;  /* 0x000000ffff047224 */ /* 0x000fc800078e000a */
[----:B------:R-:W-:Y:S05]  /*2840*/  BRA.U !UP0, `(.L_x_701) ;  /* 0x00000001085c7547 */ /* 0x000fea000b800000 */
[----:B------:R-:W0:Y:S01]  /*2850*/  S2UR UR5, SR_CgaCtaId ;  /* 0x00000000000579c3 */ /* 0x000e220000008800 */
[----:B------:R-:W-:Y:S01]  /*2860*/  UMOV UR4, 0x400 ;  /* 0x0000040000047882 */ /* 0x000fe20000000000 */
[----:B------:R-:W-:Y:S01]  /*2870*/  BSSY.RECONVERGENT B1, `(.L_x_701) ;  /* 0x0000014000017945 */ /* 0x000fe20003800200 */
[----:B0-----:R-:W-:-:S09]  /*2880*/  ULEA UR4, UR5, UR4, 0x18 ;  /* 0x0000000405047291 */ /* 0x001fd2000f8ec0ff */
[----:B------:R-:W0:Y:S04]  /*2890*/  LDS R3, [UR4+0x28] ;  /* 0x00002804ff037984 */ /* 0x000e280008000800 */
        /* <DEDUP_REMOVED lines=17> */
.L_x_702:
[----:B------:R-:W-:Y:S05]  /*29b0*/  BSYNC.RECONVERGENT B1 ;  /* 0x0000000000017941 */ /* 0x000fea0003800200 */
.L_x_701:
[----:B------:R-:W-:Y:S01]  /*29c0*/  UISETP.GE.AND UP0, UPT, UR6, 0x61, UPT ;  /* 0x000000610600788c */ /* 0x000fe2000bf06270 */
[----:B------:R-:W-:Y:S02]  /*29d0*/  IMAD.MOV.U32 R0, RZ, RZ, R2 ;  /* 0x000000ffff007224 */ /* 0x000fe400078e0002 */
        /* <DEDUP_REMOVED lines=25> */
.L_x_704:
[----:B------:R-:W-:Y:S05]  /*2b70*/  BSYNC.RECONVERGENT B1 ;  /* 0x0000000000017941 */ /* 0x000fea0003800200 */
.L_x_703:
        /* <DEDUP_REMOVED lines=27> */
.L_x_706:
[----:B------:R-:W-:Y:S05]  /*2d30*/  BSYNC.RECONVERGENT B1 ;  /* 0x0000000000017941 */ /* 0x000fea0003800200 */
.L_x_705:
        /* <DEDUP_REMOVED lines=27> */
.L_x_708:
[----:B------:R-:W-:Y:S05]  /*2ef0*/  BSYNC.RECONVERGENT B1 ;  /* 0x0000000000017941 */ /* 0x000fea0003800200 */
.L_x_707:
        /* <DEDUP_REMOVED lines=27> */
.L_x_710:
[----:B------:R-:W-:Y:S05]  /*30b0*/  BSYNC.RECONVERGENT B1 ;  /* 0x0000000000017941 */ /* 0x000fea0003800200 */
.L_x_709:
[----:B------:R-:W-:Y:S01]  /*30c0*/  UISETP.GE.AND UP0, UPT, UR6, 0xe1, UPT ;  /* 0x000000e10600788c */ /* 0x000fe2000bf06270 */
[----:B------:R-:W-:Y:S02]  /*30d0*/  IMAD.MOV.U32 R8, RZ, RZ, R2 ;  /* 0x000000ffff087224 */ /* 0x000fe400078e0002 */
[----:B------:R-:W-:Y:S02]  /*30e0*/  IMAD.MOV.U32 R7, RZ, RZ, R5 ;  /* 0x000000ffff077224 */ /* 0x000fe400078e0005 */
[----:B------:R-:W-:-:S04]  /*30f0*/  IMAD.MOV.U32 R6, RZ, RZ, R4 ;  /* 0x000000ffff067224 */ /* 0x000fc800078e0004 */
[----:B------:R-:W-:Y:S05]  /*3100*/  BRA.U !UP0, `(.L_x_674) ;  /* 0x0000002908cc7547 */ /* 0x000fea000b800000 */
[----:B------:R-:W0:Y:S01]  /*3110*/  S2UR UR5, SR_CgaCtaId ;  /* 0x00000000000579c3 */ /* 0x000e220000008800 */
[----:B------:R-:W-:Y:S02]  /*3120*/  UMOV UR4, 0x400 ;  /* 0x0000040000047882 */ /* 0x000fe40000000000 */
[----:B0-----:R-:W-:-:S09]  /*3130*/  ULEA UR4, UR5, UR4, 0x18 ;  /* 0x0000000405047291 */ /* 0x001fd2000f8ec0ff */
[----:B------:R-:W0:Y:S04]  /*3140*/  LDS R3, [UR4+0x78] ;  /* 0x00007804ff037984 */ /* 0x000e280008000800 */
[----:B-1----:R-:W1:Y:S01]  /*3150*/  LDS.64 R10, [UR4+0x80] ;  /* 0x00008004ff0a7984 */ /* 0x002e620008000a00 */
[----:B0-----:R-:W-:Y:S01]  /*3160*/  FSETP.GEU.AND P0, PT, R2, R3, PT ;  /* 0x000000030200720b */ /* 0x001fe20003f0e000 */
[----:B------:R-:W-:Y:S02]  /*3170*/  IMAD.MOV.U32 R8, RZ, RZ, R3 ;  /* 0x000000ffff087224 */ /* 0x000fe400078e0003 */
[----:B-1----:R-:W-:Y:S02]  /*3180*/  IMAD.MOV.U32 R7, RZ, RZ, R10 ;  /* 0x000000ffff077224 */ /* 0x002fe400078e000a */
        /* <DEDUP_REMOVED lines=8> */
[CC--:B------:R-:W-:Y:S02]  /*3210*/  ISETP.LT.U32.AND P2, PT, R5.reuse, R10.reuse, PT ;  /* 0x0000000a0500720c */ /* 0x0c0fe40003f41070 */
[CC--:B------:R-:W-:Y:S02]  /*3220*/  ISETP.GE.AND.EX P0, PT, R4.reuse, R11.reuse, PT, P0 ;  /* 0x0000000b0400720c */ /* 0x0c0fe40003f06300 */
[----:B------:R-:W-:Y:S02]  /*3230*/  ISETP.LT.AND.EX P2, PT, R4, R11, PT, P2 ;  /* 0x0000000b0400720c */ /* 0x000fe40003f41320 */
[----:B------:R-:W-:Y:S02]  /*3240*/  FSEL R8, R2, R3, !P0 ;  /* 0x0000000302087208 */ /* 0x000fe40004000000 */
[----:B------:R-:W-:-:S02]  /*3250*/  SEL R7, R5, R10, P2 ;  /* 0x0000000a05077207 */ /* 0x000fc40001000000 */
[----:B------:R-:W-:Y:S01]  /*3260*/  SEL R6, R4, R11, P2 ;  /* 0x0000000b04067207 */ /* 0x000fe20001000000 */
[----:B------:R-:W-:Y:S06]  /*3270*/  BRA `(.L_x_674) ;  /* 0x0000002800707947 */ /* 0x000fec0003800000 */
.L_x_642:
[----:B------:R-:W1:Y:S01]  /*3280*/  S2R R0, SR_TID.X ;  /* 0x0000000000007919 */ /* 0x000e620000002100 */
[----:B------:R-:W1:Y:S02]  /*3290*/  LDC.64 R2, c[0x0][0x380] ;  /* 0x0000e000ff027b82 */ /* 0x000e640000000a00 */
[----:B-1----:R-:W-:-:S05]  /*32a0*/  IMAD.WIDE.U32 R2, R0, 0x10, R2 ;  /* 0x0000001000027825 */ /* 0x002fca00078e0002 */
[----:B0-----:R-:W2:Y:S04]  /*32b0*/  LDG.E.CONSTANT R11, desc[UR10][R2.64] ;  /* 0x0000000a020b7981 */ /* 0x001ea8000c1e9900 */
[----:B------:R-:W2:Y:S04]  /*32c0*/  LDG.E.CONSTANT R6, desc[UR10][R2.64+0x1000] ;  /* 0x0010000a02067981 */ /* 0x000ea8000c1e9900 */
[----:B------:R-:W3:Y:S04]  /*32d0*/  LDG.E.64.CONSTANT R4, desc[UR10][R2.64+0x8] ;  /* 0x0000080a02047981 */ /* 0x000ee8000c1e9b00 */
[----:B------:R-:W3:Y:S04]  /*32e0*/  LDG.E.64.CONSTANT R16, desc[UR10][R2.64+0x1008] ;  /* 0x0010080a02107981 */ /* 0x000ee8000c1e9b00 */
[----:B------:R-:W4:Y:S04]  /*32f0*/  LDG.E.CONSTANT R7, desc[UR10][R2.64+0x2000] ;  /* 0x0020000a02077981 */ /* 0x000f28000c1e9900 */
[----:B------:R-:W5:Y:S04]  /*3300*/  LDG.E.64.CONSTANT R14, desc[UR10][R2.64+0x2008] ;  /* 0x0020080a020e7981 */ /* 0x000f68000c1e9b00 */
[----:B------:R-:W5:Y:S04]  /*3310*/  LDG.E.CONSTANT R10, desc[UR10][R2.64+0x3000] ;  /* 0x0030000a020a7981 */ /* 0x000f68000c1e9900 */
[----:B------:R-:W5:Y:S04]  /*3320*/  LDG.E.64.CONSTANT R12, desc[UR10][R2.64+0x3008] ;  /* 0x0030080a020c7981 */ /* 0x000f68000c1e9b00 */
[----:B------:R-:W5:Y:S04]  /*3330*/  LDG.E.CONSTANT R26, desc[UR10][R2.64+0x4000] ;  /* 0x0040000a021a7981 */ /* 0x000f68000c1e9900 */
[----:B------:R0:W5:Y:S01]  /*3340*/  LDG.E.64.CONSTANT R8, desc[UR10][R2.64+0x4008] ;  /* 0x0040080a02087981 */ /* 0x000162000c1e9b00 */
[----:B------:R-:W-:Y:S01]  /*3350*/  UISETP.GE.U32.AND UP0, UPT, UR8, 0xa00, UPT ;  /* 0x00000a000800788c */ /* 0x000fe2000bf06070 */
[----:B0-----:R-:W-:-:S02]  /*3360*/  IMAD.MOV.U32 R3, RZ, RZ, 0x500 ;  /* 0x00000500ff037424 */ /* 0x001fc400078e00ff */
[----:B------:R-:W-:Y:S01]  /*3370*/  IMAD.MOV.U32 R2, RZ, RZ, RZ ;  /* 0x000000ffff027224 */ /* 0x000fe200078e00ff */
[----:B--2---:R-:W-:-:S13]  /*3380*/  FSETP.GEU.AND P1, PT, R11, R6, PT ;  /* 0x000000060b00720b */ /* 0x004fda0003f2e000 */
[----:B---3--:R-:W-:-:S04]  /*3390*/  @P1 ISETP.GE.U32.AND P0, PT, R4, R16, PT ;  /* 0x000000100400120c */ /* 0x008fc80003f06070 */
[----:B------:R-:W-:-:S04]  /*33a0*/  @P1 ISETP.GE.AND.EX P0, PT, R5, R17, PT, P0 ;  /* 0x000000110500120c */ /* 0x000fc80003f06300 */
[----:B------:R-:W-:-:S04]  /*33b0*/  @P1 FSETP.LT.OR P0, PT, R6, R11, !P0 ;  /* 0x0000000b0600120b */ /* 0x000fc80004701400 */
[----:B------:R-:W-:Y:S02]  /*33c0*/  @P1 FSEL R6, R11, R6, P0 ;  /* 0x000000060b061208 */ /* 0x000fe40000000000 */
[----:B------:R-:W-:Y:S02]  /*33d0*/  @P1 SEL R16, R4, R16, P0 ;  /* 0x0000001004101207 */ /* 0x000fe40000000000 */
[----:B----4-:R-:W-:Y:S02]  /*33e0*/  FSETP.GEU.AND P2, PT, R6, R7, PT ;  /* 0x000000070600720b */ /* 0x010fe40003f4e000 */
[----:B------:R-:W-:-:S11]  /*33f0*/  @P1 SEL R17, R5, R17, P0 ;  /* 0x0000001105111207 */ /* 0x000fd60000000000 */
[----:B-----5:R-:W-:-:S04]  /*3400*/  @P2 ISETP.GE.U32.AND P0, PT, R16, R14, PT ;  /* 0x0000000e1000220c */ /* 0x020fc80003f06070 */
[----:B------:R-:W-:-:S04]  /*3410*/  @P2 ISETP.GE.AND.EX P0, PT, R17, R15, PT, P0 ;  /* 0x0000000f1100220c */ /* 0x000fc80003f06300 */
[----:B------:R-:W-:-:S04]  /*3420*/  @P2 FSETP.LT.OR P0, PT, R7, R6, !P0 ;  /* 0x000000060700220b */ /* 0x000fc80004701400 */
[----:B------:R-:W-:Y:S02]  /*3430*/  @P2 FSEL R7, R6, R7, P0 ;  /* 0x0000000706072208 */ /* 0x000fe40000000000 */
[----:B------:R-:W-:Y:S02]  /*3440*/  @P2 SEL R14, R16, R14, P0 ;  /* 0x0000000e100e2207 */ /* 0x000fe40000000000 */
[----:B------:R-:W-:Y:S02]  /*3450*/  FSETP.GEU.AND P1, PT, R7, R10, PT ;  /* 0x0000000a0700720b */ /* 0x000fe40003f2e000 */
[----:B------:R-:W-:-:S11]  /*3460*/  @P2 SEL R15, R17, R15, P0 ;  /* 0x0000000f110f2207 */ /* 0x000fd60000000000 */
[----:B------:R-:W-:-:S04]  /*3470*/  @P1 ISETP.GE.U32.AND P0, PT, R14, R12, PT ;  /* 0x0000000c0e00120c */ /* 0x000fc80003f06070 */
        /* <DEDUP_REMOVED lines=11> */
[----:B------:R-:W-:Y:S01]  /*3530*/  @P2 SEL R9, R13, R9, P0 ;  /* 0x000000090d092207 */ /* 0x000fe20000000000 */
[----:B------:R-:W-:Y:S06]  /*3540*/  BRA.U !UP0, `(.L_x_711) ;  /* 0x0000000908dc7547 */ /* 0x000fec000b800000 */
[----:B------:R-:W-:Y:S01]  /*3550*/  UIADD3 UR9, UP0, UPT, UR8, -0xa00, URZ ;  /* 0xfffff60008097890 */ /* 0x000fe2000ff1e0ff */
[----:B------:R-:W-:Y:S02]  /*3560*/  IMAD.MOV.U32 R3, RZ, RZ, 0x500 ;  /* 0x00000500ff037424 */ /* 0x000fe400078e00ff */
[----:B------:R-:W-:Y:S01]  /*3570*/  IMAD.MOV.U32 R2, RZ, RZ, RZ ;  /* 0x000000ffff027224 */ /* 0x000fe200078e00ff */
[----:B------:R-:W-:Y:S02]  /*3580*/  ULEA.HI.X.SX32 UR8, UR8, 0xffffffff, 0x1, UP0 ;  /* 0xffffffff08087891 */ /* 0x000fe400080f0eff */
[----:B------:R-:W-:Y:S02]  /*3590*/  UIMAD.WIDE.U32 UR12, UR9, -0x33333333, URZ ;  /* 0xcccccccd090c78a5 */ /* 0x000fe4000f8e00ff */
[----:B------:R-:W-:Y:S02]  /*35a0*/  UIMAD.WIDE.U32 UR4, UR8, -0x33333333, URZ ;  /* 0xcccccccd080478a5 */ /* 0x000fe4000f8e00ff */
[----:B------:R-:W-:-:S02]  /*35b0*/  UISETP.GE.U32.AND UP1, UPT, UR9, 0x500, UPT ;  /* 0x000005000900788c */ /* 0x000fc4000bf26070 */
[----:B------:R-:W-:Y:S02]  /*35c0*/  UIMAD.WIDE.U32 UR4, UP0, UR9, -0x33333334, UR4 ;  /* 0xcccccccc090478a5 */ /* 0x000fe4000f800004 */
[----:B------:R-:W-:Y:S02]  /*35d0*/  UISETP.GE.U32.AND.EX UP1, UPT, UR8, URZ, UPT, UP1 ;  /* 0x000000ff0800728c */ /* 0x000fe4000bf26110 */
[----:B------:R-:W-:Y:S02]  /*35e0*/  UIADD3.X UR7, UPT, UPT, URZ, URZ, URZ, UP0, !UPT ;  /* 0x000000ffff077290 */ /* 0x000fe400087fe4ff */
[----:B------:R-:W-:Y:S01]  /*35f0*/  UIADD3 URZ, UP0, UPT, UR13, UR4, URZ ;  /* 0x000000040dff7290 */ /* 0x000fe2000ff1e0ff */
[----:B------:R-:W-:-:S03]  /*3600*/  UMOV UR6, UR5 ;  /* 0x0000000500067c82 */ /* 0x000fc60008000000 */
[----:B------:R-:W-:-:S04]  /*3610*/  UIMAD.WIDE.U32.X UR4, UR8, -0x33333334, UR6, UP0 ;  /* 0xcccccccc080478a5 */ /* 0x000fc800080e0406 */
[----:B------:R-:W-:-:S04]  /*3620*/  USHF.R.U64 UR6, UR4, 0xa, UR5 ;  /* 0x0000000a04067899 */ /* 0x000fc80008001205 */
[----:B------:R-:W-:-:S04]  /*3630*/  ULOP3.LUT UR7, UR6, 0x1, URZ, 0xc0, !UPT ;  /* 0x0000000106077892 */ /* 0x000fc8000f8ec0ff */
[----:B------:R-:W-:-:S04]  /*3640*/  UISETP.NE.U32.AND UP0, UPT, UR7, 0x1, UPT ;  /* 0x000000010700788c */ /* 0x000fc8000bf05070 */
[----:B------:R-:W-:Y:S01]  /*3650*/  UISETP.NE.U32.AND.EX UP0, UPT, URZ, URZ, UPT, UP0 ;  /* 0x000000ffff00728c */ /* 0x000fe2000bf05100 */
[----:B------:R-:W-:Y:S10]  /*3660*/  BRA.U !UP1, `(.L_x_712) ;  /* 0x0000000509b87547 */ /* 0x000ff4000b800000 */
[----:B------:R-:W0:Y:S01]  /*3670*/  LDCU.64 UR8, c[0x0][0x380] ;  /* 0x00007000ff0877ac */ /* 0x000e220008000a00 */
[----:B------:R-:W-:Y:S02]  /*3680*/  IMAD.MOV.U32 R3, RZ, RZ, 0x500 ;  /* 0x00000500ff037424 */ /* 0x000fe400078e00ff */
[----:B------:R-:W-:Y:S01]  /*3690*/  IMAD.MOV.U32 R2, RZ, RZ, RZ ;  /* 0x000000ffff027224 */ /* 0x000fe200078e00ff */
[----:B------:R-:W-:-:S04]  /*36a0*/  UIADD3 UR4, UP1, UPT, UR6, 0x1, URZ ;  /* 0x0000000106047890 */ /* 0x000fc8000ff3e0ff */
[----:B------:R-:W-:Y:S02]  /*36b0*/  ULEA.HI.X UR5, UR5, URZ, URZ, 0x16, UP1 ;  /* 0x000000ff05057291 */ /* 0x000fe400088fb4ff */
[----:B------:R-:W-:Y:S02]  /*36c0*/  ULOP3.LUT UR4, UR4, 0xfffffffe, URZ, 0xc0, !UPT ;  /* 0xfffffffe04047892 */ /* 0x000fe4000f8ec0ff */
[----:B------:R-:W-:Y:S01]  /*36d0*/  ULOP3.LUT UR5, UR5, 0x7fffff, URZ, 0xc0, !UPT ;  /* 0x007fffff05057892 */ /* 0x000fe2000f8ec0ff */
[----:B0-----:R-:W-:-:S04]  /*36e0*/  LEA R28, P0, R0, UR8, 0x4 ;  /* 0x00000008001c7c11 */ /* 0x001fc8000f8020ff */
[----:B------:R-:W-:Y:S02]  /*36f0*/  IADD3 R28, P1, PT, R28, 0xe008, RZ ;  /* 0x0000e0081c1c7810 */ /* 0x000fe40007f3e0ff */
[----:B------:R-:W-:-:S05]  /*3700*/  LEA.HI.X R29, R0, UR9, RZ, 0x4, P0 ;  /* 0x00000009001d7c11 */ /* 0x000fca00080f24ff */
[----:B------:R-:W-:-:S07]  /*3710*/  IMAD.X R29, RZ, RZ, R29, P1 ;  /* 0x000000ffff1d7224 */ /* 0x000fce00008e061d */
.L_x_713:
[----:B------:R-:W2:Y:S04]  /*3720*/  LDG.E.CONSTANT R25, desc[UR10][R28.64+-0x9008] ;  /* 0xff6ff80a1c197981 */ /* 0x000ea8000c1e9900 */
[----:B------:R-:W3:Y:S04]  /*3730*/  LDG.E.64.CONSTANT R22, desc[UR10][R28.64+-0x9000] ;  /* 0xff70000a1c167981 */ /* 0x000ee8000c1e9b00 */
[----:B------:R-:W4:Y:S04]  /*3740*/  LDG.E.CONSTANT R27, desc[UR10][R28.64+-0x8008] ;  /* 0xff7ff80a1c1b7981 */ /* 0x000f28000c1e9900 */
[----:B------:R-:W5:Y:S04]  /*3750*/  LDG.E.64.CONSTANT R10, desc[UR10][R28.64+-0x8000] ;  /* 0xff80000a1c0a7981 */ /* 0x000f68000c1e9b00 */
[----:B------:R-:W5:Y:S04]  /*3760*/  LDG.E.CONSTANT R4, desc[UR10][R28.64+-0x7008] ;  /* 0xff8ff80a1c047981 */ /* 0x000f68000c1e9900 */
        /* <DEDUP_REMOVED lines=8> */
[----:B------:R-:W5:Y:S01]  /*37f0*/  LDG.E.64.CONSTANT R20, desc[UR10][R28.64+-0x3000] ;  /* 0xffd0000a1c147981 */ /* 0x000f62000c1e9b00 */
[----:B--2---:R-:W-:-:S13]  /*3800*/  FSETP.GEU.AND P1, PT, R26, R25, PT ;  /* 0x000000191a00720b */ /* 0x004fda0003f2e000 */
[----:B---3--:R-:W-:-:S04]  /*3810*/  @P1 ISETP.GE.U32.AND P0, PT, R8, R22, PT ;  /* 0x000000160800120c */ /* 0x008fc80003f06070 */
[----:B------:R-:W-:-:S04]  /*3820*/  @P1 ISETP.GE.AND.EX P0, PT, R9, R23, PT, P0 ;  /* 0x000000170900120c */ /* 0x000fc80003f06300 */
[----:B------:R-:W-:-:S04]  /*3830*/  @P1 FSETP.LT.OR P0, PT, R25, R26, !P0 ;  /* 0x0000001a1900120b */ /* 0x000fc80004701400 */
[----:B------:R-:W-:Y:S02]  /*3840*/  @P1 FSEL R25, R26, R25, P0 ;  /* 0x000000191a191208 */ /* 0x000fe40000000000 */
[----:B------:R-:W-:Y:S01]  /*3850*/  @P1 SEL R22, R8, R22, P0 ;  /* 0x0000001608161207 */ /* 0x000fe20000000000 */
[----:B------:R-:W2:Y:S01]  /*3860*/  LDG.E.CONSTANT R26, desc[UR10][R28.64+-0x8] ;  /* 0xfffff80a1c1a7981 */ /* 0x000ea2000c1e9900 */
[----:B----4-:R-:W-:Y:S02]  /*3870*/  FSETP.GEU.AND P2, PT, R25, R27, PT ;  /* 0x0000001b1900720b */ /* 0x010fe40003f4e000 */
[----:B------:R-:W-:Y:S02]  /*3880*/  @P1 SEL R23, R9, R23, P0 ;  /* 0x0000001709171207 */ /* 0x000fe40000000000 */
[----:B------:R0:W3:Y:S09]  /*3890*/  LDG.E.64.CONSTANT R8, desc[UR10][R28.64] ;  /* 0x0000000a1c087981 */ /* 0x0000f2000c1e9b00 */
[----:B-----5:R-:W-:-:S04]  /*38a0*/  @P2 ISETP.GE.U32.AND P0, PT, R22, R10, PT ;  /* 0x0000000a1600220c */ /* 0x020fc80003f06070 */
[----:B------:R-:W-:-:S04]  /*38b0*/  @P2 ISETP.GE.AND.EX P0, PT, R23, R11, PT, P0 ;  /* 0x0000000b1700220c */ /* 0x000fc80003f06300 */
[----:B------:R-:W-:-:S04]  /*38c0*/  @P2 FSETP.LT.OR P0, PT, R27, R25, !P0 ;  /* 0x000000191b00220b */ /* 0x000fc80004701400 */
[----:B------:R-:W-:Y:S02]  /*38d0*/  @P2 FSEL R27, R25, R27, P0 ;  /* 0x0000001b191b2208 */ /* 0x000fe40000000000 */
[----:B------:R-:W4:Y:S02]  /*38e0*/  LDG.E.CONSTANT R25, desc[UR10][R28.64+-0x2008] ;  /* 0xffdff80a1c197981 */ /* 0x000f24000c1e9900 */
[----:B------:R-:W-:Y:S02]  /*38f0*/  FSETP.GEU.AND P1, PT, R27, R4, PT ;  /* 0x000000041b00720b */ /* 0x000fe40003f2e000 */
[----:B------:R-:W-:Y:S02]  /*3900*/  @P2 SEL R10, R22, R10, P0 ;  /* 0x0000000a160a2207 */ /* 0x000fe40000000000 */
[----:B------:R-:W-:Y:S02]  /*3910*/  @P2 SEL R11, R23, R11, P0 ;  /* 0x0000000b170b2207 */ /* 0x000fe40000000000 */
[----:B------:R-:W5:Y:S07]  /*3920*/  LDG.E.64.CONSTANT R22, desc[UR10][R28.64+-0x2000] ;  /* 0xffe0000a1c167981 */ /* 0x000f6e000c1e9b00 */
[----:B------:R-:W-:-:S04]  /*3930*/  @P1 ISETP.GE.U32.AND P0, PT, R10, R12, PT ;  /* 0x0000000c0a00120c */ /* 0x000fc80003f06070 */
[----:B------:R-:W-:-:S04]  /*3940*/  @P1 ISETP.GE.AND.EX P0, PT, R11, R13, PT, P0 ;  /* 0x0000000d0b00120c */ /* 0x000fc80003f06300 */
[----:B------:R-:W-:-:S04]  /*3950*/  @P1 FSETP.LT.OR P0, PT, R4, R27, !P0 ;  /* 0x0000001b0400120b */ /* 0x000fc80004701400 */
[----:B------:R-:W-:Y:S02]  /*3960*/  @P1 FSEL R4, R27, R4, P0 ;  /* 0x000000041b041208 */ /* 0x000fe40000000000 */
[----:B------:R-:W2:Y:S01]  /*3970*/  LDG.E.CONSTANT R27, desc[UR10][R28.64+-0x1008] ;  /* 0xffeff80a1c1b7981 */ /* 0x000ea2000c1e9900 */
[----:B------:R-:W-:Y:S02]  /*3980*/  @P1 SEL R12, R10, R12, P0 ;  /* 0x0000000c0a0c1207 */ /* 0x000fe40000000000 */
[----:B------:R-:W-:Y:S02]  /*3990*/  @P1 SEL R13, R11, R13, P0 ;  /* 0x0000000d0b0d1207 */ /* 0x000fe40000000000 */
[----:B------:R-:W3:Y:S01]  /*39a0*/  LDG.E.64.CONSTANT R10, desc[UR10][R28.64+-0x1000] ;  /* 0xfff0000a1c0a7981 */ /* 0x000ee2000c1e9b00 */
[----:B------:R-:W-:-:S13]  /*39b0*/  FSETP.GEU.AND P2, PT, R4, R5, PT ;  /* 0x000000050400720b */ /* 0x000fda0003f4e000 */
[----:B------:R-:W-:-:S04]  /*39c0*/  @P2 ISETP.GE.U32.AND P0, PT, R12, R14, PT ;  /* 0x0000000e0c00220c */ /* 0x000fc80003f06070 */
[----:B------:R-:W-:-:S04]  /*39d0*/  @P2 ISETP.GE.AND.EX P0, PT, R13, R15, PT, P0 ;  /* 0x0000000f0d00220c */ /* 0x000fc80003f06300 */
[----:B------:R-:W-:-:S04]  /*39e0*/  @P2 FSETP.LT.OR P0, PT, R5, R4, !P0 ;  /* 0x000000040500220b */ /* 0x000fc80004701400 */
[----:B------:R-:W-:-:S04]  /*39f0*/  @P2 FSEL R5, R4, R5, P0 ;  /* 0x0000000504052208 */ /* 0x000fc80000000000 */
[----:B------:R-:W-:Y:S02]  /*3a00*/  FSETP.GEU.AND P1, PT, R5, R6, PT ;  /* 0x000000060500720b */ /* 0x000fe40003f2e000 */
[----:B------:R-:W-:Y:S02]  /*3a10*/  @P2 SEL R14, R12, R14, P0 ;  /* 0x0000000e0c0e2207 */ /* 0x000fe40000000000 */
[----:B------:R-:W-:-:S09]  /*3a20*/  @P2 SEL R15, R13, R15, P0 ;  /* 0x0000000f0d0f2207 */ /* 0x000fd20000000000 */
        /* <DEDUP_REMOVED lines=17> */
[----:B------:R-:W-:Y:S02]  /*3b40*/  @P1 FSEL R24, R7, R24, P0 ;  /* 0x0000001807181208 */ /* 0x000fe40000000000 */
[----:B------:R-:W-:Y:S02]  /*3b50*/  @P1 SEL R20, R18, R20, P0 ;  /* 0x0000001412141207 */ /* 0x000fe40000000000 */
[----:B------:R-:W-:Y:S01]  /*3b60*/  @P1 SEL R21, R19, R21, P0 ;  /* 0x0000001513151207 */ /* 0x000fe20000000000 */
[----:B------:R-:W-:-:S04]  /*3b70*/  UIADD3 UR4, UP1, UPT, UR4, -0x2, URZ ;  /* 0xfffffffe04047890 */ /* 0x000fc8000ff3e0ff */
[----:B------:R-:W-:Y:S02]  /*3b80*/  UIADD3.X UR5, UPT, UPT, UR5, -0x1, URZ, UP1, !UPT ;  /* 0xffffffff05057890 */ /* 0x000fe40008ffe4ff */
[----:B------:R-:W-:-:S04]  /*3b90*/  UISETP.NE.U32.AND UP1, UPT, UR4, URZ, UPT ;  /* 0x000000ff0400728c */ /* 0x000fc8000bf25070 */
[----:B------:R-:W-:Y:S01]  /*3ba0*/  UISETP.NE.AND.EX UP1, UPT, UR5, URZ, UPT, UP1 ;  /* 0x000000ff0500728c */ /* 0x000fe2000bf25310 */
[----:B----4-:R-:W-:-:S13]  /*3bb0*/  FSETP.GEU.AND P2, PT, R24, R25, PT ;  /* 0x000000191800720b */ /* 0x010fda0003f4e000 */
[----:B-----5:R-:W-:-:S04]  /*3bc0*/  @P2 ISETP.GE.U32.AND P0, PT, R20, R22, PT ;  /* 0x000000161400220c */ /* 0x020fc80003f06070 */
[----:B------:R-:W-:-:S04]  /*3bd0*/  @P2 ISETP.GE.AND.EX P0, PT, R21, R23, PT, P0 ;  /* 0x000000171500220c */ /* 0x000fc80003f06300 */
[----:B------:R-:W-:-:S04]  /*3be0*/  @P2 FSETP.LT.OR P0, PT, R25, R24, !P0 ;  /* 0x000000181900220b */ /* 0x000fc80004701400 */
[----:B------:R-:W-:-:S04]  /*3bf0*/  @P2 FSEL R25, R24, R25, P0 ;  /* 0x0000001918192208 */ /* 0x000fc80000000000 */
[----:B--2---:R-:W-:Y:S02]  /*3c00*/  FSETP.GEU.AND P3, PT, R25, R27, PT ;  /* 0x0000001b1900720b */ /* 0x004fe40003f6e000 */
[----:B------:R-:W-:Y:S02]  /*3c10*/  @P2 SEL R22, R20, R22, P0 ;  /* 0x0000001614162207 */ /* 0x000fe40000000000 */
[----:B------:R-:W-:-:S09]  /*3c20*/  @P2 SEL R23, R21, R23, P0 ;  /* 0x0000001715172207 */ /* 0x000fd20000000000 */
[----:B---3--:R-:W-:-:S04]  /*3c30*/  @P3 ISETP.GE.U32.AND P0, PT, R22, R10, PT ;  /* 0x0000000a1600320c */ /* 0x008fc80003f06070 */
[----:B------:R-:W-:-:S04]  /*3c40*/  @P3 ISETP.GE.AND.EX P0, PT, R23, R11, PT, P0 ;  /* 0x0000000b1700320c */ /* 0x000fc80003f06300 */
[----:B------:R-:W-:-:S04]  /*3c50*/  @P3 FSETP.LT.OR P0, PT, R27, R25, !P0 ;  /* 0x000000191b00320b */ /* 0x000fc80004701400 */
[----:B------:R-:W-:-:S04]  /*3c60*/  @P3 FSEL R27, R25, R27, P0 ;  /* 0x0000001b191b3208 */ /* 0x000fc80000000000 */
[----:B------:R-:W-:Y:S02]  /*3c70*/  FSETP.GEU.AND P1, PT, R27, R26, PT ;  /* 0x0000001a1b00720b */ /* 0x000fe40003f2e000 */
[----:B------:R-:W-:Y:S02]  /*3c80*/  @P3 SEL R10, R22, R10, P0 ;  /* 0x0000000a160a3207 */ /* 0x000fe40000000000 */
[----:B------:R-:W-:Y:S02]  /*3c90*/  @P3 SEL R11, R23, R11, P0 ;  /* 0x0000000b170b3207 */ /* 0x000fe40000000000 */
[----:B0-----:R-:W-:-:S07]  /*3ca0*/  IADD3 R28, P3, PT, R28, 0xa000, RZ ;  /* 0x0000a0001c1c7810 */ /* 0x001fce0007f7e0ff */
[----:B------:R-:W-:-:S04]  /*3cb0*/  @P1 ISETP.GE.U32.AND P0, PT, R10, R8, PT ;  /* 0x000000080a00120c */ /* 0x000fc80003f06070 */
[----:B------:R-:W-:Y:S02]  /*3cc0*/  @P1 ISETP.GE.AND.EX P0, PT, R11, R9, PT, P0 ;  /* 0x000000090b00120c */ /* 0x000fe40003f06300 */
[----:B------:R-:W-:Y:S02]  /*3cd0*/  IADD3 R3, P2, PT, R3, 0xa00, RZ ;  /* 0x00000a0003037810 */ /* 0x000fe40007f5e0ff */
[----:B------:R-:W-:Y:S01]  /*3ce0*/  @P1 FSETP.LT.OR P0, PT, R26, R27, !P0 ;  /* 0x0000001b1a00120b */ /* 0x000fe20004701400 */
[----:B------:R-:W-:Y:S02]  /*3cf0*/  IMAD.X R29, RZ, RZ, R29, P3 ;  /* 0x000000ffff1d7224 */ /* 0x000fe400018e061d */
[----:B------:R-:W-:Y:S01]  /*3d00*/  IMAD.X R2, RZ, RZ, R2, P2 ;  /* 0x000000ffff027224 */ /* 0x000fe200010e0602 */
[----:B------:R-:W-:Y:S02]  /*3d10*/  @P1 FSEL R26, R27, R26, P0 ;  /* 0x0000001a1b1a1208 */ /* 0x000fe40000000000 */
[----:B------:R-:W-:-:S02]  /*3d20*/  @P1 SEL R8, R10, R8, P0 ;  /* 0x000000080a081207 */ /* 0x000fc40000000000 */
[----:B------:R-:W-:Y:S01]  /*3d30*/  @P1 SEL R9, R11, R9, P0 ;  /* 0x000000090b091207 */ /* 0x000fe20000000000 */
[----:B------:R-:W-:Y:S06]  /*3d40*/  BRA.U UP1, `(.L_x_713) ;  /* 0xfffffff901747547 */ /* 0x000fec000b83ffff */
.L_x_712:
[----:B------:R-:W-:Y:S05]  /*3d50*/  BRA.U !UP0, `(.L_x_711) ;  /* 0x0000000108d87547 */ /* 0x000fea000b800000 */
[----:B------:R-:W0:Y:S02]  /*3d60*/  LDC.64 R4, c[0x0][0x380] ;  /* 0x0000e000ff047b82 */ /* 0x000e240000000a00 */
[----:B0-----:R-:W-:-:S03]  /*3d70*/  IMAD.WIDE.U32 R4, R0, 0x10, R4 ;  /* 0x0000001000047825 */ /* 0x001fc600078e0004 */
[----:B------:R-:W-:-:S04]  /*3d80*/  LEA R14, P0, R3, R4, 0x4 ;  /* 0x00000004030e7211 */ /* 0x000fc800078020ff */
[----:B------:R-:W-:-:S05]  /*3d90*/  LEA.HI.X R15, R3, R5, R2, 0x4, P0 ;  /* 0x00000005030f7211 */ /* 0x000fca00000f2402 */
        /* <DEDUP_REMOVED lines=38> */
[----:B------:R-:W-:Y:S02]  /*4000*/  @P2 SEL R13, R5, R13, P0 ;  /* 0x0000000d050d2207 */ /* 0x000fe40000000000 */
[----:B------:R-:W-:-:S05]  /*4010*/  IADD3 R3, P2, PT, R3, 0x500, RZ ;  /* 0x0000050003037810 */ /* 0x000fca0007f5e0ff */
[----:B------:R-:W-:-:S04]  /*4020*/  IMAD.X R2, RZ, RZ, R2, P2 ;  /* 0x000000ffff027224 */ /* 0x000fc800010e0602 */
[----:B------:R-:W-:-:S04]  /*4030*/  @P1 ISETP.GE.U32.AND P0, PT, R12, R16, PT ;  /* 0x000000100c00120c */ /* 0x000fc80003f06070 */
[----:B------:R-:W-:-:S04]  /*4040*/  @P1 ISETP.GE.AND.EX P0, PT, R13, R17, PT, P0 ;  /* 0x000000110d00120c */ /* 0x000fc80003f06300 */
[----:B------:R-:W-:-:S04]  /*4050*/  @P1 FSETP.LT.OR P0, PT, R23, R20, !P0 ;  /* 0x000000141700120b */ /* 0x000fc80004701400 */
[----:B------:R-:W-:Y:S02]  /*4060*/  @P1 SEL R16, R12, R16, P0 ;  /* 0x000000100c101207 */ /* 0x000fe40000000000 */
[----:B------:R-:W-:Y:S02]  /*4070*/  @P1 SEL R17, R13, R17, P0 ;  /* 0x000000110d111207 */ /* 0x000fe40000000000 */
[----:B------:R-:W-:Y:S01]  /*4080*/  @P1 FSEL R23, R20, R23, P0 ;  /* 0x0000001714171208 */ /* 0x000fe20000000000 */
[----:B------:R-:W-:Y:S02]  /*4090*/  IMAD.MOV.U32 R8, RZ, RZ, R16 ;  /* 0x000000ffff087224 */ /* 0x000fe400078e0010 */
[----:B------:R-:W-:Y:S02]  /*40a0*/  IMAD.MOV.U32 R9, RZ, RZ, R17 ;  /* 0x000000ffff097224 */ /* 0x000fe400078e0011 */
[----:B------:R-:W-:-:S07]  /*40b0*/  IMAD.MOV.U32 R26, RZ, RZ, R23 ;  /* 0x000000ffff1a7224 */ /* 0x000fce00078e0017 */
.L_x_711:
[----:B------:R-:W0:Y:S02]  /*40c0*/  LDCU UR4, c[0x0][0x390] ;  /* 0x00007200ff0477ac */ /* 0x000e240008000800 */
[----:B0-----:R-:W-:Y:S02]  /*40d0*/  USHF.R.S32.HI UR5, URZ, 0x1f, UR4 ;  /* 0x0000001fff057899 */ /* 0x001fe40008011404 */
[----:B------:R-:W-:-:S04]  /*40e0*/  ISETP.GE.U32.AND P0, PT, R3, UR4, PT ;  /* 0x0000000403007c0c */ /* 0x000fc8000bf06070 */
[----:B------:R-:W-:-:S13]  /*40f0*/  ISETP.GE.AND.EX P0, PT, R2, UR5, PT, P0 ;  /* 0x0000000502007c0c */ /* 0x000fda000bf06300 */
[----:B------:R-:W-:Y:S05]  /*4100*/  @P0 BRA `(.L_x_714) ;  /* 0x0000000800480947 */ /* 0x000fea0003800000 */
[----:B------:R-:W-:Y:S01]  /*4110*/  IADD3 R5, PT, PT, -R3, UR4, RZ ;  /* 0x0000000403057c10 */ /* 0x000fe2000fffe1ff */
[----:B------:R-:W-:Y:S03]  /*4120*/  BSSY.RECONVERGENT B1, `(.L_x_714) ;  /* 0x0000090000017945 */ /* 0x000fe60003800200 */
[----:B------:R-:W-:-:S13]  /*4130*/  ISETP.GE.AND P0, PT, R0, R5, PT ;  /* 0x000000050000720c */ /* 0x000fda0003f06270 */
[----:B------:R-:W-:Y:S05]  /*4140*/  @P0 BRA `(.L_x_715) ;  /* 0x0000000800340947 */ /* 0x000fea0003800000 */
[----:B------:R-:W-:Y:S01]  /*4150*/  LOP3.LUT R4, RZ, R0, RZ, 0x33, !PT ;  /* 0x00000000ff047212 */ /* 0x000fe200078e33ff */
[----:B------:R-:W-:Y:S03]  /*4160*/  BSSY.RECONVERGENT B2, `(.L_x_716) ;  /* 0x000002d000027945 */ /* 0x000fe60003800200 */
[----:B------:R-:W-:-:S04]  /*4170*/  IADD3 R14, PT, PT, -R3, UR4, R4 ;  /* 0x00000004030e7c10 */ /* 0x000fc8000fffe104 */
[----:B------:R-:W-:-:S04]  /*4180*/  LOP3.LUT R4, R14, 0x300, RZ, 0xc0, !PT ;  /* 0x000003000e047812 */ /* 0x000fc800078ec0ff */
[----:B------:R-:W-:Y:S01]  /*4190*/  ISETP.NE.AND P0, PT, R4, 0x300, PT ;  /* 0x000003000400780c */ /* 0x000fe20003f05270 */
[----:B------:R-:W-:-:S12]  /*41a0*/  IMAD.MOV.U32 R4, RZ, RZ, R0 ;  /* 0x000000ffff047224 */ /* 0x000fd800078e0000 */
[----:B------:R-:W-:Y:S05]  /*41b0*/  @!P0 BRA `(.L_x_717) ;  /* 0x00000000009c8947 */ /* 0x000fea0003800000 */
[----:B------:R-:W0:Y:S01]  /*41c0*/  LDCU.64 UR6, c[0x0][0x380] ;  /* 0x00007000ff0677ac */ /* 0x000e220008000a00 */
[----:B------:R-:W-:Y:S02]  /*41d0*/  IADD3 R11, P0, PT, R0, R3, RZ ;  /* 0x00000003000b7210 */ /* 0x000fe40007f1e0ff */
[----:B------:R-:W-:-:S03]  /*41e0*/  LEA.HI R4, R14, 0x1, RZ, 0x18 ;  /* 0x000000010e047811 */ /* 0x000fc600078fc0ff */
[----:B------:R-:W-:Y:S01]  /*41f0*/  IMAD.X R10, RZ, RZ, R2, P0 ;  /* 0x000000ffff0a7224 */ /* 0x000fe200000e0602 */
[----:B------:R-:W-:Y:S01]  /*4200*/  LOP3.LUT R6, R4, 0x3, RZ, 0xc0, !PT ;  /* 0x0000000304067812 */ /* 0x000fe200078ec0ff */
[----:B------:R-:W-:-:S04]  /*4210*/  IMAD.MOV.U32 R4, RZ, RZ, R0 ;  /* 0x000000ffff047224 */ /* 0x000fc800078e0000 */
[----:B------:R-:W-:Y:S01]  /*4220*/  IMAD.MOV R12, RZ, RZ, -R6 ;  /* 0x000000ffff0c7224 */ /* 0x000fe200078e0a06 */
[----:B0-----:R-:W-:-:S04]  /*4230*/  LEA R13, P1, R11, UR6, 0x4 ;  /* 0x000000060b0d7c11 */ /* 0x001fc8000f8220ff */
[----:B------:R-:W-:-:S09]  /*4240*/  LEA.HI.X R11, R11, UR7, R10, 0x4, P1 ;  /* 0x000000070b0b7c11 */ /* 0x000fd200088f240a */
.L_x_720:
[----:B------:R-:W-:-:S05]  /*4250*/  IMAD.MOV.U32 R10, RZ, RZ, R13 ;  /* 0x000000ffff0a7224 */ /* 0x000fca00078e000d */
[----:B------:R-:W2:Y:S04]  /*4260*/  LDG.E.CONSTANT R16, desc[UR10][R10.64] ;  /* 0x0000000a0a107981 */ /* 0x000ea8000c1e9900 */
[----:B------:R-:W3:Y:S01]  /*4270*/  LDG.E.64.CONSTANT R6, desc[UR10][R10.64+0x8] ;  /* 0x0000080a0a067981 */ /* 0x000ee2000c1e9b00 */
[----:B------:R-:W-:Y:S01]  /*4280*/  VIADD R12, R12, 0x1 ;  /* 0x000000010c0c7836 */ /* 0x000fe20000000000 */
[----:B------:R-:W-:Y:S01]  /*4290*/  BSSY.RECONVERGENT B3, `(.L_x_718) ;  /* 0x0000016000037945 */ /* 0x000fe20003800200 */
[----:B------:R-:W-:Y:S01]  /*42a0*/  IMAD.MOV.U32 R17, RZ, RZ, R8 ;  /* 0x000000ffff117224 */ /* 0x000fe200078e0008 */
        /* <DEDUP_REMOVED lines=20> */
.L_x_719:
[----:B------:R-:W-:Y:S05]  /*43f0*/  BSYNC.RECONVERGENT B3 ;  /* 0x0000000000037941 */ /* 0x000fea0003800200 */
.L_x_718:
[----:B------:R-:W-:Y:S02]  /*4400*/  IMAD.X R11, RZ, RZ, R11, P3 ;  /* 0x000000ffff0b7224 */ /* 0x000fe400018e060b */
[----:B------:R-:W-:Y:S01]  /*4410*/  VIADD R4, R4, 0x100 ;  /* 0x0000010004047836 */ /* 0x000fe20000000000 */
[----:B------:R-:W-:Y:S06]  /*4420*/  @P2 BRA `(.L_x_720) ;  /* 0xfffffffc00882947 */ /* 0x000fec000383ffff */
.L_x_717:
[----:B------:R-:W-:Y:S05]  /*4430*/  BSYNC.RECONVERGENT B2 ;  /* 0x0000000000027941 */ /* 0x000fea0003800200 */
.L_x_716:
[----:B------:R-:W-:-:S13]  /*4440*/  ISETP.GE.U32.AND P0, PT, R14, 0x300, PT ;  /* 0x000003000e00780c */ /* 0x000fda0003f06070 */
[----:B------:R-:W-:Y:S05]  /*4450*/  @!P0 BRA `(.L_x_715) ;  /* 0x0000000400708947 */ /* 0x000fea0003800000 */
[----:B------:R-:W0:Y:S01]  /*4460*/  LDCU.64 UR6, c[0x0][0x380] ;  /* 0x00007000ff0677ac */ /* 0x000e220008000a00 */
[----:B------:R-:W-:-:S05]  /*4470*/  IADD3 R3, P0, PT, R4, R3, RZ ;  /* 0x0000000304037210 */ /* 0x000fca0007f1e0ff */
[----:B------:R-:W-:Y:S01]  /*4480*/  IMAD.X R2, RZ, RZ, R2, P0 ;  /* 0x000000ffff027224 */ /* 0x000fe200000e0602 */
[----:B0-----:R-:W-:-:S04]  /*4490*/  LEA R10, P1, R3, UR6, 0x4 ;  /* 0x00000006030a7c11 */ /* 0x001fc8000f8220ff */
[----:B------:R-:W-:Y:S02]  /*44a0*/  IADD3 R10, P0, PT, R10, 0x3008, RZ ;  /* 0x000030080a0a7810 */ /* 0x000fe40007f1e0ff */
[----:B------:R-:W-:-:S05]  /*44b0*/  LEA.HI.X R11, R3, UR7, R2, 0x4, P1 ;  /* 0x00000007030b7c11 */ /* 0x000fca00088f2402 */
[----:B------:R-:W-:-:S07]  /*44c0*/  IMAD.X R11, RZ, RZ, R11, P0 ;  /* 0x000000ffff0b7224 */ /* 0x000fce00000e060b */
.L_x_729:
[----:B------:R-:W2:Y:S04]  /*44d0*/  LDG.E.CONSTANT R17, desc[UR10][R10.64+-0x3008] ;  /* 0xffcff80a0a117981 */ /* 0x000ea8000c1e9900 */
[----:B------:R-:W3:Y:S04]  /*44e0*/  LDG.E.64.CONSTANT R14, desc[UR10][R10.64+-0x3000] ;  /* 0xffd0000a0a0e7981 */ /* 0x000ee8000c1e9b00 */
[----:B------:R0:W5:Y:S04]  /*44f0*/  LDG.E.CONSTANT R23, desc[UR10][R10.64+-0x2008] ;  /* 0xffdff80a0a177981 */ /* 0x000168000c1e9900 */
        /* <DEDUP_REMOVED lines=22> */
.L_x_722:
[----:B------:R-:W-:Y:S05]  /*4660*/  BSYNC.RECONVERGENT B2 ;  /* 0x0000000000027941 */ /* 0x000fea0003800200 */
.L_x_721:
        /* <DEDUP_REMOVED lines=17> */
.L_x_724:
[----:B------:R-:W-:Y:S05]  /*4780*/  BSYNC.RECONVERGENT B2 ;  /* 0x0000000000027941 */ /* 0x000fea0003800200 */
.L_x_723:
        /* <DEDUP_REMOVED lines=17> */
.L_x_726:
[----:B------:R-:W-:Y:S05]  /*48a0*/  BSYNC.RECONVERGENT B2 ;  /* 0x0000000000027941 */ /* 0x000fea0003800200 */
.L_x_725:
        /* <DEDUP_REMOVED lines=17> */
.L_x_728:
[----:B------:R-:W-:Y:S05]  /*49c0*/  BSYNC.RECONVERGENT B2 ;  /* 0x0000000000027941 */ /* 0x000fea0003800200 */
.L_x_727:
[----:B------:R-:W-:Y:S01]  /*49d0*/  VIADD R4, R4, 0x400 ;  /* 0x0000040004047836 */ /* 0x000fe20000000000 */
[----:B------:R-:W-:-:S04]  /*49e0*/  IADD3 R10, P1, PT, R10, 0x4000, RZ ;  /* 0x000040000a0a7810 */ /* 0x000fc80007f3e0ff */
[----:B------:R-:W-:Y:S01]  /*49f0*/  ISETP.GE.AND P0, PT, R4, R5, PT ;  /* 0x000000050400720c */ /* 0x000fe20003f06270 */
[----:B------:R-:W-:-:S12]  /*4a00*/  IMAD.X R11, RZ, RZ, R11, P1 ;  /* 0x000000ffff0b7224 */ /* 0x000fd800008e060b */
[----:B------:R-:W-:Y:S05]  /*4a10*/  @!P0 BRA `(.L_x_729) ;  /* 0xfffffff800ac8947 */ /* 0x000fea000383ffff */
.L_x_715:
[----:B------:R-:W-:Y:S05]  /*4a20*/  BSYNC.RECONVERGENT B1 ;  /* 0x0000000000017941 */ /* 0x000fea0003800200 */
.L_x_714:
[----:B------:R-:W0:Y:S01]  /*4a30*/  S2R R2, SR_LANEID ;  /* 0x0000000000027919 */ /* 0x000e220000000000 */
[----:B------:R-:W-:Y:S01]  /*4a40*/  BSSY.RECONVERGENT B1, `(.L_x_730) ;  /* 0x000001e000017945 */ /* 0x000fe20003800200 */
[----:B------:R-:W-:Y:S01]  /*4a50*/  IMAD.MOV.U32 R6, RZ, RZ, R8 ;  /* 0x000000ffff067224 */ /* 0x000fe200078e0008 */
[----:B------:R1:W2:Y:S01]  /*4a60*/  SHFL.DOWN PT, R3, R26, 0x1, 0x1f ;  /* 0x08201f001a037f89 */ /* 0x0002a200000e0000 */
[----:B------:R-:W-:-:S03]  /*4a70*/  IMAD.MOV.U32 R7, RZ, RZ, R9 ;  /* 0x000000ffff077224 */ /* 0x000fc600078e0009 */
[----:B------:R1:W3:Y:S04]  /*4a80*/  SHFL.DOWN PT, R5, R8, 0x1, 0x1f ;  /* 0x08201f0008057f89 */ /* 0x0002e800000e0000 */
[----:B------:R1:W4:Y:S01]  /*4a90*/  SHFL.DOWN PT, R4, R9, 0x1, 0x1f ;  /* 0x08201f0009047f89 */ /* 0x00032200000e0000 */
[C---:B0-----:R-:W-:Y:S02]  /*4aa0*/  ISETP.GT.AND P0, PT, R2.reuse, 0x1e, PT ;  /* 0x0000001e0200780c */ /* 0x041fe40003f04270 */
[C---:B------:R-:W-:Y:S02]  /*4ab0*/  ISETP.GT.AND P1, PT, R2.reuse, 0x1d, PT ;  /* 0x0000001d0200780c */ /* 0x040fe40003f24270 */
[C---:B------:R-:W-:Y:S02]  /*4ac0*/  ISETP.GT.AND P5, PT, R2.reuse, 0x1b, PT ;  /* 0x0000001b0200780c */ /* 0x040fe40003fa4270 */
[----:B------:R-:W-:-:S02]  /*4ad0*/  ISETP.GT.AND P4, PT, R2, 0x17, PT ;  /* 0x000000170200780c */ /* 0x000fc40003f84270 */
[C---:B------:R-:W-:Y:S02]  /*4ae0*/  ISETP.GT.AND P3, PT, R2.reuse, 0xf, PT ;  /* 0x0000000f0200780c */ /* 0x040fe40003f64270 */
[----:B------:R-:W-:Y:S01]  /*4af0*/  ISETP.NE.AND P2, PT, R2, RZ, PT ;  /* 0x000000ff0200720c */ /* 0x000fe20003f45270 */
[----:B------:R-:W-:Y:S02]  /*4b00*/  IMAD.MOV.U32 R2, RZ, RZ, R26 ;  /* 0x000000ffff027224 */ /* 0x000fe400078e001a */
[----:B-1234-:R-:W-:Y:S10]  /*4b10*/  @P0 BRA `(.L_x_731) ;  /* 0x0000000000400947 */ /* 0x01eff40003800000 */
        /* <DEDUP_REMOVED lines=9> */
[----:B------:R-:W-:-:S04]  /*4bb0*/  @!P6 ISETP.GE.U32.AND P0, PT, R8, R5, PT ;  /* 0x000000050800e20c */ /* 0x000fc80003f06070 */
[----:B------:R-:W-:-:S04]  /*4bc0*/  @!P6 ISETP.GE.AND.EX P0, PT, R9, R4, PT, P0 ;  /* 0x000000040900e20c */ /* 0x000fc80003f06300 */
[----:B------:R-:W-:Y:S02]  /*4bd0*/  @!P6 FSEL R2, R26, R3, !P0 ;  /* 0x000000031a02e208 */ /* 0x000fe40004000000 */
[----:B------:R-:W-:-:S04]  /*4be0*/  @!P6 ISETP.LT.U32.AND P0, PT, R8, R5, PT ;  /* 0x000000050800e20c */ /* 0x000fc80003f01070 */
[----:B------:R-:W-:-:S04]  /*4bf0*/  @!P6 ISETP.LT.AND.EX P0, PT, R9, R4, PT, P0 ;  /* 0x000000040900e20c */ /* 0x000fc80003f01300 */
[----:B------:R-:W-:Y:S02]  /*4c00*/  @!P6 SEL R6, R8, R5, P0 ;  /* 0x000000050806e207 */ /* 0x000fe40000000000 */
[----:B------:R-:W-:-:S07]  /*4c10*/  @!P6 SEL R7, R9, R4, P0 ;  /* 0x000000040907e207 */ /* 0x000fce0000000000 */
.L_x_731:
[----:B------:R-:W-:Y:S05]  /*4c20*/  BSYNC.RECONVERGENT B1 ;  /* 0x0000000000017941 */ /* 0x000fea0003800200 */
.L_x_730:
[----:B------:R0:W1:Y:S01]  /*4c30*/  SHFL.DOWN PT, R9, R2, 0x2, 0x1f ;  /* 0x08401f0002097f89 */ /* 0x00006200000e0000 */
[----:B------:R-:W-:Y:S01]  /*4c40*/  BSSY.RECONVERGENT B1, `(.L_x_732) ;  /* 0x0000017000017945 */ /* 0x000fe20003800200 */
[----:B------:R-:W-:Y:S02]  /*4c50*/  IMAD.MOV.U32 R3, RZ, RZ, R2 ;  /* 0x000000ffff037224 */ /* 0x000fe400078e0002 */
[----:B------:R0:W2:Y:S01]  /*4c60*/  SHFL.DOWN PT, R11, R6, 0x2, 0x1f ;  /* 0x08401f00060b7f89 */ /* 0x0000a200000e0000 */
[----:B------:R-:W-:Y:S02]  /*4c70*/  IMAD.MOV.U32 R4, RZ, RZ, R6 ;  /* 0x000000ffff047224 */ /* 0x000fe400078e0006 */
[----:B------:R-:W-:Y:S01]  /*4c80*/  IMAD.MOV.U32 R5, RZ, RZ, R7 ;  /* 0x000000ffff057224 */ /* 0x000fe200078e0007 */
[----:B------:R0:W3:Y:S01]  /*4c90*/  SHFL.DOWN PT, R8, R7, 0x2, 0x1f ;  /* 0x08401f0007087f89 */ /* 0x0000e200000e0000 */
[----:B------:R-:W-:Y:S05]  /*4ca0*/  @P1 BRA `(.L_x_733) ;  /* 0x0000000000401947 */ /* 0x000fea0003800000 */
[----:B-1----:R-:W-:Y:S01]  /*4cb0*/  FSETP.GEU.AND P0, PT, R2, R9, PT ;  /* 0x000000090200720b */ /* 0x002fe20003f0e000 */
[----:B------:R-:W-:Y:S02]  /*4cc0*/  IMAD.MOV.U32 R3, RZ, RZ, R9 ;  /* 0x000000ffff037224 */ /* 0x000fe400078e0009 */
[----:B--2---:R-:W-:Y:S02]  /*4cd0*/  IMAD.MOV.U32 R4, RZ, RZ, R11 ;  /* 0x000000ffff047224 */ /* 0x004fe400078e000b */
        /* <DEDUP_REMOVED lines=13> */
.L_x_733:
[----:B------:R-:W-:Y:S05]  /*4db0*/  BSYNC.RECONVERGENT B1 ;  /* 0x0000000000017941 */ /* 0x000fea0003800200 */
.L_x_732:
[----:B---3--:R3:W4:Y:S01]  /*4dc0*/  SHFL.DOWN PT, R8, R3, 0x4, 0x1f ;  /* 0x08801f0003087f89 */ /* 0x00872200000e0000 */
[----:B------:R-:W-:Y:S01]  /*4dd0*/  BSSY.RECONVERGENT B1, `(.L_x_734) ;  /* 0x0000017000017945 */ /* 0x000fe20003800200 */
[----:B0-----:R-:W-:Y:S02]  /*4de0*/  IMAD.MOV.U32 R2, RZ, RZ, R3 ;  /* 0x000000ffff027224 */ /* 0x001fe400078e0003 */
[----:B-1----:R3:W0:Y:S01]  /*4df0*/  SHFL.DOWN PT, R9, R4, 0x4, 0x1f ;  /* 0x08801f0004097f89 */ /* 0x00262200000e0000 */
[----:B------:R-:W-:Y:S02]  /*4e00*/  IMAD.MOV.U32 R6, RZ, RZ, R4 ;  /* 0x000000ffff067224 */ /* 0x000fe400078e0004 */
[----:B------:R-:W-:Y:S01]  /*4e10*/  IMAD.MOV.U32 R7, RZ, RZ, R5 ;  /* 0x000000ffff077224 */ /* 0x000fe200078e0005 */
[----:B------:R3:W1:Y:S01]  /*4e20*/  SHFL.DOWN PT, R10, R5, 0x4, 0x1f ;  /* 0x08801f00050a7f89 */ /* 0x00066200000e0000 */
[----:B------:R-:W-:Y:S05]  /*4e30*/  @P5 BRA `(.L_x_735) ;  /* 0x0000000000405947 */ /* 0x000fea0003800000 */
[----:B----4-:R-:W-:Y:S01]  /*4e40*/  FSETP.GEU.AND P0, PT, R3, R8, PT ;  /* 0x000000080300720b */ /* 0x010fe20003f0e000 */
[----:B------:R-:W-:Y:S02]  /*4e50*/  IMAD.MOV.U32 R2, RZ, RZ, R8 ;  /* 0x000000ffff027224 */ /* 0x000fe400078e0008 */
[----:B0-----:R-:W-:Y:S02]  /*4e60*/  IMAD.MOV.U32 R6, RZ, RZ, R9 ;  /* 0x000000ffff067224 */ /* 0x001fe400078e0009 */
[----:B-1----:R-:W-:-:S08]  /*4e70*/  IMAD.MOV.U32 R7, RZ, RZ, R10 ;  /* 0x000000ffff077224 */ /* 0x002fd000078e000a */
        /* <DEDUP_REMOVED lines=12> */
.L_x_735:
[----:B------:R-:W-:Y:S05]  /*4f40*/  BSYNC.RECONVERGENT B1 ;  /* 0x0000000000017941 */ /* 0x000fea0003800200 */
.L_x_734:
[----:B0-----:R0:W0:Y:S01]  /*4f50*/  SHFL.DOWN PT, R9, R2, 0x8, 0x1f ;  /* 0x09001f0002097f89 */ /* 0x00102200000e0000 */
[----:B------:R-:W-:Y:S01]  /*4f60*/  BSSY.RECONVERGENT B1, `(.L_x_736) ;  /* 0x0000017000017945 */ /* 0x000fe20003800200 */
[----:B---3--:R-:W-:Y:S02]  /*4f70*/  IMAD.MOV.U32 R3, RZ, RZ, R2 ;  /* 0x000000ffff037224 */ /* 0x008fe400078e0002 */
[----:B--2---:R2:W3:Y:S01]  /*4f80*/  SHFL.DOWN PT, R11, R6, 0x8, 0x1f ;  /* 0x09001f00060b7f89 */ /* 0x0044e200000e0000 */
[----:B------:R-:W-:Y:S02]  /*4f90*/  IMAD.MOV.U32 R4, RZ, RZ, R6 ;  /* 0x000000ffff047224 */ /* 0x000fe400078e0006 */
[----:B------:R-:W-:Y:S01]  /*4fa0*/  IMAD.MOV.U32 R5, RZ, RZ, R7 ;  /* 0x000000ffff057224 */ /* 0x000fe200078e0007 */
[----:B----4-:R2:W4:Y:S01]  /*4fb0*/  SHFL.DOWN PT, R8, R7, 0x8, 0x1f ;  /* 0x09001f0007087f89 */ /* 0x01052200000e0000 */
[----:B------:R-:W-:Y:S05]  /*4fc0*/  @P4 BRA `(.L_x_737) ;  /* 0x0000000000404947 */ /* 0x000fea0003800000 */
[----:B0-----:R-:W-:Y:S01]  /*4fd0*/  FSETP.GEU.AND P0, PT, R2, R9, PT ;  /* 0x000000090200720b */ /* 0x001fe20003f0e000 */
[----:B------:R-:W-:Y:S02]  /*4fe0*/  IMAD.MOV.U32 R3, RZ, RZ, R9 ;  /* 0x000000ffff037224 */ /* 0x000fe400078e0009 */
[----:B---3--:R-:W-:Y:S02]  /*4ff0*/  IMAD.MOV.U32 R4, RZ, RZ, R11 ;  /* 0x000000ffff047224 */ /* 0x008fe400078e000b */
[----:B----4-:R-:W-:-:S08]  /*5000*/  IMAD.MOV.U32 R5, RZ, RZ, R8 ;  /* 0x000000ffff057224 */ /* 0x010fd000078e0008 */
        /* <DEDUP_REMOVED lines=12> */
.L_x_737:
[----:B------:R-:W-:Y:S05]  /*50d0*/  BSYNC.RECONVERGENT B1 ;  /* 0x0000000000017941 */ /* 0x000fea0003800200 */
.L_x_736:
[----:B0-----:R0:W0:Y:S01]  /*50e0*/  SHFL.DOWN PT, R2, R3, 0x10, 0x1f ;  /* 0x0a001f0003027f89 */ /* 0x00102200000e0000 */
[----:B------:R-:W-:Y:S01]  /*50f0*/  BSSY.RECONVERGENT B1, `(.L_x_738) ;  /* 0x0000017000017945 */ /* 0x000fe20003800200 */
[----:B----4-:R-:W-:Y:S02]  /*5100*/  IMAD.MOV.U32 R8, RZ, RZ, R3 ;  /* 0x000000ffff087224 */ /* 0x010fe400078e0003 */
[----:B------:R4:W0:Y:S01]  /*5110*/  SHFL.DOWN PT, R9, R4, 0x10, 0x1f ;  /* 0x0a001f0004097f89 */ /* 0x00082200000e0000 */
[----:B--2---:R-:W-:Y:S02]  /*5120*/  IMAD.MOV.U32 R7, RZ, RZ, R4 ;  /* 0x000000ffff077224 */ /* 0x004fe400078e0004 */
[----:B------:R-:W-:Y:S01]  /*5130*/  IMAD.MOV.U32 R6, RZ, RZ, R5 ;  /* 0x000000ffff067224 */ /* 0x000fe200078e0005 */
[----:B-1----:R4:W1:Y:S01]  /*5140*/  SHFL.DOWN PT, R10, R5, 0x10, 0x1f ;  /* 0x0a001f00050a7f89 */ /* 0x00286200000e0000 */
[----:B------:R-:W-:Y:S05]  /*5150*/  @P3 BRA `(.L_x_739) ;  /* 0x0000000000403947 */ /* 0x000fea0003800000 */
[----:B0-----:R-:W-:Y:S01]  /*5160*/  FSETP.GEU.AND P0, PT, R3, R2, PT ;  /* 0x000000020300720b */ /* 0x001fe20003f0e000 */
[----:B------:R-:W-:Y:S02]  /*5170*/  IMAD.MOV.U32 R8, RZ, RZ, R2 ;  /* 0x000000ffff087224 */ /* 0x000fe400078e0002 */
[----:B------:R-:W-:Y:S02]  /*5180*/  IMAD.MOV.U32 R7, RZ, RZ, R9 ;  /* 0x000000ffff077224 */ /* 0x000fe400078e0009 */
        /* <DEDUP_REMOVED lines=13> */
.L_x_739:
[----:B------:R-:W-:Y:S05]  /*5260*/  BSYNC.RECONVERGENT B1 ;  /* 0x0000000000017941 */ /* 0x000fea0003800200 */
.L_x_738:
[----:B------:R-:W-:Y:S04]  /*5270*/  BSSY.RECONVERGENT B1, `(.L_x_740) ;  /* 0x000000c000017945 */ /* 0x000fe80003800200 */
[----:B------:R-:W-:Y:S05]  /*5280*/  @P2 BRA `(.L_x_741) ;  /* 0x0000000000282947 */ /* 0x000fea0003800000 */
[----:B----4-:R-:W2:Y:S01]  /*5290*/  S2R R4, SR_CgaCtaId ;  /* 0x0000000000047919 */ /* 0x010ea20000008800 */
[----:B0-----:R-:W-:Y:S02]  /*52a0*/  MOV R3, 0x400 ;  /* 0x0000040000037802 */ /* 0x001fe40000000f00 */
[----:B------:R-:W-:-:S04]  /*52b0*/  SHF.R.U32.HI R2, RZ, 0x1, R0 ;  /* 0x00000001ff027819 */ /* 0x000fc80000011600 */
[----:B------:R-:W-:Y:S02]  /*52c0*/  LOP3.LUT R2, R2, 0x1f0, RZ, 0xc0, !PT ;  /* 0x000001f002027812 */ /* 0x000fe400078ec0ff */
[----:B--2---:R-:W-:-:S05]  /*52d0*/  LEA R3, R4, R3, 0x18 ;  /* 0x0000000304037211 */ /* 0x004fca00078ec0ff */
[----:B------:R-:W-:Y:S02]  /*52e0*/  IMAD.IADD R5, R2, 0x1, R3 ;  /* 0x0000000102057824 */ /* 0x000fe400078e0203 */
[----:B------:R-:W-:Y:S02]  /*52f0*/  IMAD.MOV.U32 R2, RZ, RZ, R7 ;  /* 0x000000ffff027224 */ /* 0x000fe400078e0007 */
[----:B------:R-:W-:Y:S01]  /*5300*/  IMAD.MOV.U32 R3, RZ, RZ, R6 ;  /* 0x000000ffff037224 */ /* 0x000fe200078e0006 */
[----:B------:R2:W-:Y:S04]  /*5310*/  STS [R5+0x8], R8 ;  /* 0x0000080805007388 */ /* 0x0005e80000000800 */
[----:B------:R2:W-:Y:S02]  /*5320*/  STS.64 [R5+0x10], R2 ;  /* 0x0000100205007388 */ /* 0x0005e40000000a00 */
.L_x_741:
[----:B------:R-:W-:Y:S05]  /*5330*/  BSYNC.RECONVERGENT B1 ;  /* 0x0000000000017941 */ /* 0x000fea0003800200 */
.L_x_740:
        /* <DEDUP_REMOVED lines=8> */
[----:B----4-:R-:W2:Y:S04]  /*53c0*/  LDS.64 R4, [R24+0x20] ;  /* 0x0000200018047984 */ /* 0x010ea80000000a00 */
[----:B------:R4:W1:Y:S04]  /*53d0*/  LDS R18, [R24+0x28] ;  /* 0x0000280018127984 */ /* 0x0008680000000800 */
[----:B------:R4:W1:Y:S01]  /*53e0*/  LDS R16, [R24+0x38] ;  /* 0x0000380018107984 */ /* 0x0008620000000800 */
[----:B0-----:R-:W-:Y:S01]  /*53f0*/  FSETP.GEU.AND P0, PT, R8, R3, PT ;  /* 0x000000030800720b */ /* 0x001fe20003f0e000 */
[----:B------:R-:W-:-:S02]  /*5400*/  IMAD.MOV.U32 R19, RZ, RZ, R3 ;  /* 0x000000ffff137224 */ /* 0x000fc400078e0003 */
[----:B--2---:R-:W-:Y:S02]  /*5410*/  IMAD.MOV.U32 R21, RZ, RZ, R4 ;  /* 0x000000ffff157224 */ /* 0x004fe400078e0004 */
[----:B------:R-:W-:-:S08]  /*5420*/  IMAD.MOV.U32 R20, RZ, RZ, R5 ;  /* 0x000000ffff147224 */ /* 0x000fd000078e0005 */
[----:B-1--4-:R-:W-:Y:S05]  /*5430*/  @!P0 BRA `(.L_x_743) ;  /* 0x00000000002c8947 */ /* 0x012fea0003800000 */
        /* <DEDUP_REMOVED lines=11> */
.L_x_743:
[----:B------:R-:W-:Y:S05]  /*54f0*/  BSYNC.RECONVERGENT B1 ;  /* 0x0000000000017941 */ /* 0x000fea0003800200 */
.L_x_742:
[----:B------:R-:W0:Y:S01]  /*5500*/  LDS.64 R4, [R24+0x30] ;  /* 0x0000300018047984 */ /* 0x000e220000000a00 */
[----:B------:R-:W-:Y:S01]  /*5510*/  FSETP.GEU.AND P0, PT, R19, R18, PT ;  /* 0x000000121300720b */ /* 0x000fe20003f0e000 */
[----:B------:R-:W-:Y:S01]  /*5520*/  BSSY.RECONVERGENT B1, `(.L_x_744) ;  /* 0x0000019000017945 */ /* 0x000fe20003800200 */
[----:B------:R-:W-:Y:S01]  /*5530*/  IMAD.MOV.U32 R23, RZ, RZ, R18 ;  /* 0x000000ffff177224 */ /* 0x000fe200078e0012 */
[----:B------:R1:W2:Y:S04]  /*5540*/  LDS R17, [R24+0x48] ;  /* 0x0000480018117984 */ /* 0x0002a80000000800 */
[----:B------:R1:W4:Y:S04]  /*5550*/  LDS R15, [R24+0x58] ;  /* 0x00005800180f7984 */ /* 0x0003280000000800 */
[----:B------:R1:W1:Y:S04]  /*5560*/  LDS R14, [R24+0x68] ;  /* 0x00006800180e7984 */ /* 0x0002680000000800 */
[----:B------:R0:W1:Y:S04]  /*5570*/  LDS R0, [R24+0x78] ;  /* 0x0000780018007984 */ /* 0x0000680000000800 */
[----:B------:R0:W1:Y:S04]  /*5580*/  LDS.64 R6, [R24+0x40] ;  /* 0x0000400018067984 */ /* 0x0000680000000a00 */
[----:B------:R0:W1:Y:S04]  /*5590*/  LDS.64 R8, [R24+0x50] ;  /* 0x0000500018087984 */ /* 0x0000680000000a00 */
[----:B---3--:R3:W1:Y:S04]  /*55a0*/  LDS.64 R10, [R24+0x60] ;  /* 0x00006000180a7984 */ /* 0x0086680000000a00 */
        /* <DEDUP_REMOVED lines=16> */
.L_x_745:
[----:B------:R-:W-:Y:S05]  /*56b0*/  BSYNC.RECONVERGENT B1 ;  /* 0x0000000000017941 */ /* 0x000fea0003800200 */
.L_x_744:
        /* <DEDUP_REMOVED lines=17> */
.L_x_747:
[----:B------:R-:W-:Y:S05]  /*57d0*/  BSYNC.RECONVERGENT B1 ;  /* 0x0000000000017941 */ /* 0x000fea0003800200 */
.L_x_746:
[----:B--2---:R-:W-:Y:S01]  /*57e0*/  FSETP.GEU.AND P0, PT, R4, R17, PT ;  /* 0x000000110400720b */ /* 0x004fe20003f0e000 */
        /* <DEDUP_REMOVED lines=16> */
.L_x_749:
[----:B------:R-:W-:Y:S05]  /*58f0*/  BSYNC.RECONVERGENT B1 ;  /* 0x0000000000017941 */ /* 0x000fea0003800200 */
.L_x_748:
[----:B----4-:R-:W-:Y:S01]  /*5900*/  FSETP.GEU.AND P0, PT, R6, R15, PT ;  /* 0x0000000f0600720b */ /* 0x010fe20003f0e000 */
        /* <DEDUP_REMOVED lines=16> */
.L_x_751:
[----:B------:R-:W-:Y:S05]  /*5a10*/  BSYNC.RECONVERGENT B1 ;  /* 0x0000000000017941 */ /* 0x000fea0003800200 */
.L_x_750:
        /* <DEDUP_REMOVED lines=17> */
.L_x_753:
[----:B------:R-:W-:Y:S05]  /*5b30*/  BSYNC.RECONVERGENT B1 ;  /* 0x0000000000017941 */ /* 0x000fea0003800200 */
.L_x_752:
        /* <DEDUP_REMOVED lines=16> */
.L_x_674:
[----:B------:R-:W-:Y:S05]  /*5c40*/  BSYNC.RECONVERGENT B0 ;  /* 0x0000000000007941 */ /* 0x000fea0003800200 */
.L_x_641:
[----:B------:R-:W-:Y:S05]  /*5c50*/  @P1 EXIT ;  /* 0x000000000000194d */ /* 0x000fea0003800000 */
[----:B0-2-4-:R-:W0:Y:S01]  /*5c60*/  LDC.64 R2, c[0x0][0x388] ;  /* 0x0000e200ff027b82 */ /* 0x015e220000000a00 */
[----:B------:R-:W-:-:S04]  /*5c70*/  LOP3.LUT R7, R7, R6, RZ, 0x3c, !PT ;  /* 0x0000000607077212 */ /* 0x000fc800078e3cff */
[----:B------:R-:W-:-:S04]  /*5c80*/  LOP3.LUT R6, R7, R6, RZ, 0x3c, !PT ;  /* 0x0000000607067212 */ /* 0x000fc800078e3cff */
[----:B------:R-:W-:-:S05]  /*5c90*/  LOP3.LUT R7, R7, R6, RZ, 0x3c, !PT ;  /* 0x0000000607077212 */ /* 0x000fca00078e3cff */
[----:B0-----:R-:W-:Y:S04]  /*5ca0*/  STG.E.64 desc[UR10][R2.64+0x8], R6 ;  /* 0x0000080602007986 */ /* 0x001fe8000c101b0a */
[----:B------:R-:W-:Y:S01]  /*5cb0*/  STG.E desc[UR10][R2.64], R8 ;  /* 0x0000000802007986 */ /* 0x000fe2000c10190a */
[----:B------:R-:W-:Y:S05]  /*5cc0*/  EXIT ;  /* 0x000000000000794d */ /* 0x000fea0003800000 */
.L_x_754:
        /* <DEDUP_REMOVED lines=11> */
.L_x_1347:


//--------------------- .text._ZN6thrust24THRUST_300001_SM_1000_NS8cuda_cub4core6detail13_kernel_agentINS1_8__reduce10DrainAgentIlEEJN3cub18CUB_300001_SM_10009GridQueueIyEElEEEvDpT0_ --------------------------
	.section	.text._ZN6thrust24THRUST_300001_SM_1000_NS8cuda_cub4core6detail13_kernel_agentINS1_8__reduce10DrainAgentIlEEJN3cub18CUB_300001_SM_10009GridQueueIyEElEEEvDpT0_,"ax",@progbits
	.align	128
        .global         _ZN6thrust24THRUST_300001_SM_1000_NS8cuda_cub4core6detail13_kernel_agentINS1_8__reduce10DrainAgentIlEEJN3cub18CUB_300001_SM_10009GridQueueIyEElEEEvDpT0_
        .type           _ZN6thrust24THRUST_300001_SM_1000_NS8cuda_cub4core6detail13_kernel_agentINS1_8__reduce10DrainAgentIlEEJN3cub18CUB_300001_SM_10009GridQueueIyEElEEEvDpT0_,@function
        .size           _ZN6thrust24THRUST_300001_SM_1000_NS8cuda_cub4core6detail13_kernel_agentINS1_8__reduce10DrainAgentIlEEJN3cub18CUB_300001_SM_10009GridQueueIyEElEEEvDpT0_,(.L_x_1348 - _ZN6thrust24THRUST_300001_SM_1000_NS8cuda_cub4core6detail13_kernel_agentINS1_8__reduce10DrainAgentIlEEJN3cub18CUB_300001_SM_10009GridQueueIyEElEEEvDpT0_)
        .other          _ZN6thrust24THRUST_300001_SM_1000_NS8cuda_cub4core6detail13_kernel_agentINS1_8__reduce10DrainAgentIlEEJN3cub18CUB_300001_SM_10009GridQueueIyEElEEEvDpT0_,@"STO_CUDA_ENTRY STV_DEFAULT"
_ZN6thrust24THRUST_300001_SM_1000_NS8cuda_cub4core6detail13_kernel_agentINS1_8__reduce10DrainAgentIlEEJN3cub18CUB_300001_SM_10009GridQueueIyEElEEEvDpT0_:
.text._ZN6thrust24THRUST_300001_SM_1000_NS8cuda_cub4core6detail13_kernel_agentINS1_8__reduce10DrainAgentIlEEJN3cub18CUB_300001_SM_10009GridQueueIyEElEEEvDpT0_:
[----:B------:R-:W-:Y:S08]  /*0000*/  LDC R1, c[0x0][0x37c] ;  /* 0x0000df00ff017b82 */ /* 0x000ff00000000800 */
[----:B------:R-:W0:Y:S01]  /*0010*/  LDC.64 R2, c[0x0][0x380] ;  /* 0x0000e000ff027b82 */ /* 0x000e220000000a00 */
[----:B------:R-:W0:Y:S07]  /*0020*/  LDCU.64 UR4, c[0x0][0x358] ;  /* 0x00006b00ff0477ac */ /* 0x000e2e0008000a00 */
[----:B------:R-:W1:Y:S01]  /*0030*/  LDC.64 R4, c[0x0][0x388] ;  /* 0x0000e200ff047b82 */ /* 0x000e620000000a00 */
[----:B0-----:R-:W-:Y:S04]  /*0040*/  STG.E.64 desc[UR4][R2.64+0x8], RZ ;  /* 0x000008ff02007986 */ /* 0x001fe8000c101b04 */
[----:B-1----:R-:W-:Y:S01]  /*0050*/  STG.E.64 desc[UR4][R2.64], R4 ;  /* 0x0000000402007986 */ /* 0x002fe2000c101b04 */
[----:B------:R-:W-:Y:S05]  /*0060*/  EXIT ;  /* 0x000000000000794d */ /* 0x000fea0003800000 */
.L_x_755:
        /* <DEDUP_REMOVED lines=9> */
.L_x_1348:


//--------------------- .text._ZN6thrust24THRUST_300001_SM_1000_NS8cuda_cub4core6detail13_kernel_agentINS1_8__reduce11ReduceAgentINS0_12zip_iteratorIN4cuda3std3__45tupleIJNS0_6detail15normal_iteratorINS0_10device_ptrIfEEEENS0_17counting_iteratorIlNS0_11use_defaultESI_SI_EEEEEEEPNSB_IJflEEESM_lNS1_9__extrema9arg_max_fIflNSA_4lessIfEEEEEEJSL_SN_lN3cub18CUB_300001_SM_100013GridEvenShareIlEENSV_9GridQueueIyEESS_EEEvDpT0_ --------------------------
	.section	.text._ZN6thrust24THRUST_300001_SM_1000_NS8cuda_cub4core6detail13_kernel_agentINS1_8__reduce11ReduceAgentINS0_12zip_iteratorIN4cuda3std3__45tupleIJNS0_6detail15normal_iteratorINS0_10device_ptrIfEEEENS0_17counting_iteratorIlNS0_11use_defaultESI_SI_EEEEEEEPNSB_IJflEEESM_lNS1_9__extrema9arg_max_fIflNSA_4lessIfEEEEEEJSL_SN_lN3cub18CUB_300001_SM_100013GridEvenShareIlEENSV_9GridQueueIyEESS_EEEvDpT0_,"ax",@progbits
	.align	128
        .global         _ZN6thrust24THRUST_300001_SM_1000_NS8cuda_cub4core6detail13_kernel_agentINS1_8__reduce11ReduceAgentINS0_12zip_iteratorIN4cuda3std3__45tupleIJNS0_6detail15normal_iteratorINS0_10device_ptrIfEEEENS0_17counting_iteratorIlNS0_11use_defaultESI_SI_EEEEEEEPNSB_IJflEEESM_lNS1_9__extrema9arg_max_fIflNSA_4lessIfEEEEEEJSL_SN_lN3cub18CUB_300001_SM_100013GridEvenShareIlEENSV_9GridQueueIyEESS_EEEvDpT0_
        .type           _ZN6thrust24THRUST_300001_SM_1000_NS8cuda_cub4core6detail13_kernel_agentINS1_8__reduce11ReduceAgentINS0_12zip_iteratorIN4cuda3std3__45tupleIJNS0_6detail15normal_iteratorINS0_10device_ptrIfEEEENS0_17counting_iteratorIlNS0_11use_defaultESI_SI_EEEEEEEPNSB_IJflEEESM_lNS1_9__extrema9arg_max_fIflNSA_4lessIfEEEEEEJSL_SN_lN3cub18CUB_300001_SM_100013GridEvenShareIlEENSV_9GridQueueIyEESS_EEEvDpT0_,@function
        .size           _ZN6thrust24THRUST_300001_SM_1000_NS8cuda_cub4core6detail13_kernel_agentINS1_8__reduce11ReduceAgentINS0_12zip_iteratorIN4cuda3std3__45tupleIJNS0_6detail15normal_iteratorINS0_10device_ptrIfEEEENS0_17counting_iteratorIlNS0_11use_defaultESI_SI_EEEEEEEPNSB_IJflEEESM_lNS1_9__extrema9arg_max_fIflNSA_4lessIfEEEEEEJSL_SN_lN3cub18CUB_300001_SM_100013GridEvenShareIlEENSV_9GridQueueIyEESS_EEEvDpT0_,(.L_x_1349 - _ZN6thrust24THRUST_300001_SM_1000_NS8cuda_cub4core6detail13_kernel_agentINS1_8__reduce11ReduceAgentINS0_12zip_iteratorIN4cuda3std3__45tupleIJNS0_6detail15normal_iteratorINS0_10device_ptrIfEEEENS0_17counting_iteratorIlNS0_11use_defaultESI_SI_EEEEEEEPNSB_IJflEEESM_lNS1_9__extrema9arg_max_fIflNSA_4lessIfEEEEEEJSL_SN_lN3cub18CUB_300001_SM_100013GridEvenShareIlEENSV_9GridQueueIyEESS_EEEvDpT0_)
        .other          _ZN6thrust24THRUST_300001_SM_1000_NS8cuda_cub4core6detail13_kernel_agentINS1_8__reduce11ReduceAgentINS0_12zip_iteratorIN4cuda3std3__45tupleIJNS0_6detail15normal_iteratorINS0_10device_ptrIfEEEENS0_17counting_iteratorIlNS0_11use_defaultESI_SI_EEEEEEEPNSB_IJflEEESM_lNS1_9__extrema9arg_max_fIflNSA_4lessIfEEEEEEJSL_SN_lN3cub18CUB_300001_SM_100013GridEvenShareIlEENSV_9GridQueueIyEESS_EEEvDpT0_,@"STO_CUDA_ENTRY STV_DEFAULT"
_ZN6thrust24THRUST_300001_SM_1000_NS8cuda_cub4core6detail13_kernel_agentINS1_8__reduce11ReduceAgentINS0_12zip_iteratorIN4cuda3std3__45tupleIJNS0_6detail15normal_iteratorINS0_10device_ptrIfEEEENS0_17counting_iteratorIlNS0_11use_defaultESI_SI_EEEEEEEPNSB_IJflEEESM_lNS1_9__extrema9arg_max_fIflNSA_4lessIfEEEEEEJSL_SN_lN3cub18CUB_300001_SM_100013GridEvenShareIlEENSV_9GridQueueIyEESS_EEEvDpT0_:
.text._ZN6thrust24THRUST_300001_SM_1000_NS8cuda_cub4core6detail13_kernel_agentINS1_8__reduce11ReduceAgentINS0_12zip_iteratorIN4cuda3std3__45tupleIJNS0_6detail15normal_iteratorINS0_10device_ptrIfEEEENS0_17counting_iteratorIlNS0_11use_defaultESI_SI_EEEEEEEPNSB_IJflEEESM_lNS1_9__extrema9arg_max_fIflNSA_4lessIfEEEEEEJSL_SN_lN3cub18CUB_300001_SM_100013GridEvenShareIlEENSV_9GridQueueIyEESS_EEEvDpT0_:
[----:B------:R-:W-:Y:S01]  /*0000*/  LDC R1, c[0x0][0x37c] ;  /* 0x0000df00ff017b82 */ /* 0x000fe20000000800 */
[----:B------:R-:W0:Y:S01]  /*0010*/  S2R R0, SR_CTAID.X ;  /* 0x0000000000007919 */ /* 0x000e220000002500 */
[----:B------:R-:W1:Y:S01]  /*0020*/  LDCU.64 UR4, c[0x0][0x398] ;  /* 0x00007300ff0477ac */ /* 0x000e620008000a00 */
[----:B------:R-:W-:Y:S01]  /*0030*/  BSSY.RECONVERGENT B0, `(.L_x_756) ;  /* 0x00005a5000007945 */ /* 0x000fe20003800200 */
[----:B------:R-:W2:Y:S01]  /*0040*/  LDCU UR6, c[0x0][0x370] ;  /* 0x00006e00ff0677ac */ /* 0x000ea20008000800 */
[----:B------:R-:W3:Y:S01]  /*0050*/  LDCU.64 UR10, c[0x0][0x358] ;  /* 0x00006b00ff0a77ac */ /* 0x000ee20008000a00 */
[----:B-1----:R-:W-:Y:S02]  /*0060*/  IMAD.U32 R7, RZ, RZ, UR4 ;  /* 0x00000004ff077e24 */ /* 0x002fe4000f8e00ff */
[----:B------:R-:W-:Y:S01]  /*0070*/  IMAD.U32 R18, RZ, RZ, UR5 ;  /* 0x00000005ff127e24 */ /* 0x000fe2000f8e00ff */
[----:B--2---:R-:W-:Y:S01]  /*0080*/  UIMAD UR6, UR6, 0x500, URZ ;  /* 0x00000500060678a4 */ /* 0x004fe2000f8e02ff */
[----:B0-----:R-:W-:-:S05]  /*0090*/  IMAD R6, R0, 0x500, RZ ;  /* 0x0000050000067824 */ /* 0x001fca00078e02ff */
[----:B------:R-:W-:-:S04]  /*00a0*/  IADD3 R2, P1, PT, R6, 0x500, RZ ;  /* 0x0000050006027810 */ /* 0x000fc80007f3e0ff */
[----:B------:R-:W-:Y:S01]  /*00b0*/  ISETP.GT.U32.AND P0, PT, R2, R7, PT ;  /* 0x000000070200720c */ /* 0x000fe20003f04070 */
[----:B------:R-:W-:-:S05]  /*00c0*/  IMAD.X R3, RZ, RZ, RZ, P1 ;  /* 0x000000ffff037224 */ /* 0x000fca00008e06ff */
[----:B------:R-:W-:-:S13]  /*00d0*/  ISETP.GT.AND.EX P0, PT, R3, R18, PT, P0 ;  /* 0x000000120300720c */ /* 0x000fda0003f04300 */
[----:B---3--:R-:W-:Y:S05]  /*00e0*/  @!P0 BRA `(.L_x_757) ;  /* 0x0000003000d48947 */ /* 0x008fea0003800000 */
[----:B------:R-:W0:Y:S01]  /*00f0*/  S2R R9, SR_TID.X ;  /* 0x0000000000097919 */ /* 0x000e220000002100 */
[----:B------:R-:W-:Y:S01]  /*0100*/  IMAD.IADD R10, R7, 0x1, -R6 ;  /* 0x00000001070a7824 */ /* 0x000fe200078e0a06 */
[----:B------:R-:W-:Y:S01]  /*0110*/  BSSY.RECONVERGENT B1, `(.L_x_758) ;  /* 0x0000010000017945 */ /* 0x000fe20003800200 */
[----:B------:R-:W-:Y:S02]  /*0120*/  IMAD.MOV.U32 R12, RZ, RZ, RZ ;  /* 0x000000ffff0c7224 */ /* 0x000fe400078e00ff */
[----:B------:R-:W-:Y:S02]  /*0130*/  IMAD.MOV.U32 R11, RZ, RZ, RZ ;  /* 0x000000ffff0b7224 */ /* 0x000fe400078e00ff */
[----:B------:R-:W-:Y:S01]  /*0140*/  IMAD.MOV.U32 R8, RZ, RZ, RZ ;  /* 0x000000ffff087224 */ /* 0x000fe200078e00ff */
[----:B0-----:R-:W-:Y:S01]  /*0150*/  ISETP.GE.AND P0, PT, R9, R10, PT ;  /* 0x0000000a0900720c */ /* 0x001fe20003f06270 */
[----:B------:R-:W-:-:S12]  /*0160*/  IMAD.MOV.U32 R13, RZ, RZ, R9 ;  /* 0x000000ffff0d7224 */ /* 0x000fd800078e0009 */
[----:B------:R-:W-:Y:S05]  /*0170*/  @P0 BRA `(.L_x_759) ;  /* 0x0000000000240947 */ /* 0x000fea0003800000 */
[----:B------:R-:W0:Y:S01]  /*0180*/  LDCU.128 UR4, c[0x0][0x380] ;  /* 0x00007000ff0477ac */ /* 0x000e220008000c00 */
[----:B------:R-:W-:-:S05]  /*0190*/  IADD3 R11, P0, PT, R6, R9, RZ ;  /* 0x00000009060b7210 */ /* 0x000fca0007f1e0ff */
[----:B------:R-:W-:Y:S01]  /*01a0*/  IMAD.X R8, RZ, RZ, RZ, P0 ;  /* 0x000000ffff087224 */ /* 0x000fe200000e06ff */
[----:B0-----:R-:W-:-:S04]  /*01b0*/  LEA R2, P1, R11, UR4, 0x2 ;  /* 0x000000040b027c11 */ /* 0x001fc8000f8210ff */
[----:B------:R-:W-:-:S05]  /*01c0*/  LEA.HI.X R3, R11, UR5, R8, 0x2, P1 ;  /* 0x000000050b037c11 */ /* 0x000fca00088f1408 */
[----:B------:R0:W5:Y:S01]  /*01d0*/  LDG.E R12, desc[UR10][R2.64] ;  /* 0x0000000a020c7981 */ /* 0x000162000c1e1900 */
[----:B------:R-:W-:Y:S01]  /*01e0*/  IADD3 R11, P0, PT, R11, UR6, RZ ;  /* 0x000000060b0b7c10 */ /* 0x000fe2000ff1e0ff */
[----:B------:R-:W-:-:S03]  /*01f0*/  VIADD R13, R9, 0x100 ;  /* 0x00000100090d7836 */ /* 0x000fc60000000000 */
[----:B------:R-:W-:-:S09]  /*0200*/  IADD3.X R8, PT, PT, R8, UR7, RZ, P0, !PT ;  /* 0x0000000708087c10 */ /* 0x000fd200087fe4ff */
.L_x_759:
[----:B------:R-:W-:Y:S05]  /*0210*/  BSYNC.RECONVERGENT B1 ;  /* 0x0000000000017941 */ /* 0x000fea0003800200 */
.L_x_758:
[----:B------:R-:W-:Y:S01]  /*0220*/  ISETP.GE.AND P0, PT, R13, R10, PT ;  /* 0x0000000a0d00720c */ /* 0x000fe20003f06270 */
[----:B------:R-:W-:-:S12]  /*0230*/  BSSY.RECONVERGENT B1, `(.L_x_760) ;  /* 0x0000099000017945 */ /* 0x000fd80003800200 */
[----:B------:R-:W-:Y:S05]  /*0240*/  @P0 BRA `(.L_x_761) ;  /* 0x00000008005c0947 */ /* 0x000fea0003800000 */
[----:B0-----:R-:W-:Y:S01]  /*0250*/  LOP3.LUT R2, RZ, R13, RZ, 0x33, !PT ;  /* 0x0000000dff027212 */ /* 0x001fe200078e33ff */
[----:B------:R-:W-:Y:S03]  /*0260*/  BSSY.RECONVERGENT B2, `(.L_x_762) ;  /* 0x000002e000027945 */ /* 0x000fe60003800200 */
[----:B------:R-:W-:-:S04]  /*0270*/  IADD3 R15, PT, PT, -R6, R7, R2 ;  /* 0x00000007060f7210 */ /* 0x000fc80007ffe102 */
[----:B------:R-:W-:-:S04]  /*0280*/  LOP3.LUT R2, R15, 0x300, RZ, 0xc0, !PT ;  /* 0x000003000f027812 */ /* 0x000fc800078ec0ff */
[----:B------:R-:W-:-:S13]  /*0290*/  ISETP.NE.AND P0, PT, R2, 0x300, PT ;  /* 0x000003000200780c */ /* 0x000fda0003f05270 */
[----:B------:R-:W-:Y:S05]  /*02a0*/  @!P0 BRA `(.L_x_763) ;  /* 0x0000000000a48947 */ /* 0x000fea0003800000 */
[----:B------:R-:W0:Y:S01]  /*02b0*/  LDCU.128 UR4, c[0x0][0x380] ;  /* 0x00007000ff0477ac */ /* 0x000e220008000c00 */
[----:B------:R-:W-:Y:S02]  /*02c0*/  IADD3 R3, P0, PT, R6, R13, RZ ;  /* 0x0000000d06037210 */ /* 0x000fe40007f1e0ff */
[----:B------:R-:W-:-:S03]  /*02d0*/  LEA.HI R2, R15, 0x1, RZ, 0x18 ;  /* 0x000000010f027811 */ /* 0x000fc600078fc0ff */
[----:B------:R-:W-:Y:S01]  /*02e0*/  IMAD.X R14, RZ, RZ, RZ, P0 ;  /* 0x000000ffff0e7224 */ /* 0x000fe200000e06ff */
[----:B------:R-:W-:-:S05]  /*02f0*/  LOP3.LUT R2, R2, 0x3, RZ, 0xc0, !PT ;  /* 0x0000000302027812 */ /* 0x000fca00078ec0ff */
[----:B------:R-:W-:Y:S01]  /*0300*/  IMAD.MOV R4, RZ, RZ, -R2 ;  /* 0x000000ffff047224 */ /* 0x000fe200078e0a02 */
[C---:B0-----:R-:W-:Y:S02]  /*0310*/  LEA R5, P2, R3.reuse, UR4, 0x2 ;  /* 0x0000000403057c11 */ /* 0x041fe4000f8410ff */
[C---:B------:R-:W-:Y:S02]  /*0320*/  IADD3 R7, P1, PT, R3.reuse, UR6, RZ ;  /* 0x0000000603077c10 */ /* 0x040fe4000ff3e0ff */
[----:B------:R-:W-:Y:S02]  /*0330*/  LEA.HI.X R3, R3, UR5, R14, 0x2, P2 ;  /* 0x0000000503037c11 */ /* 0x000fe400090f140e */
[----:B------:R-:W-:-:S09]  /*0340*/  IADD3.X R14, PT, PT, R14, UR7, RZ, P1, !PT ;  /* 0x000000070e0e7c10 */ /* 0x000fd20008ffe4ff */
.L_x_766:
[----:B------:R-:W-:-:S05]  /*0350*/  IMAD.MOV.U32 R2, RZ, RZ, R5 ;  /* 0x000000ffff027224 */ /* 0x000fca00078e0005 */
[----:B------:R-:W2:Y:S01]  /*0360*/  LDG.E R19, desc[UR10][R2.64] ;  /* 0x0000000a02137981 */ /* 0x000ea2000c1e1900 */
[----:B------:R-:W-:Y:S01]  /*0370*/  VIADD R4, R4, 0x1 ;  /* 0x0000000104047836 */ /* 0x000fe20000000000 */
[----:B------:R-:W-:Y:S01]  /*0380*/  BSSY.RECONVERGENT B3, `(.L_x_764) ;  /* 0x0000016000037945 */ /* 0x000fe20003800200 */
[----:B------:R-:W-:Y:S01]  /*0390*/  IMAD.MOV.U32 R18, RZ, RZ, R11 ;  /* 0x000000ffff127224 */ /* 0x000fe200078e000b */
[----:B------:R-:W-:Y:S01]  /*03a0*/  IADD3 R5, P3, PT, R5, 0x400, RZ ;  /* 0x0000040005057810 */ /* 0x000fe20007f7e0ff */
[----:B------:R-:W-:Y:S01]  /*03b0*/  IMAD.MOV.U32 R17, RZ, RZ, R8 ;  /* 0x000000ffff117224 */ /* 0x000fe200078e0008 */
[----:B------:R-:W-:Y:S01]  /*03c0*/  ISETP.NE.AND P2, PT, R4, RZ, PT ;  /* 0x000000ff0400720c */ /* 0x000fe20003f45270 */
[----:B-----5:R-:W-:Y:S02]  /*03d0*/  IMAD.MOV.U32 R16, RZ, RZ, R12 ;  /* 0x000000ffff107224 */ /* 0x020fe400078e000c */
[----:B------:R-:W-:Y:S02]  /*03e0*/  IMAD.MOV.U32 R11, RZ, RZ, R7 ;  /* 0x000000ffff0b7224 */ /* 0x000fe400078e0007 */
[----:B------:R-:W-:Y:S01]  /*03f0*/  IMAD.MOV.U32 R8, RZ, RZ, R14 ;  /* 0x000000ffff087224 */ /* 0x000fe200078e000e */
[----:B--2---:R-:W-:Y:S01]  /*0400*/  FSETP.GEU.AND P0, PT, R12, R19, PT ;  /* 0x000000130c00720b */ /* 0x004fe20003f0e000 */
[----:B------:R-:W-:-:S12]  /*0410*/  IMAD.MOV.U32 R12, RZ, RZ, R19 ;  /* 0x000000ffff0c7224 */ /* 0x000fd800078e0013 */
        /* <DEDUP_REMOVED lines=12> */
.L_x_765:
[----:B------:R-:W-:Y:S05]  /*04e0*/  BSYNC.RECONVERGENT B3 ;  /* 0x0000000000037941 */ /* 0x000fea0003800200 */
.L_x_764:
[----:B------:R-:W-:Y:S01]  /*04f0*/  IADD3 R7, P0, PT, R7, 0x100, RZ ;  /* 0x0000010007077810 */ /* 0x000fe20007f1e0ff */
[----:B------:R-:W-:Y:S02]  /*0500*/  VIADD R13, R13, 0x100 ;  /* 0x000001000d0d7836 */ /* 0x000fe40000000000 */
[----:B------:R-:W-:Y:S02]  /*0510*/  IMAD.X R3, RZ, RZ, R3, P3 ;  /* 0x000000ffff037224 */ /* 0x000fe400018e0603 */
[----:B------:R-:W-:Y:S01]  /*0520*/  IMAD.X R14, RZ, RZ, R14, P0 ;  /* 0x000000ffff0e7224 */ /* 0x000fe200000e060e */
[----:B------:R-:W-:Y:S07]  /*0530*/  @P2 BRA `(.L_x_766) ;  /* 0xfffffffc00842947 */ /* 0x000fee000383ffff */
.L_x_763:
[----:B------:R-:W-:Y:S05]  /*0540*/  BSYNC.RECONVERGENT B2 ;  /* 0x0000000000027941 */ /* 0x000fea0003800200 */
.L_x_762:
[----:B------:R-:W-:-:S13]  /*0550*/  ISETP.GE.U32.AND P0, PT, R15, 0x300, PT ;  /* 0x000003000f00780c */ /* 0x000fda0003f06070 */
[----:B------:R-:W-:Y:S05]  /*0560*/  @!P0 BRA `(.L_x_761) ;  /* 0x0000000400948947 */ /* 0x000fea0003800000 */
[----:B------:R-:W0:Y:S01]  /*0570*/  LDC.64 R4, c[0x0][0x380] ;  /* 0x0000e000ff047b82 */ /* 0x000e220000000a00 */
[----:B------:R-:W-:-:S07]  /*0580*/  VIADD R7, R13, 0x200 ;  /* 0x000002000d077836 */ /* 0x000fce0000000000 */
[----:B------:R-:W1:Y:S02]  /*0590*/  LDC.64 R2, c[0x0][0x388] ;  /* 0x0000e200ff027b82 */ /* 0x000e640000000a00 */
.L_x_775:
[----:B------:R-:W-:-:S05]  /*05a0*/  VIADD R13, R7, 0xfffffe00 ;  /* 0xfffffe00070d7836 */ /* 0x000fca0000000000 */
[----:B------:R-:W-:-:S04]  /*05b0*/  IADD3 R19, P0, PT, R6, R13, RZ ;  /* 0x0000000d06137210 */ /* 0x000fc80007f1e0ff */
[----:B------:R-:W-:Y:S02]  /*05c0*/  LEA.HI.X.SX32 R18, R13, RZ, 0x1, P0 ;  /* 0x000000ff0d127211 */ /* 0x000fe400000f0eff */
[----:B0-----:R-:W-:-:S04]  /*05d0*/  LEA R16, P0, R19, R4, 0x2 ;  /* 0x0000000413107211 */ /* 0x001fc800078010ff */
[----:B------:R-:W-:-:S05]  /*05e0*/  LEA.HI.X R17, R19, R5, R18, 0x2, P0 ;  /* 0x0000000513117211 */ /* 0x000fca00000f1412 */
[----:B------:R-:W2:Y:S04]  /*05f0*/  LDG.E R25, desc[UR10][R16.64] ;  /* 0x0000000a10197981 */ /* 0x000ea8000c1e1900 */
[----:B-----5:R0:W5:Y:S04]  /*0600*/  LDG.E R15, desc[UR10][R16.64+0x400] ;  /* 0x0004000a100f7981 */ /* 0x020168000c1e1900 */
[----:B------:R0:W5:Y:S04]  /*0610*/  LDG.E R13, desc[UR10][R16.64+0x800] ;  /* 0x0008000a100d7981 */ /* 0x000168000c1e1900 */
[----:B------:R0:W5:Y:S01]  /*0620*/  LDG.E R14, desc[UR10][R16.64+0xc00] ;  /* 0x000c000a100e7981 */ /* 0x000162000c1e1900 */
[----:B-1----:R-:W-:Y:S01]  /*0630*/  IADD3 R20, P1, PT, R19, R2, RZ ;  /* 0x0000000213147210 */ /* 0x002fe20007f3e0ff */
[----:B------:R-:W-:Y:S01]  /*0640*/  BSSY.RECONVERGENT B2, `(.L_x_767) ;  /* 0x0000013000027945 */ /* 0x000fe20003800200 */
[----:B------:R-:W-:-:S03]  /*0650*/  VIADD R19, R7, 0xffffff00 ;  /* 0xffffff0007137836 */ /* 0x000fc60000000000 */
[----:B------:R-:W-:Y:S02]  /*0660*/  IMAD.X R23, R18, 0x1, R3, P1 ;  /* 0x0000000112177824 */ /* 0x000fe400008e0603 */
[----:B------:R-:W-:Y:S02]  /*0670*/  IMAD.MOV.U32 R21, RZ, RZ, R20 ;  /* 0x000000ffff157224 */ /* 0x000fe400078e0014 */
[----:B------:R-:W-:Y:S01]  /*0680*/  IMAD.MOV.U32 R22, RZ, RZ, R23 ;  /* 0x000000ffff167224 */ /* 0x000fe200078e0017 */
[----:B--2---:R-:W-:Y:S01]  /*0690*/  FSETP.GEU.AND P0, PT, R12, R25, PT ;  /* 0x000000190c00720b */ /* 0x004fe20003f0e000 */
[----:B------:R-:W-:-:S12]  /*06a0*/  IMAD.MOV.U32 R18, RZ, RZ, R25 ;  /* 0x000000ffff127224 */ /* 0x000fd800078e0019 */
[----:B0-----:R-:W-:Y:S05]  /*06b0*/  @!P0 BRA `(.L_x_768) ;  /* 0x00000000002c8947 */ /* 0x001fea0003800000 */
        /* <DEDUP_REMOVED lines=11> */
.L_x_768:
[----:B------:R-:W-:Y:S05]  /*0770*/  BSYNC.RECONVERGENT B2 ;  /* 0x0000000000027941 */ /* 0x000fea0003800200 */
.L_x_767:
[----:B-----5:R-:W-:Y:S01]  /*0780*/  FSETP.GEU.AND P0, PT, R18, R15, PT ;  /* 0x0000000f1200720b */ /* 0x020fe20003f0e000 */
[----:B------:R-:W-:Y:S01]  /*0790*/  BSSY.RECONVERGENT B2, `(.L_x_769) ;  /* 0x0000013000027945 */ /* 0x000fe20003800200 */
[----:B------:R-:W-:Y:S02]  /*07a0*/  SHF.R.S32.HI R8, RZ, 0x1f, R19 ;  /* 0x0000001fff087819 */ /* 0x000fe40000011413 */
[----:B------:R-:W-:-:S04]  /*07b0*/  IADD3 R12, P1, P2, R19, R2, R6 ;  /* 0x00000002130c7210 */ /* 0x000fc80007a3e006 */
[----:B------:R-:W-:Y:S01]  /*07c0*/  IADD3.X R11, PT, PT, R8, R3, RZ, P1, P2 ;  /* 0x00000003080b7210 */ /* 0x000fe20000fe44ff */
[----:B------:R-:W-:Y:S02]  /*07d0*/  IMAD.MOV.U32 R19, RZ, RZ, R12 ;  /* 0x000000ffff137224 */ /* 0x000fe400078e000c */
[----:B------:R-:W-:Y:S02]  /*07e0*/  IMAD.MOV.U32 R8, RZ, RZ, R15 ;  /* 0x000000ffff087224 */ /* 0x000fe400078e000f */
[----:B------:R-:W-:Y:S01]  /*07f0*/  IMAD.MOV.U32 R20, RZ, RZ, R11 ;  /* 0x000000ffff147224 */ /* 0x000fe200078e000b */
[----:B------:R-:W-:Y:S06]  /*0800*/  @!P0 BRA `(.L_x_770) ;  /* 0x00000000002c8947 */ /* 0x000fec0003800000 */
        /* <DEDUP_REMOVED lines=11> */
.L_x_770:
[----:B------:R-:W-:Y:S05]  /*08c0*/  BSYNC.RECONVERGENT B2 ;  /* 0x0000000000027941 */ /* 0x000fea0003800200 */
.L_x_769:
[----:B------:R-:W-:Y:S01]  /*08d0*/  FSETP.GEU.AND P0, PT, R8, R13, PT ;  /* 0x0000000d0800720b */ /* 0x000fe20003f0e000 */
[C---:B------:R-:W-:Y:S01]  /*08e0*/  VIADD R11, R7.reuse, 0x100 ;  /* 0x00000100070b7836 */ /* 0x040fe20000000000 */
[----:B------:R-:W-:Y:S01]  /*08f0*/  SHF.R.S32.HI R12, RZ, 0x1f, R7 ;  /* 0x0000001fff0c7819 */ /* 0x000fe20000011407 */
[----:B------:R-:W-:Y:S01]  /*0900*/  BSSY.RECONVERGENT B2, `(.L_x_771) ;  /* 0x0000014000027945 */ /* 0x000fe20003800200 */
[-CC-:B------:R-:W-:Y:S01]  /*0910*/  IADD3 R18, P1, P4, R7, R2.reuse, R6.reuse ;  /* 0x0000000207127210 */ /* 0x180fe20007c3e006 */
[----:B------:R-:W-:Y:S01]  /*0920*/  IMAD.MOV.U32 R15, RZ, RZ, R13 ;  /* 0x000000ffff0f7224 */ /* 0x000fe200078e000d */
[----:B------:R-:W-:Y:S02]  /*0930*/  IADD3 R23, P2, P3, R11, R2, R6 ;  /* 0x000000020b177210 */ /* 0x000fe40007b5e006 */
[----:B------:R-:W-:Y:S01]  /*0940*/  IADD3.X R21, PT, PT, R12, R3, RZ, P1, P4 ;  /* 0x000000030c157210 */ /* 0x000fe20000fe84ff */
[----:B------:R-:W-:Y:S01]  /*0950*/  IMAD.MOV.U32 R16, RZ, RZ, R18 ;  /* 0x000000ffff107224 */ /* 0x000fe200078e0012 */
[----:B------:R-:W-:-:S03]  /*0960*/  SHF.R.S32.HI R12, RZ, 0x1f, R11 ;  /* 0x0000001fff0c7819 */ /* 0x000fc6000001140b */
        /* <DEDUP_REMOVED lines=13> */
.L_x_772:
[----:B------:R-:W-:Y:S05]  /*0a40*/  BSYNC.RECONVERGENT B2 ;  /* 0x0000000000027941 */ /* 0x000fea0003800200 */
.L_x_771:
[----:B------:R-:W-:Y:S01]  /*0a50*/  FSETP.GEU.AND P0, PT, R15, R14, PT ;  /* 0x0000000e0f00720b */ /* 0x000fe20003f0e000 */
[----:B------:R-:W-:Y:S01]  /*0a60*/  BSSY.RECONVERGENT B2, `(.L_x_773) ;  /* 0x0000011000027945 */ /* 0x000fe20003800200 */
[----:B------:R-:W-:Y:S01]  /*0a70*/  IADD3.X R18, PT, PT, R12, R3, RZ, P2, P3 ;  /* 0x000000030c127210 */ /* 0x000fe200017e64ff */
[----:B------:R-:W-:Y:S02]  /*0a80*/  IMAD.MOV.U32 R11, RZ, RZ, R23 ;  /* 0x000000ffff0b7224 */ /* 0x000fe400078e0017 */
[----:B------:R-:W-:Y:S02]  /*0a90*/  IMAD.MOV.U32 R12, RZ, RZ, R14 ;  /* 0x000000ffff0c7224 */ /* 0x000fe400078e000e */
[----:B------:R-:W-:-:S06]  /*0aa0*/  IMAD.MOV.U32 R8, RZ, RZ, R18 ;  /* 0x000000ffff087224 */ /* 0x000fcc00078e0012 */
        /* <DEDUP_REMOVED lines=12> */
.L_x_774:
[----:B------:R-:W-:Y:S05]  /*0b70*/  BSYNC.RECONVERGENT B2 ;  /* 0x0000000000027941 */ /* 0x000fea0003800200 */
.L_x_773:
[C---:B------:R-:W-:Y:S02]  /*0b80*/  VIADD R13, R7.reuse, 0x200 ;  /* 0x00000200070d7836 */ /* 0x040fe40000000000 */
[----:B------:R-:W-:-:S03]  /*0b90*/  VIADD R7, R7, 0x400 ;  /* 0x0000040007077836 */ /* 0x000fc60000000000 */
[----:B------:R-:W-:-:S13]  /*0ba0*/  ISETP.GE.AND P0, PT, R13, R10, PT ;  /* 0x0000000a0d00720c */ /* 0x000fda0003f06270 */
[----:B------:R-:W-:Y:S05]  /*0bb0*/  @!P0 BRA `(.L_x_775) ;  /* 0xfffffff800788947 */ /* 0x000fea000383ffff */
.L_x_761:
[----:B------:R-:W-:Y:S05]  /*0bc0*/  BSYNC.RECONVERGENT B1 ;  /* 0x0000000000017941 */ /* 0x000fea0003800200 */
.L_x_760:
[----:B------:R-:W-:-:S13]  /*0bd0*/  ISETP.GE.AND P0, PT, R10, 0x100, PT ;  /* 0x000001000a00780c */ /* 0x000fda0003f06270 */
[----:B------:R-:W-:Y:S05]  /*0be0*/  @!P0 BRA `(.L_x_776) ;  /* 0x00000010008c8947 */ /* 0x000fea0003800000 */
[----:B------:R-:W1:Y:S01]  /*0bf0*/  S2R R10, SR_LANEID ;  /* 0x00000000000a7919 */ /* 0x000e620000000000 */
[----:B------:R-:W-:Y:S01]  /*0c00*/  BSSY.RECONVERGENT B1, `(.L_x_777) ;  /* 0x000001b000017945 */ /* 0x000fe20003800200 */
[----:B------:R-:W-:Y:S01]  /*0c10*/  IMAD.MOV.U32 R6, RZ, RZ, R11 ;  /* 0x000000ffff067224 */ /* 0x000fe200078e000b */
[----:B0----5:R0:W2:Y:S01]  /*0c20*/  SHFL.DOWN PT, R3, R12, 0x1, 0x1f ;  /* 0x08201f000c037f89 */ /* 0x0210a200000e0000 */
[----:B------:R-:W-:Y:S02]  /*0c30*/  IMAD.MOV.U32 R7, RZ, RZ, R8 ;  /* 0x000000ffff077224 */ /* 0x000fe400078e0008 */
[----:B------:R-:W-:Y:S01]  /*0c40*/  IMAD.MOV.U32 R2, RZ, RZ, R12 ;  /* 0x000000ffff027224 */ /* 0x000fe200078e000c */
[----:B------:R0:W3:Y:S04]  /*0c50*/  SHFL.DOWN PT, R4, R11, 0x1, 0x1f ;  /* 0x08201f000b047f89 */ /* 0x0000e800000e0000 */
[----:B------:R0:W4:Y:S01]  /*0c60*/  SHFL.DOWN PT, R5, R8, 0x1, 0x1f ;  /* 0x08201f0008057f89 */ /* 0x00012200000e0000 */
[----:B-1----:R-:W-:-:S02]  /*0c70*/  ISETP.GT.AND P0, PT, R10, 0x1e, PT ;  /* 0x0000001e0a00780c */ /* 0x002fc40003f04270 */
[C---:B------:R-:W-:Y:S02]  /*0c80*/  ISETP.GT.AND P1, PT, R10.reuse, 0x1d, PT ;  /* 0x0000001d0a00780c */ /* 0x040fe40003f24270 */
[----:B------:R-:W-:-:S09]  /*0c90*/  ISETP.GT.AND P3, PT, R10, 0x1b, PT ;  /* 0x0000001b0a00780c */ /* 0x000fd20003f64270 */
[----:B0-234-:R-:W-:Y:S05]  /*0ca0*/  @P0 BRA `(.L_x_778) ;  /* 0x0000000000400947 */ /* 0x01dfea0003800000 */
        /* <DEDUP_REMOVED lines=16> */
.L_x_778:
[----:B------:R-:W-:Y:S05]  /*0db0*/  BSYNC.RECONVERGENT B1 ;  /* 0x0000000000017941 */ /* 0x000fea0003800200 */
.L_x_777:
        /* <DEDUP_REMOVED lines=27> */
.L_x_780:
[----:B------:R-:W-:Y:S05]  /*0f70*/  BSYNC.RECONVERGENT B1 ;  /* 0x0000000000017941 */ /* 0x000fea0003800200 */
.L_x_779:
        /* <DEDUP_REMOVED lines=9> */
[----:B0-----:R-:W-:Y:S02]  /*1010*/  IMAD.MOV.U32 R6, RZ, RZ, R11 ;  /* 0x000000ffff067224 */ /* 0x001fe400078e000b */
[----:B-1----:R-:W-:Y:S02]  /*1020*/  IMAD.MOV.U32 R7, RZ, RZ, R10 ;  /* 0x000000ffff077224 */ /* 0x002fe400078e000a */
        /* <DEDUP_REMOVED lines=13> */
.L_x_782:
[----:B------:R-:W-:Y:S05]  /*1100*/  BSYNC.RECONVERGENT B1 ;  /* 0x0000000000017941 */ /* 0x000fea0003800200 */
.L_x_781:
        /* <DEDUP_REMOVED lines=9> */
[----:B---3--:R-:W-:Y:S02]  /*11a0*/  IMAD.MOV.U32 R4, RZ, RZ, R13 ;  /* 0x000000ffff047224 */ /* 0x008fe400078e000d */
        /* <DEDUP_REMOVED lines=14> */
.L_x_784:
[----:B------:R-:W-:Y:S05]  /*1290*/  BSYNC.RECONVERGENT B1 ;  /* 0x0000000000017941 */ /* 0x000fea0003800200 */
.L_x_783:
[----:B0-----:R0:W0:Y:S01]  /*12a0*/  SHFL.DOWN PT, R2, R3, 0x10, 0x1f ;  /* 0x0a001f0003027f89 */ /* 0x00102200000e0000 */
[----:B------:R-:W-:Y:S01]  /*12b0*/  BSSY.RECONVERGENT B1, `(.L_x_785) ;  /* 0x0000017000017945 */ /* 0x000fe20003800200 */
[----:B--2---:R-:W-:Y:S02]  /*12c0*/  IMAD.MOV.U32 R7, RZ, RZ, R4 ;  /* 0x000000ffff077224 */ /* 0x004fe400078e0004 */
[----:B------:R2:W0:Y:S01]  /*12d0*/  SHFL.DOWN PT, R11, R4, 0x10, 0x1f ;  /* 0x0a001f00040b7f89 */ /* 0x00042200000e0000 */
[----:B----4-:R-:W-:Y:S02]  /*12e0*/  IMAD.MOV.U32 R8, RZ, RZ, R5 ;  /* 0x000000ffff087224 */ /* 0x010fe400078e0005 */
[----:B------:R-:W-:Y:S01]  /*12f0*/  IMAD.MOV.U32 R6, RZ, RZ, R3 ;  /* 0x000000ffff067224 */ /* 0x000fe200078e0003 */
[----:B-1----:R2:W1:Y:S01]  /*1300*/  SHFL.DOWN PT, R10, R5, 0x10, 0x1f ;  /* 0x0a001f00050a7f89 */ /* 0x00246200000e0000 */
[----:B------:R-:W-:Y:S05]  /*1310*/  @P4 BRA `(.L_x_786) ;  /* 0x0000000000404947 */ /* 0x000fea0003800000 */
[----:B0-----:R-:W-:Y:S01]  /*1320*/  FSETP.GEU.AND P0, PT, R3, R2, PT ;  /* 0x000000020300720b */ /* 0x001fe20003f0e000 */
[----:B------:R-:W-:Y:S02]  /*1330*/  IMAD.MOV.U32 R7, RZ, RZ, R11 ;  /* 0x000000ffff077224 */ /* 0x000fe400078e000b */
        /* <DEDUP_REMOVED lines=14> */
.L_x_786:
[----:B------:R-:W-:Y:S05]  /*1420*/  BSYNC.RECONVERGENT B1 ;  /* 0x0000000000017941 */ /* 0x000fea0003800200 */
.L_x_785:
[----:B------:R-:W-:Y:S04]  /*1430*/  BSSY.RECONVERGENT B1, `(.L_x_787) ;  /* 0x000000c000017945 */ /* 0x000fe80003800200 */
[----:B------:R-:W-:Y:S05]  /*1440*/  @P2 BRA `(.L_x_788) ;  /* 0x0000000000282947 */ /* 0x000fea0003800000 */
[----:B--2---:R-:W2:Y:S01]  /*1450*/  S2R R4, SR_CgaCtaId ;  /* 0x0000000000047919 */ /* 0x004ea20000008800 */
        /* <DEDUP_REMOVED lines=9> */
.L_x_788:
[----:B------:R-:W-:Y:S05]  /*14f0*/  BSYNC.RECONVERGENT B1 ;  /* 0x0000000000017941 */ /* 0x000fea0003800200 */
.L_x_787:
[----:B------:R-:W-:Y:S01]  /*1500*/  BAR.SYNC.DEFER_BLOCKING 0x0 ;  /* 0x0000000000007b1d */ /* 0x000fe20000010000 */
[----:B------:R-:W-:-:S13]  /*1510*/  ISETP.NE.AND P2, PT, R9, RZ, PT ;  /* 0x000000ff0900720c */ /* 0x000fda0003f45270 */
[----:B------:R-:W-:Y:S05]  /*1520*/  @P2 BRA `(.L_x_789) ;  /* 0x0000004400542947 */ /* 0x000fea0003800000 */
[----:B0---4-:R-:W0:Y:S01]  /*1530*/  S2R R3, SR_CgaCtaId ;  /* 0x0000000000037919 */ /* 0x011e220000008800 */
[----:B------:R-:W-:Y:S01]  /*1540*/  MOV R2, 0x400 ;  /* 0x0000040000027802 */ /* 0x000fe20000000f00 */
[----:B------:R-:W-:Y:S03]  /*1550*/  BSSY.RECONVERGENT B1, `(.L_x_790) ;  /* 0x0000016000017945 */ /* 0x000fe60003800200 */
[----:B0-----:R-:W-:-:S05]  /*1560*/  LEA R26, R3, R2, 0x18 ;  /* 0x00000002031a7211 */ /* 0x001fca00078ec0ff */
[----:B--2---:R-:W0:Y:S04]  /*1570*/  LDS R5, [R26+0x18] ;  /* 0x000018001a057984 */ /* 0x004e280000000800 */
[----:B------:R2:W4:Y:S04]  /*1580*/  LDS.64 R2, [R26+0x20] ;  /* 0x000020001a027984 */ /* 0x0005280000000a00 */
[----:B------:R2:W1:Y:S04]  /*1590*/  LDS R22, [R26+0x28] ;  /* 0x000028001a167984 */ /* 0x0004680000000800 */
[----:B------:R2:W1:Y:S01]  /*15a0*/  LDS R16, [R26+0x38] ;  /* 0x000038001a107984 */ /* 0x0004620000000800 */
[----:B0-----:R-:W-:Y:S01]  /*15b0*/  FSETP.GEU.AND P0, PT, R6, R5, PT ;  /* 0x000000050600720b */ /* 0x001fe20003f0e000 */
[----:B------:R-:W-:-:S12]  /*15c0*/  IMAD.MOV.U32 R21, RZ, RZ, R5 ;  /* 0x000000ffff157224 */ /* 0x000fd800078e0005 */
[----:B-12-4-:R-:W-:Y:S05]  /*15d0*/  @!P0 BRA `(.L_x_791) ;  /* 0x0000000000348947 */ /* 0x016fea0003800000 */
        /* <DEDUP_REMOVED lines=13> */
.L_x_791:
[----:B------:R-:W-:Y:S05]  /*16b0*/  BSYNC.RECONVERGENT B1 ;  /* 0x0000000000017941 */ /* 0x000fea0003800200 */
.L_x_790:
        /* <DEDUP_REMOVED lines=21> */
[C---:B------:R-:W-:Y:S02]  /*1810*/  @P3 ISETP.LT.U32.AND P1, PT, R2.reuse, R6, PT ;  /* 0x000000060200320c */ /* 0x040fe40003f21070 */
[CC--:B------:R-:W-:Y:S02]  /*1820*/  @P3 ISETP.GE.AND.EX P0, PT, R3.reuse, R7.reuse, PT, P0 ;  /* 0x000000070300320c */ /* 0x0c0fe40003f06300 */
[----:B------:R-:W-:Y:S02]  /*1830*/  @P3 ISETP.LT.AND.EX P1, PT, R3, R7, PT, P1 ;  /* 0x000000070300320c */ /* 0x000fe40003f21310 */
[----:B------:R-:W-:Y:S02]  /*1840*/  @P3 FSEL R23, R21, R22, !P0 ;  /* 0x0000001615173208 */ /* 0x000fe40004000000 */
[----:B------:R-:W-:-:S02]  /*1850*/  @P3 SEL R25, R2, R6, P1 ;  /* 0x0000000602193207 */ /* 0x000fc40000800000 */
[----:B------:R-:W-:-:S07]  /*1860*/  @P3 SEL R24, R3, R7, P1 ;  /* 0x0000000703183207 */ /* 0x000fce0000800000 */
.L_x_793:
[----:B------:R-:W-:Y:S05]  /*1870*/  BSYNC.RECONVERGENT B1 ;  /* 0x0000000000017941 */ /* 0x000fea0003800200 */
.L_x_792:
        /* <DEDUP_REMOVED lines=17> */
.L_x_795:
[----:B------:R-:W-:Y:S05]  /*1990*/  BSYNC.RECONVERGENT B1 ;  /* 0x0000000000017941 */ /* 0x000fea0003800200 */
.L_x_794:
        /* <DEDUP_REMOVED lines=17> */
.L_x_797:
[----:B------:R-:W-:Y:S05]  /*1ab0*/  BSYNC.RECONVERGENT B1 ;  /* 0x0000000000017941 */ /* 0x000fea0003800200 */
.L_x_796:
        /* <DEDUP_REMOVED lines=17> */
.L_x_799:
[----:B------:R-:W-:Y:S05]  /*1bd0*/  BSYNC.RECONVERGENT B1 ;  /* 0x0000000000017941 */ /* 0x000fea0003800200 */
.L_x_798:
        /* <DEDUP_REMOVED lines=17> */
.L_x_801:
[----:B------:R-:W-:Y:S05]  /*1cf0*/  BSYNC.RECONVERGENT B1 ;  /* 0x0000000000017941 */ /* 0x000fea0003800200 */
.L_x_800:
        /* <DEDUP_REMOVED lines=18> */
.L_x_776:
[----:B------:R-:W1:Y:S01]  /*1e20*/  S2R R14, SR_LANEID ;  /* 0x00000000000e7919 */ /* 0x000e620000000000 */
[----:B0-----:R-:W-:Y:S01]  /*1e30*/  LOP3.LUT R2, R9, 0x3e0, RZ, 0xc0, !PT ;  /* 0x000003e009027812 */ /* 0x001fe200078ec0ff */
[----:B------:R-:W-:Y:S01]  /*1e40*/  BSSY.RECONVERGENT B1, `(.L_x_802) ;  /* 0x0000027000017945 */ /* 0x000fe20003800200 */
[----:B------:R-:W-:Y:S02]  /*1e50*/  IMAD.MOV.U32 R16, RZ, RZ, R8 ;  /* 0x000000ffff107224 */ /* 0x000fe400078e0008 */
[----:B------:R-:W-:Y:S01]  /*1e60*/  LOP3.LUT R5, RZ, R2, RZ, 0x33, !PT ;  /* 0x00000002ff057212 */ /* 0x000fe200078e33ff */
[----:B------:R-:W-:-:S05]  /*1e70*/  VIADD R3, R2, 0x20 ;  /* 0x0000002002037836 */ /* 0x000fca0000000000 */
[----:B------:R-:W-:Y:S01]  /*1e80*/  ISETP.GT.AND P0, PT, R3, R10, PT ;  /* 0x0000000a0300720c */ /* 0x000fe20003f04270 */
[----:B------:R-:W-:-:S05]  /*1e90*/  IMAD.IADD R3, R10, 0x1, R5 ;  /* 0x000000010a037824 */ /* 0x000fca00078e0205 */
[----:B------:R-:W-:-:S05]  /*1ea0*/  SEL R3, R3, 0x1f, P0 ;  /* 0x0000001f03037807 */ /* 0x000fca0000000000 */
[----:B-----5:R0:W2:Y:S04]  /*1eb0*/  SHFL.DOWN PT, R5, R12, 0x1, R3 ;  /* 0x082000000c057989 */ /* 0x0200a800000e0003 */
[----:B------:R0:W3:Y:S01]  /*1ec0*/  SHFL.DOWN PT, R7, R8, 0x1, R3 ;  /* 0x0820000008077989 */ /* 0x0000e200000e0003 */
[CC--:B-1----:R-:W-:Y:S01]  /*1ed0*/  ISETP.GE.AND P0, PT, R14.reuse, R3.reuse, PT ;  /* 0x000000030e00720c */ /* 0x0c2fe20003f06270 */
[C---:B------:R-:W-:Y:S01]  /*1ee0*/  VIADD R4, R14.reuse, 0x4 ;  /* 0x000000040e047836 */ /* 0x040fe20000000000 */
[C---:B------:R-:W-:Y:S01]  /*1ef0*/  ISETP.NE.AND P2, PT, R14.reuse, RZ, PT ;  /* 0x000000ff0e00720c */ /* 0x040fe20003f45270 */
[C---:B------:R-:W-:Y:S02]  /*1f00*/  VIADD R2, R14.reuse, 0x2 ;  /* 0x000000020e027836 */ /* 0x040fe40000000000 */
[----:B------:R-:W-:Y:S01]  /*1f10*/  VIADD R6, R14, 0x8 ;  /* 0x000000080e067836 */ /* 0x000fe20000000000 */
[-C--:B------:R-:W-:Y:S01]  /*1f20*/  ISETP.GT.AND P5, PT, R4, R3.reuse, PT ;  /* 0x000000030400720c */ /* 0x080fe20003fa4270 */
[----:B------:R-:W-:Y:S01]  /*1f30*/  VIADD R14, R14, 0x10 ;  /* 0x000000100e0e7836 */ /* 0x000fe20000000000 */
[----:B------:R0:W1:Y:S01]  /*1f40*/  SHFL.DOWN PT, R4, R11, 0x1, R3 ;  /* 0x082000000b047989 */ /* 0x00006200000e0003 */
[-C--:B------:R-:W-:Y:S01]  /*1f50*/  ISETP.GT.AND P1, PT, R2, R3.reuse, PT ;  /* 0x000000030200720c */ /* 0x080fe20003f24270 */
[----:B------:R-:W-:Y:S01]  /*1f60*/  IMAD.MOV.U32 R2, RZ, RZ, R12 ;  /* 0x000000ffff027224 */ /* 0x000fe200078e000c */
[-C--:B------:R-:W-:Y:S01]  /*1f70*/  ISETP.GT.AND P4, PT, R6, R3.reuse, PT ;  /* 0x000000030600720c */ /* 0x080fe20003f84270 */
[----:B------:R-:W-:Y:S01]  /*1f80*/  IMAD.MOV.U32 R6, RZ, RZ, R11 ;  /* 0x000000ffff067224 */ /* 0x000fe200078e000b */
[----:B------:R-:W-:Y:S01]  /*1f90*/  ISETP.GT.AND P3, PT, R14, R3, PT ;  /* 0x000000030e00720c */ /* 0x000fe20003f64270 */
[----:B--2---:R-:W-:-:S12]  /*1fa0*/  @P0 BRA `(.L_x_803) ;  /* 0x0000000000400947 */ /* 0x004fd80003800000 */
[----:B------:R-:W-:Y:S01]  /*1fb0*/  FSETP.GEU.AND P0, PT, R12, R5, PT ;  /* 0x000000050c00720b */ /* 0x000fe20003f0e000 */
        /* <DEDUP_REMOVED lines=15> */
.L_x_803:
[----:B------:R-:W-:Y:S05]  /*20b0*/  BSYNC.RECONVERGENT B1 ;  /* 0x0000000000017941 */ /* 0x000fea0003800200 */
.L_x_802:
[----:B------:R2:W4:Y:S01]  /*20c0*/  SHFL.DOWN PT, R5, R2, 0x2, R3 ;  /* 0x0840000002057989 */ /* 0x00052200000e0003 */
[----:B------:R-:W-:Y:S01]  /*20d0*/  BSSY.RECONVERGENT B1, `(.L_x_804) ;  /* 0x0000017000017945 */ /* 0x000fe20003800200 */
[----:B-1----:R-:W-:Y:S02]  /*20e0*/  IMAD.MOV.U32 R4, RZ, RZ, R2 ;  /* 0x000000ffff047224 */ /* 0x002fe400078e0002 */
[----:B---3--:R2:W1:Y:S01]  /*20f0*/  SHFL.DOWN PT, R7, R6, 0x2, R3 ;  /* 0x0840000006077989 */ /* 0x00846200000e0003 */
[----:B0-----:R-:W-:Y:S02]  /*2100*/  IMAD.MOV.U32 R12, RZ, RZ, R6 ;  /* 0x000000ffff0c7224 */ /* 0x001fe400078e0006 */
[----:B------:R-:W-:Y:S01]  /*2110*/  IMAD.MOV.U32 R14, RZ, RZ, R16 ;  /* 0x000000ffff0e7224 */ /* 0x000fe200078e0010 */
[----:B------:R2:W0:Y:S01]  /*2120*/  SHFL.DOWN PT, R11, R16, 0x2, R3 ;  /* 0x08400000100b7989 */ /* 0x00042200000e0003 */
[----:B------:R-:W-:Y:S05]  /*2130*/  @P1 BRA `(.L_x_805) ;  /* 0x0000000000401947 */ /* 0x000fea0003800000 */
[----:B----4-:R-:W-:Y:S01]  /*2140*/  FSETP.GEU.AND P0, PT, R2, R5, PT ;  /* 0x000000050200720b */ /* 0x010fe20003f0e000 */
[----:B------:R-:W-:Y:S02]  /*2150*/  IMAD.MOV.U32 R4, RZ, RZ, R5 ;  /* 0x000000ffff047224 */ /* 0x000fe400078e0005 */
[----:B-1----:R-:W-:Y:S02]  /*2160*/  IMAD.MOV.U32 R12, RZ, RZ, R7 ;  /* 0x000000ffff0c7224 */ /* 0x002fe400078e0007 */
        /* <DEDUP_REMOVED lines=13> */
.L_x_805:
[----:B------:R-:W-:Y:S05]  /*2240*/  BSYNC.RECONVERGENT B1 ;  /* 0x0000000000017941 */ /* 0x000fea0003800200 */
.L_x_804:
[----:B----4-:R3:W4:Y:S01]  /*2250*/  SHFL.DOWN PT, R5, R4, 0x4, R3 ;  /* 0x0880000004057989 */ /* 0x01072200000e0003 */
[----:B------:R-:W-:Y:S01]  /*2260*/  BSSY.RECONVERGENT B1, `(.L_x_806) ;  /* 0x0000017000017945 */ /* 0x000fe20003800200 */
[----:B--2---:R-:W-:Y:S02]  /*2270*/  IMAD.MOV.U32 R2, RZ, RZ, R4 ;  /* 0x000000ffff027224 */ /* 0x004fe400078e0004 */
[----:B-1----:R3:W1:Y:S01]  /*2280*/  SHFL.DOWN PT, R7, R12, 0x4, R3 ;  /* 0x088000000c077989 */ /* 0x00266200000e0003 */
[----:B------:R-:W-:Y:S02]  /*2290*/  IMAD.MOV.U32 R6, RZ, RZ, R12 ;  /* 0x000000ffff067224 */ /* 0x000fe400078e000c */
[----:B------:R-:W-:Y:S01]  /*22a0*/  IMAD.MOV.U32 R8, RZ, RZ, R14 ;  /* 0x000000ffff087224 */ /* 0x000fe200078e000e */
[----:B0-----:R3:W0:Y:S01]  /*22b0*/  SHFL.DOWN PT, R11, R14, 0x4, R3 ;  /* 0x088000000e0b7989 */ /* 0x00162200000e0003 */
        /* <DEDUP_REMOVED lines=17> */
.L_x_807:
[----:B------:R-:W-:Y:S05]  /*23d0*/  BSYNC.RECONVERGENT B1 ;  /* 0x0000000000017941 */ /* 0x000fea0003800200 */
.L_x_806:
[----:B----4-:R2:W4:Y:S01]  /*23e0*/  SHFL.DOWN PT, R5, R2, 0x8, R3 ;  /* 0x0900000002057989 */ /* 0x01052200000e0003 */
[----:B------:R-:W-:Y:S01]  /*23f0*/  BSSY.RECONVERGENT B1, `(.L_x_808) ;  /* 0x0000017000017945 */ /* 0x000fe20003800200 */
[----:B---3--:R-:W-:Y:S02]  /*2400*/  IMAD.MOV.U32 R4, RZ, RZ, R2 ;  /* 0x000000ffff047224 */ /* 0x008fe400078e0002 */
        /* <DEDUP_REMOVED lines=21> */
.L_x_809:
[----:B------:R-:W-:Y:S05]  /*2560*/  BSYNC.RECONVERGENT B1 ;  /* 0x0000000000017941 */ /* 0x000fea0003800200 */
.L_x_808:
[----:B----4-:R3:W4:Y:S01]  /*2570*/  SHFL.DOWN PT, R5, R4, 0x10, R3 ;  /* 0x0a00000004057989 */ /* 0x01072200000e0003 */
[----:B------:R-:W-:Y:S01]  /*2580*/  BSSY.RECONVERGENT B1, `(.L_x_810) ;  /* 0x0000017000017945 */ /* 0x000fe20003800200 */
[----:B--2---:R-:W-:Y:S02]  /*2590*/  IMAD.MOV.U32 R6, RZ, RZ, R4 ;  /* 0x000000ffff067224 */ /* 0x004fe400078e0004 */
[----:B0-----:R3:W0:Y:S01]  /*25a0*/  SHFL.DOWN PT, R11, R12, 0x10, R3 ;  /* 0x0a0000000c0b7989 */ /* 0x00162200000e0003 */
[----:B-1----:R-:W-:Y:S02]  /*25b0*/  IMAD.MOV.U32 R7, RZ, RZ, R12 ;  /* 0x000000ffff077224 */ /* 0x002fe400078e000c */
[----:B------:R-:W-:Y:S01]  /*25c0*/  IMAD.MOV.U32 R8, RZ, RZ, R14 ;  /* 0x000000ffff087224 */ /* 0x000fe200078e000e */
[----:B------:R3:W1:Y:S01]  /*25d0*/  SHFL.DOWN PT, R13, R14, 0x10, R3 ;  /* 0x0a0000000e0d7989 */ /* 0x00066200000e0003 */
        /* <DEDUP_REMOVED lines=17> */
.L_x_811:
[----:B------:R-:W-:Y:S05]  /*26f0*/  BSYNC.RECONVERGENT B1 ;  /* 0x0000000000017941 */ /* 0x000fea0003800200 */
.L_x_810:
[----:B------:R-:W-:Y:S04]  /*2700*/  BSSY.RECONVERGENT B1, `(.L_x_812) ;  /* 0x000000c000017945 */ /* 0x000fe80003800200 */
[----:B------:R-:W-:Y:S05]  /*2710*/  @P2 BRA `(.L_x_813) ;  /* 0x0000000000282947 */ /* 0x000fea0003800000 */
[----:B---3--:R-:W2:Y:S01]  /*2720*/  S2R R4, SR_CgaCtaId ;  /* 0x0000000000047919 */ /* 0x008ea20000008800 */
[----:B------:R-:W-:Y:S02]  /*2730*/  MOV R3, 0x400 ;  /* 0x0000040000037802 */ /* 0x000fe40000000f00 */
[----:B------:R-:W-:-:S04]  /*2740*/  SHF.R.U32.HI R2, RZ, 0x1, R9 ;  /* 0x00000001ff027819 */ /* 0x000fc80000011609 */
[----:B------:R-:W-:Y:S02]  /*2750*/  LOP3.LUT R2, R2, 0x1f0, RZ, 0xc0, !PT ;  /* 0x000001f002027812 */ /* 0x000fe400078ec0ff */
[----:B--2---:R-:W-:-:S05]  /*2760*/  LEA R3, R4, R3, 0x18 ;  /* 0x0000000304037211 */ /* 0x004fca00078ec0ff */
[----:B----4-:R-:W-:Y:S02]  /*2770*/  IMAD.IADD R5, R2, 0x1, R3 ;  /* 0x0000000102057824 */ /* 0x010fe400078e0203 */
[----:B------:R-:W-:Y:S02]  /*2780*/  IMAD.MOV.U32 R2, RZ, RZ, R7 ;  /* 0x000000ffff027224 */ /* 0x000fe400078e0007 */
[----:B------:R-:W-:Y:S01]  /*2790*/  IMAD.MOV.U32 R3, RZ, RZ, R8 ;  /* 0x000000ffff037224 */ /* 0x000fe200078e0008 */
[----:B------:R2:W-:Y:S04]  /*27a0*/  STS [R5+0x8], R6 ;  /* 0x0000080605007388 */ /* 0x0005e80000000800 */
[----:B------:R2:W-:Y:S02]  /*27b0*/  STS.64 [R5+0x10], R2 ;  /* 0x0000100205007388 */ /* 0x0005e40000000a00 */
.L_x_813:
[----:B------:R-:W-:Y:S05]  /*27c0*/  BSYNC.RECONVERGENT B1 ;  /* 0x0000000000017941 */ /* 0x000fea0003800200 */
.L_x_812:
[----:B------:R-:W-:Y:S01]  /*27d0*/  BAR.SYNC.DEFER_BLOCKING 0x0 ;  /* 0x0000000000007b1d */ /* 0x000fe20000010000 */
[----:B------:R-:W-:-:S13]  /*27e0*/  ISETP.NE.AND P2, PT, R9, RZ, PT ;  /* 0x000000ff0900720c */ /* 0x000fda0003f45270 */
[----:B------:R-:W-:Y:S05]  /*27f0*/  @P2 BRA `(.L_x_789) ;  /* 0x0000003000a02947 */ /* 0x000fea0003800000 */
[C---:B------:R-:W-:Y:S01]  /*2800*/  ISETP.GE.AND P0, PT, R10.reuse, 0x21, PT ;  /* 0x000000210a00780c */ /* 0x040fe20003f06270 */
[----:B--2---:R-:W-:Y:S01]  /*2810*/  IMAD.MOV.U32 R2, RZ, RZ, R6 ;  /* 0x000000ffff027224 */ /* 0x004fe200078e0006 */
[C---:B------:R-:W-:Y:S01]  /*2820*/  ISETP.GE.AND P5, PT, R10.reuse, 0x41, PT ;  /* 0x000000410a00780c */ /* 0x040fe20003fa6270 */
[----:B0-----:R-:W-:Y:S01]  /*2830*/  IMAD.MOV.U32 R11, RZ, RZ, R7 ;  /* 0x000000ffff0b7224 */ /* 0x001fe200078e0007 */
[C---:B------:R-:W-:Y:S01]  /*2840*/  ISETP.GE.AND P4, PT, R10.reuse, 0x61, PT ;  /* 0x000000610a00780c */ /* 0x040fe20003f86270 */
[----:B---3--:R-:W-:Y:S01]  /*2850*/  IMAD.MOV.U32 R4, RZ, RZ, R8 ;  /* 0x000000ffff047224 */ /* 0x008fe200078e0008 */
[----:B------:R-:W-:-:S07]  /*2860*/  ISETP.GE.AND P3, PT, R10, 0x81, PT ;  /* 0x000000810a00780c */ /* 0x000fce0003f66270 */
[----:B------:R-:W-:Y:S06]  /*2870*/  @!P0 BRA `(.L_x_814) ;  /* 0x00000000005c8947 */ /* 0x000fec0003800000 */
[----:B------:R-:W0:Y:S01]  /*2880*/  S2UR UR5, SR_CgaCtaId ;  /* 0x00000000000579c3 */ /* 0x000e220000008800 */
[----:B------:R-:W-:Y:S01]  /*2890*/  UMOV UR4, 0x400 ;  /* 0x0000040000047882 */ /* 0x000fe20000000000 */
[----:B------:R-:W-:Y:S01]  /*28a0*/  BSSY.RECONVERGENT B1, `(.L_x_814) ;  /* 0x0000014000017945 */ /* 0x000fe20003800200 */
        /* <DEDUP_REMOVED lines=19> */
.L_x_815:
[----:B------:R-:W-:Y:S05]  /*29e0*/  BSYNC.RECONVERGENT B1 ;  /* 0x0000000000017941 */ /* 0x000fea0003800200 */
.L_x_814:
[----:B------:R-:W-:Y:S02]  /*29f0*/  IMAD.MOV.U32 R3, RZ, RZ, R2 ;  /* 0x000000ffff037224 */ /* 0x000fe400078e0002 */
[----:B------:R-:W-:Y:S02]  /*2a00*/  IMAD.MOV.U32 R9, RZ, RZ, R11 ;  /* 0x000000ffff097224 */ /* 0x000fe400078e000b */
[----:B------:R-:W-:Y:S01]  /*2a10*/  IMAD.MOV.U32 R8, RZ, RZ, R4 ;  /* 0x000000ffff087224 */ /* 0x000fe200078e0004 */
[----:B------:R-:W-:Y:S06]  /*2a20*/  @!P5 BRA `(.L_x_816) ;  /* 0x00000000005cd947 */ /* 0x000fec0003800000 */
[----:B------:R-:W0:Y:S01]  /*2a30*/  S2UR UR5, SR_CgaCtaId ;  /* 0x00000000000579c3 */ /* 0x000e220000008800 */
[----:B------:R-:W-:Y:S01]  /*2a40*/  UMOV UR4, 0x400 ;  /* 0x0000040000047882 */ /* 0x000fe20000000000 */
[----:B------:R-:W-:Y:S01]  /*2a50*/  BSSY.RECONVERGENT B1, `(.L_x_816) ;  /* 0x0000014000017945 */ /* 0x000fe20003800200 */
[----:B0-----:R-:W-:-:S09]  /*2a60*/  ULEA UR4, UR5, UR4, 0x18 ;  /* 0x0000000405047291 */ /* 0x001fd2000f8ec0ff */
[----:B----4-:R-:W0:Y:S04]  /*2a70*/  LDS R5, [UR4+0x28] ;  /* 0x00002804ff057984 */ /* 0x010e280008000800 */
        /* <DEDUP_REMOVED lines=17> */
.L_x_817:
[----:B------:R-:W-:Y:S05]  /*2b90*/  BSYNC.RECONVERGENT B1 ;  /* 0x0000000000017941 */ /* 0x000fea0003800200 */
.L_x_816:
[C---:B------:R-:W-:Y:S01]  /*2ba0*/  ISETP.GE.AND P1, PT, R10.reuse, 0xa1, PT ;  /* 0x000000a10a00780c */ /* 0x040fe20003f26270 */
[----:B------:R-:W-:Y:S01]  /*2bb0*/  IMAD.MOV.U32 R2, RZ, RZ, R3 ;  /* 0x000000ffff027224 */ /* 0x000fe200078e0003 */
[C---:B------:R-:W-:Y:S01]  /*2bc0*/  ISETP.GE.AND P5, PT, R10.reuse, 0xc1, PT ;  /* 0x000000c10a00780c */ /* 0x040fe20003fa6270 */
[----:B------:R-:W-:Y:S01]  /*2bd0*/  IMAD.MOV.U32 R7, RZ, RZ, R9 ;  /* 0x000000ffff077224 */ /* 0x000fe200078e0009 */
[----:B------:R-:W-:Y:S01]  /*2be0*/  ISETP.GE.AND P6, PT, R10, 0xe1, PT ;  /* 0x000000e10a00780c */ /* 0x000fe20003fc6270 */
[----:B------:R-:W-:Y:S01]  /*2bf0*/  IMAD.MOV.U32 R6, RZ, RZ, R8 ;  /* 0x000000ffff067224 */ /* 0x000fe200078e0008 */
[----:B------:R-:W-:Y:S11]  /*2c00*/  @!P4 BRA `(.L_x_818) ;  /* 0x00000000005cc947 */ /* 0x000ff60003800000 */
        /* <DEDUP_REMOVED lines=15> */
[----:B------:R-:W-:-:S04]  /*2d00*/  @P4 ISETP.GE.U32.AND P0, PT, R9, R10, PT ;  /* 0x0000000a0900420c */ /* 0x000fc80003f06070 */
[----:B------:R-:W-:-:S04]  /*2d10*/  @P4 ISETP.GE.AND.EX P0, PT, R8, R11, PT, P0 ;  /* 0x0000000b0800420c */ /* 0x000fc80003f06300 */
[----:B------:R-:W-:Y:S02]  /*2d20*/  @P4 FSEL R2, R3, R4, !P0 ;  /* 0x0000000403024208 */ /* 0x000fe40004000000 */
[----:B------:R-:W-:-:S04]  /*2d30*/  @P4 ISETP.LT.U32.AND P0, PT, R9, R10, PT ;  /* 0x0000000a0900420c */ /* 0x000fc80003f01070 */
[----:B------:R-:W-:-:S04]  /*2d40*/  @P4 ISETP.LT.AND.EX P0, PT, R8, R11, PT, P0 ;  /* 0x0000000b0800420c */ /* 0x000fc80003f01300 */
[----:B------:R-:W-:Y:S02]  /*2d50*/  @P4 SEL R7, R9, R10, P0 ;  /* 0x0000000a09074207 */ /* 0x000fe40000000000 */
[----:B------:R-:W-:-:S07]  /*2d60*/  @P4 SEL R6, R8, R11, P0 ;  /* 0x0000000b08064207 */ /* 0x000fce0000000000 */
.L_x_819:
[----:B------:R-:W-:Y:S05]  /*2d70*/  BSYNC.RECONVERGENT B1 ;  /* 0x0000000000017941 */ /* 0x000fea0003800200 */
.L_x_818:
        /* <DEDUP_REMOVED lines=26> */
.L_x_821:
[----:B------:R-:W-:Y:S05]  /*2f20*/  BSYNC.RECONVERGENT B1 ;  /* 0x0000000000017941 */ /* 0x000fea0003800200 */
.L_x_820:
        /* <DEDUP_REMOVED lines=26> */
.L_x_823:
[----:B------:R-:W-:Y:S05]  /*30d0*/  BSYNC.RECONVERGENT B1 ;  /* 0x0000000000017941 */ /* 0x000fea0003800200 */
.L_x_822:
        /* <DEDUP_REMOVED lines=26> */
.L_x_825:
[----:B------:R-:W-:Y:S05]  /*3280*/  BSYNC.RECONVERGENT B1 ;  /* 0x0000000000017941 */ /* 0x000fea0003800200 */
.L_x_824:
[----:B------:R-:W-:Y:S02]  /*3290*/  IMAD.MOV.U32 R6, RZ, RZ, R3 ;  /* 0x000000ffff067224 */ /* 0x000fe400078e0003 */
[----:B------:R-:W-:Y:S02]  /*32a0*/  IMAD.MOV.U32 R7, RZ, RZ, R9 ;  /* 0x000000ffff077224 */ /* 0x000fe400078e0009 */
[----:B------:R-:W-:Y:S01]  /*32b0*/  IMAD.MOV.U32 R8, RZ, RZ, R4 ;  /* 0x000000ffff087224 */ /* 0x000fe200078e0004 */
[----:B------:R-:W-:Y:S06]  /*32c0*/  @!P6 BRA `(.L_x_789) ;  /* 0x0000002400ece947 */ /* 0x000fec0003800000 */
[----:B------:R-:W0:Y:S01]  /*32d0*/  S2UR UR5, SR_CgaCtaId ;  /* 0x00000000000579c3 */ /* 0x000e220000008800 */
[----:B------:R-:W-:Y:S02]  /*32e0*/  UMOV UR4, 0x400 ;  /* 0x0000040000047882 */ /* 0x000fe40000000000 */
        /* <DEDUP_REMOVED lines=21> */
.L_x_757:
[----:B------:R-:W0:Y:S01]  /*3440*/  S2R R11, SR_TID.X ;  /* 0x00000000000b7919 */ /* 0x000e220000002100 */
[----:B------:R-:W1:Y:S02]  /*3450*/  LDCU.128 UR12, c[0x0][0x380] ;  /* 0x00007000ff0c77ac */ /* 0x000e640008000c00 */
[----:B-1----:R-:W-:Y:S02]  /*3460*/  IMAD.U32 R12, RZ, RZ, UR12 ;  /* 0x0000000cff0c7e24 */ /* 0x002fe4000f8e00ff */
[----:B------:R-:W-:Y:S01]  /*3470*/  IMAD.U32 R13, RZ, RZ, UR13 ;  /* 0x0000000dff0d7e24 */ /* 0x000fe2000f8e00ff */
[----:B0-----:R-:W-:-:S05]  /*3480*/  IADD3 R3, P0, PT, R6, R11, RZ ;  /* 0x0000000b06037210 */ /* 0x001fca0007f1e0ff */
[----:B------:R-:W-:Y:S01]  /*3490*/  IMAD.X R4, RZ, RZ, RZ, P0 ;  /* 0x000000ffff047224 */ /* 0x000fe200000e06ff */
[----:B------:R-:W-:-:S04]  /*34a0*/  LEA R2, P0, R3, R12, 0x2 ;  /* 0x0000000c03027211 */ /* 0x000fc800078010ff */
[----:B------:R-:W-:-:S05]  /*34b0*/  LEA.HI.X R3, R3, R13, R4, 0x2, P0 ;  /* 0x0000000d03037211 */ /* 0x000fca00000f1404 */
[----:B------:R-:W2:Y:S04]  /*34c0*/  LDG.E R4, desc[UR10][R2.64] ;  /* 0x0000000a02047981 */ /* 0x000ea8000c1e1900 */
[----:B------:R-:W2:Y:S04]  /*34d0*/  LDG.E R5, desc[UR10][R2.64+0x400] ;  /* 0x0004000a02057981 */ /* 0x000ea8000c1e1900 */
[----:B------:R-:W3:Y:S04]  /*34e0*/  LDG.E R8, desc[UR10][R2.64+0x800] ;  /* 0x0008000a02087981 */ /* 0x000ee8000c1e1900 */
[----:B------:R-:W4:Y:S04]  /*34f0*/  LDG.E R9, desc[UR10][R2.64+0xc00] ;  /* 0x000c000a02097981 */ /* 0x000f28000c1e1900 */
[----:B------:R0:W5:Y:S01]  /*3500*/  LDG.E R10, desc[UR10][R2.64+0x1000] ;  /* 0x0010000a020a7981 */ /* 0x000162000c1e1900 */
[----:B------:R-:W-:-:S02]  /*3510*/  IMAD.U32 R14, RZ, RZ, UR14 ;  /* 0x0000000eff0e7e24 */ /* 0x000fc4000f8e00ff */
[----:B------:R-:W-:-:S03]  /*3520*/  IMAD.U32 R15, RZ, RZ, UR15 ;  /* 0x0000000fff0f7e24 */ /* 0x000fc6000f8e00ff */
[----:B0-----:R-:W-:-:S05]  /*3530*/  IADD3 R2, P4, PT, R6, R14, RZ ;  /* 0x0000000e06027210 */ /* 0x001fca0007f9e0ff */
[----:B------:R-:W-:Y:S01]  /*3540*/  IMAD.X R3, RZ, RZ, R15, P4 ;  /* 0x000000ffff037224 */ /* 0x000fe200020e060f */
[----:B--2---:R-:W-:-:S04]  /*3550*/  FSETP.GEU.AND P0, PT, R4, R5, PT ;  /* 0x000000050400720b */ /* 0x004fc80003f0e000 */
[----:B------:R-:W-:Y:S01]  /*3560*/  FSEL R5, R4, R5, P0 ;  /* 0x0000000504057208 */ /* 0x000fe20000000000 */
[----:B------:R-:W-:-:S03]  /*3570*/  VIADD R4, R11, 0x200 ;  /* 0x000002000b047836 */ /* 0x000fc60000000000 */
[----:B---3--:R-:W-:-:S04]  /*3580*/  FSETP.GEU.AND P1, PT, R5, R8, PT ;  /* 0x000000080500720b */ /* 0x008fc80003f2e000 */
[----:B------:R-:W-:-:S04]  /*3590*/  FSEL R8, R5, R8, P1 ;  /* 0x0000000805087208 */ /* 0x000fc80000800000 */
[----:B----4-:R-:W-:-:S04]  /*35a0*/  FSETP.GEU.AND P3, PT, R8, R9, PT ;  /* 0x000000090800720b */ /* 0x010fc80003f6e000 */
[----:B------:R-:W-:Y:S01]  /*35b0*/  FSEL R5, R8, R9, P3 ;  /* 0x0000000908057208 */ /* 0x000fe20001800000 */
[C---:B------:R-:W-:Y:S01]  /*35c0*/  VIADD R8, R11.reuse, 0x100 ;  /* 0x000001000b087836 */ /* 0x040fe20000000000 */
[----:B------:R-:W-:Y:S02]  /*35d0*/  LOP3.LUT R9, R11, 0x400, RZ, 0xfc, !PT ;  /* 0x000004000b097812 */ /* 0x000fe400078efcff */
[----:B-----5:R-:W-:Y:S02]  /*35e0*/  FSETP.GEU.AND P2, PT, R5, R10, PT ;  /* 0x0000000a0500720b */ /* 0x020fe40003f4e000 */
[----:B------:R-:W-:Y:S02]  /*35f0*/  @P1 SEL R4, R11, R8, P0 ;  /* 0x000000080b041207 */ /* 0x000fe40000000000 */
[----:B------:R-:W-:Y:S01]  /*3600*/  ISETP.LE.U32.AND P1, PT, R7, UR6, PT ;  /* 0x0000000607007c0c */ /* 0x000fe2000bf23070 */
[----:B------:R-:W-:-:S03]  /*3610*/  @!P3 VIADD R4, R11, 0x300 ;  /* 0x000003000b04b836 */ /* 0x000fc60000000000 */
[----:B------:R-:W-:-:S05]  /*3620*/  ISETP.GE.U32.AND.EX P1, PT, RZ, R18, PT, P1 ;  /* 0x00000012ff00720c */ /* 0x000fca0003f26110 */
[C---:B------:R-:W-:Y:S02]  /*3630*/  @P2 ISETP.GE.U32.AND P0, PT, R4.reuse, R9, PT ;  /* 0x000000090400220c */ /* 0x040fe40003f06070 */
[-C--:B------:R-:W-:Y:S02]  /*3640*/  IADD3 R9, P3, PT, R9, R2.reuse, RZ ;  /* 0x0000000209097210 */ /* 0x080fe40007f7e0ff */
[----:B------:R-:W-:Y:S02]  /*3650*/  @P2 IADD3 R2, P4, PT, R4, R2, RZ ;  /* 0x0000000204022210 */ /* 0x000fe40007f9e0ff */
[----:B------:R-:W-:Y:S01]  /*3660*/  @P2 ISETP.GE.U32.AND.EX P0, PT, RZ, RZ, PT, P0 ;  /* 0x000000ffff00220c */ /* 0x000fe20003f06100 */
[--C-:B------:R-:W-:Y:S02]  /*3670*/  IMAD.X R8, RZ, RZ, R3.reuse, P3 ;  /* 0x000000ffff087224 */ /* 0x100fe400018e0603 */
[----:B------:R-:W-:Y:S01]  /*3680*/  @P2 IMAD.X R3, RZ, RZ, R3, P4 ;  /* 0x000000ffff032224 */ /* 0x000fe200020e0603 */
[----:B------:R-:W-:-:S04]  /*3690*/  @P2 FSETP.LT.OR P0, PT, R10, R5, !P0 ;  /* 0x000000050a00220b */ /* 0x000fc80004701400 */
[----:B------:R-:W-:Y:S02]  /*36a0*/  @P2 FSEL R10, R5, R10, P0 ;  /* 0x0000000a050a2208 */ /* 0x000fe40000000000 */
[----:B------:R-:W-:Y:S02]  /*36b0*/  @P2 SEL R9, R2, R9, P0 ;  /* 0x0000000902092207 */ /* 0x000fe40000000000 */
[----:B------:R-:W-:Y:S01]  /*36c0*/  @P2 SEL R8, R3, R8, P0 ;  /* 0x0000000803082207 */ /* 0x000fe20000000000 */
[----:B------:R-:W-:Y:S06]  /*36d0*/  @P1 BRA `(.L_x_826) ;  /* 0x0000001000641947 */ /* 0x000fec0003800000 */
[----:B------:R-:W0:Y:S01]  /*36e0*/  LDCU.64 UR8, c[0x0][0x3e8] ;  /* 0x00007d00ff0877ac */ /* 0x000e220008000a00 */
[----:B------:R-:W-:Y:S01]  /*36f0*/  ISETP.NE.AND P0, PT, R11, RZ, PT ;  /* 0x000000ff0b00720c */ /* 0x000fe20003f05270 */
[----:B------:R-:W-:Y:S01]  /*3700*/  BSSY.RECONVERGENT B1, `(.L_x_827) ;  /* 0x0000012000017945 */ /* 0x000fe20003800200 */
[----:B------:R-:W-:Y:S01]  /*3710*/  UMOV UR4, 0x8 ;  /* 0x0000000800047882 */ /* 0x000fe20000000000 */
[----:B------:R-:W-:Y:S02]  /*3720*/  UMOV UR5, 0x0 ;  /* 0x0000000000057882 */ /* 0x000fe40000000000 */
[----:B0-----:R-:W-:-:S04]  /*3730*/  UIMAD.WIDE.U32 UR4, UR8, 0x1, UR4 ;  /* 0x00000001080478a5 */ /* 0x001fc8000f8e0004 */
[----:B------:R-:W-:Y:S02]  /*3740*/  UIADD3 UR7, UPT, UPT, UR5, UR9, URZ ;  /* 0x0000000905077290 */ /* 0x000fe4000fffe0ff */
[----:B------:R-:W-:Y:S02]  /*3750*/  IMAD.U32 R3, RZ, RZ, UR5 ;  /* 0x00000005ff037e24 */ /* 0x000fe4000f8e00ff */
[----:B------:R-:W-:Y:S02]  /*3760*/  IMAD.U32 R2, RZ, RZ, UR4 ;  /* 0x00000004ff027e24 */ /* 0x000fe4000f8e00ff */
[----:B------:R-:W-:Y:S01]  /*3770*/  IMAD.U32 R3, RZ, RZ, UR7 ;  /* 0x00000007ff037e24 */ /* 0x000fe2000f8e00ff */
[----:B------:R-:W-:Y:S06]  /*3780*/  @P0 BRA `(.L_x_828) ;  /* 0x0000000000240947 */ /* 0x000fec0003800000 */
[----:B------:R-:W-:Y:S02]  /*3790*/  IMAD.MOV.U32 R16, RZ, RZ, 0x500 ;  /* 0x00000500ff107424 */ /* 0x000fe400078e00ff */
[----:B------:R-:W-:-:S05]  /*37a0*/  IMAD.MOV.U32 R17, RZ, RZ, 0x0 ;  /* 0x00000000ff117424 */ /* 0x000fca00078e00ff */
[----:B------:R-:W2:Y:S01]  /*37b0*/  ATOMG.E.ADD.64.STRONG.GPU PT, R4, desc[UR10][R2.64], R16 ;  /* 0x80000010020479a8 */ /* 0x000ea200081ef50a */
[----:B------:R-:W0:Y:S01]  /*37c0*/  S2UR UR5, SR_CgaCtaId ;  /* 0x00000000000579c3 */ /* 0x000e220000008800 */
[----:B------:R-:W-:Y:S02]  /*37d0*/  UMOV UR4, 0x400 ;  /* 0x0000040000047882 */ /* 0x000fe40000000000 */
[----:B0-----:R-:W-:Y:S01]  /*37e0*/  ULEA UR4, UR5, UR4, 0x18 ;  /* 0x0000000405047291 */ /* 0x001fe2000f8ec0ff */
[----:B--2---:R-:W-:-:S05]  /*37f0*/  IADD3 R4, P0, PT, R4, UR6, RZ ;  /* 0x0000000604047c10 */ /* 0x004fca000ff1e0ff */
[----:B------:R-:W-:-:S05]  /*3800*/  IMAD.X R5, RZ, RZ, R5, P0 ;  /* 0x000000ffff057224 */ /* 0x000fca00000e0605 */
[----:B------:R0:W-:Y:S03]  /*3810*/  STS.64 [UR4+0x98], R4 ;  /* 0x00009804ff007988 */ /* 0x0001e60008000a04 */
.L_x_828:
[----:B------:R-:W-:Y:S05]  /*3820*/  BSYNC.RECONVERGENT B1 ;  /* 0x0000000000017941 */ /* 0x000fea0003800200 */
.L_x_827:
[----:B------:R-:W1:Y:S08]  /*3830*/  S2UR UR5, SR_CgaCtaId ;  /* 0x00000000000579c3 */ /* 0x000e700000008800 */
[----:B------:R-:W-:Y:S06]  /*3840*/  BAR.SYNC.DEFER_BLOCKING 0x0 ;  /* 0x0000000000007b1d */ /* 0x000fec0000010000 */
[----:B------:R-:W-:-:S02]  /*3850*/  UMOV UR4, 0x400 ;  /* 0x0000040000047882 */ /* 0x000fc40000000000 */
[----:B-1----:R-:W-:-:S06]  /*3860*/  ULEA UR4, UR5, UR4, 0x18 ;  /* 0x0000000405047291 */ /* 0x002fcc000f8ec0ff */
[----:B------:R-:W-:-:S05]  /*3870*/  IMAD.U32 R23, RZ, RZ, UR4 ;  /* 0x00000004ff177e24 */ /* 0x000fca000f8e00ff */
[----:B0-----:R-:W0:Y:S02]  /*3880*/  LDS.64 R4, [R23+0x98] ;  /* 0x0000980017047984 */ /* 0x001e240000000a00 */
[----:B0-----:R-:W-:-:S04]  /*3890*/  IADD3 R6, P1, PT, R4, 0x500, RZ ;  /* 0x0000050004067810 */ /* 0x001fc80007f3e0ff */
[----:B------:R-:W-:Y:S01]  /*38a0*/  ISETP.GT.U32.AND P0, PT, R6, R7, PT ;  /* 0x000000070600720c */ /* 0x000fe20003f04070 */
[----:B------:R-:W-:-:S05]  /*38b0*/  IMAD.X R17, RZ, RZ, R5, P1 ;  /* 0x000000ffff117224 */ /* 0x000fca00008e0605 */
[----:B------:R-:W-:-:S13]  /*38c0*/  ISETP.GT.AND.EX P0, PT, R17, R18, PT, P0 ;  /* 0x000000121100720c */ /* 0x000fda0003f04300 */
[----:B------:R-:W-:Y:S05]  /*38d0*/  @P0 BRA `(.L_x_829) ;  /* 0x0000000400700947 */ /* 0x000fea0003800000 */
[----:B------:R-:W-:Y:S01]  /*38e0*/  BSSY.RECONVERGENT B1, `(.L_x_829) ;  /* 0x000005b000017945 */ /* 0x000fe20003800200 */
[----:B------:R-:W-:Y:S01]  /*38f0*/  IMAD.MOV.U32 R16, RZ, RZ, R10 ;  /* 0x000000ffff107224 */ /* 0x000fe200078e000a */
[----:B------:R-:W0:Y:S01]  /*3900*/  LDCU.64 UR8, c[0x0][0x398] ;  /* 0x00007300ff0877ac */ /* 0x000e220008000a00 */
[----:B------:R-:W-:Y:S02]  /*3910*/  IMAD.MOV.U32 R19, RZ, RZ, R9 ;  /* 0x000000ffff137224 */ /* 0x000fe400078e0009 */
[----:B------:R-:W-:Y:S01]  /*3920*/  IMAD.MOV.U32 R6, RZ, RZ, R8 ;  /* 0x000000ffff067224 */ /* 0x000fe200078e0008 */
[----:B------:R-:W1:Y:S06]  /*3930*/  LDCU.128 UR12, c[0x0][0x380] ;  /* 0x00007000ff0c77ac */ /* 0x000e6c0008000c00 */
.L_x_832:
[----:B------:R-:W-:Y:S01]  /*3940*/  IADD3 R9, P0, PT, R11, R4, RZ ;  /* 0x000000040b097210 */ /* 0x000fe20007f1e0ff */
[----:B-1----:R-:W-:Y:S02]  /*3950*/  IMAD.U32 R12, RZ, RZ, UR12 ;  /* 0x0000000cff0c7e24 */ /* 0x002fe4000f8e00ff */
[----:B------:R-:W-:Y:S02]  /*3960*/  IMAD.U32 R13, RZ, RZ, UR13 ;  /* 0x0000000dff0d7e24 */ /* 0x000fe4000f8e00ff */
[----:B------:R-:W-:Y:S01]  /*3970*/  IMAD.X R8, RZ, RZ, R5, P0 ;  /* 0x000000ffff087224 */ /* 0x000fe200000e0605 */
[----:B------:R-:W-:-:S04]  /*3980*/  LEA R4, P0, R9, R12, 0x2 ;  /* 0x0000000c09047211 */ /* 0x000fc800078010ff */
[----:B------:R-:W-:-:S05]  /*3990*/  LEA.HI.X R5, R9, R13, R8, 0x2, P0 ;  /* 0x0000000d09057211 */ /* 0x000fca00000f1408 */
[----:B------:R-:W2:Y:S04]  /*39a0*/  LDG.E R7, desc[UR10][R4.64] ;  /* 0x0000000a04077981 */ /* 0x000ea8000c1e1900 */
[----:B------:R-:W3:Y:S04]  /*39b0*/  LDG.E R24, desc[UR10][R4.64+0x400] ;  /* 0x0004000a04187981 */ /* 0x000ee8000c1e1900 */
[----:B------:R-:W4:Y:S04]  /*39c0*/  LDG.E R18, desc[UR10][R4.64+0x800] ;  /* 0x0008000a04127981 */ /* 0x000f28000c1e1900 */
[----:B------:R-:W4:Y:S01]  /*39d0*/  LDG.E R17, desc[UR10][R4.64+0xc00] ;  /* 0x000c000a04117981 */ /* 0x000f22000c1e1900 */
[----:B------:R-:W-:-:S02]  /*39e0*/  IMAD.U32 R14, RZ, RZ, UR14 ;  /* 0x0000000eff0e7e24 */ /* 0x000fc4000f8e00ff */
[----:B------:R-:W-:Y:S01]  /*39f0*/  IMAD.U32 R15, RZ, RZ, UR15 ;  /* 0x0000000fff0f7e24 */ /* 0x000fe2000f8e00ff */
[----:B------:R1:W5:Y:S01]  /*3a00*/  LDG.E R10, desc[UR10][R4.64+0x1000] ;  /* 0x0010000a040a7981 */ /* 0x000362000c1e1900 */
[----:B------:R-:W-:Y:S01]  /*3a10*/  BSSY.RECONVERGENT B2, `(.L_x_830) ;  /* 0x000002c000027945 */ /* 0x000fe20003800200 */
[----:B------:R-:W-:Y:S01]  /*3a20*/  BAR.SYNC.DEFER_BLOCKING 0x0 ;  /* 0x0000000000007b1d */ /* 0x000fe20000010000 */
[----:B------:R-:W-:-:S04]  /*3a30*/  IADD3 R26, P0, PT, R9, R14, RZ ;  /* 0x0000000e091a7210 */ /* 0x000fc80007f1e0ff */
[----:B------:R-:W-:Y:S01]  /*3a40*/  IADD3 R20, P3, PT, R26, 0x100, RZ ;  /* 0x000001001a147810 */ /* 0x000fe20007f7e0ff */
[----:B------:R-:W-:Y:S01]  /*3a50*/  IMAD.X R27, R8, 0x1, R15, P0 ;  /* 0x00000001081b7824 */ /* 0x000fe200000e060f */
[C---:B------:R-:W-:Y:S02]  /*3a60*/  IADD3 R21, P4, PT, R26.reuse, 0x200, RZ ;  /* 0x000002001a157810 */ /* 0x040fe40007f9e0ff */
[----:B------:R-:W-:Y:S01]  /*3a70*/  IADD3 R9, P6, PT, R26, 0x400, RZ ;  /* 0x000004001a097810 */ /* 0x000fe20007fde0ff */
[--C-:B------:R-:W-:Y:S01]  /*3a80*/  IMAD.X R25, RZ, RZ, R27.reuse, P3 ;  /* 0x000000ffff197224 */ /* 0x100fe200018e061b */
[----:B------:R-:W-:Y:S01]  /*3a90*/  ISETP.NE.AND P3, PT, R11, RZ, PT ;  /* 0x000000ff0b00720c */ /* 0x000fe20003f65270 */
[--C-:B------:R-:W-:Y:S02]  /*3aa0*/  IMAD.X R22, RZ, RZ, R27.reuse, P4 ;  /* 0x000000ffff167224 */ /* 0x100fe400020e061b */
[----:B------:R-:W-:Y:S01]  /*3ab0*/  IMAD.X R8, RZ, RZ, R27, P6 ;  /* 0x000000ffff087224 */ /* 0x000fe200030e061b */
[----:B--2---:R-:W-:-:S13]  /*3ac0*/  FSETP.GEU.AND P2, PT, R16, R7, PT ;  /* 0x000000071000720b */ /* 0x004fda0003f4e000 */
[----:B------:R-:W-:-:S04]  /*3ad0*/  @P2 ISETP.GE.U32.AND P0, PT, R19, R26, PT ;  /* 0x0000001a1300220c */ /* 0x000fc80003f06070 */
[----:B------:R-:W-:-:S04]  /*3ae0*/  @P2 ISETP.GE.AND.EX P0, PT, R6, R27, PT, P0 ;  /* 0x0000001b0600220c */ /* 0x000fc80003f06300 */
[----:B------:R-:W-:-:S04]  /*3af0*/  @P2 FSETP.LT.OR P0, PT, R7, R16, !P0 ;  /* 0x000000100700220b */ /* 0x000fc80004701400 */
[----:B------:R-:W-:Y:S02]  /*3b00*/  @P2 FSEL R7, R16, R7, P0 ;  /* 0x0000000710072208 */ /* 0x000fe40000000000 */
[----:B------:R-:W-:Y:S02]  /*3b10*/  IADD3 R16, P5, PT, R26, 0x300, RZ ;  /* 0x000003001a107810 */ /* 0x000fe40007fbe0ff */
[----:B---3--:R-:W-:Y:S02]  /*3b20*/  FSETP.GEU.AND P1, PT, R7, R24, PT ;  /* 0x000000180700720b */ /* 0x008fe40003f2e000 */
[----:B------:R-:W-:Y:S01]  /*3b30*/  @P2 SEL R26, R19, R26, P0 ;  /* 0x0000001a131a2207 */ /* 0x000fe20000000000 */
[----:B------:R-:W-:Y:S01]  /*3b40*/  IMAD.X R19, RZ, RZ, R27, P5 ;  /* 0x000000ffff137224 */ /* 0x000fe200028e061b */
[----:B------:R-:W-:-:S09]  /*3b50*/  @P2 SEL R27, R6, R27, P0 ;  /* 0x0000001b061b2207 */ /* 0x000fd20000000000 */
[----:B------:R-:W-:-:S04]  /*3b60*/  @P1 ISETP.GE.U32.AND P0, PT, R26, R20, PT ;  /* 0x000000141a00120c */ /* 0x000fc80003f06070 */
[----:B------:R-:W-:-:S04]  /*3b70*/  @P1 ISETP.GE.AND.EX P0, PT, R27, R25, PT, P0 ;  /* 0x000000191b00120c */ /* 0x000fc80003f06300 */
[----:B------:R-:W-:-:S04]  /*3b80*/  @P1 FSETP.LT.OR P0, PT, R24, R7, !P0 ;  /* 0x000000071800120b */ /* 0x000fc80004701400 */
[----:B------:R-:W-:Y:S02]  /*3b90*/  @P1 FSEL R24, R7, R24, P0 ;  /* 0x0000001807181208 */ /* 0x000fe40000000000 */
[----:B------:R-:W-:Y:S02]  /*3ba0*/  @P1 SEL R20, R26, R20, P0 ;  /* 0x000000141a141207 */ /* 0x000fe40000000000 */
[----:B----4-:R-:W-:Y:S02]  /*3bb0*/  FSETP.GEU.AND P2, PT, R24, R18, PT ;  /* 0x000000121800720b */ /* 0x010fe40003f4e000 */
[----:B------:R-:W-:-:S11]  /*3bc0*/  @P1 SEL R25, R27, R25, P0 ;  /* 0x000000191b191207 */ /* 0x000fd60000000000 */
[----:B------:R-:W-:-:S04]  /*3bd0*/  @P2 ISETP.GE.U32.AND P0, PT, R20, R21, PT ;  /* 0x000000151400220c */ /* 0x000fc80003f06070 */
[----:B------:R-:W-:-:S04]  /*3be0*/  @P2 ISETP.GE.AND.EX P0, PT, R25, R22, PT, P0 ;  /* 0x000000161900220c */ /* 0x000fc80003f06300 */
[----:B------:R-:W-:-:S04]  /*3bf0*/  @P2 FSETP.LT.OR P0, PT, R18, R24, !P0 ;  /* 0x000000181200220b */ /* 0x000fc80004701400 */
[----:B------:R-:W-:-:S04]  /*3c00*/  @P2 FSEL R18, R24, R18, P0 ;  /* 0x0000001218122208 */ /* 0x000fc80000000000 */
[----:B------:R-:W-:Y:S01]  /*3c10*/  FSETP.GEU.AND P1, PT, R18, R17, PT ;  /* 0x000000111200720b */ /* 0x000fe20003f2e000 */
[----:B-1----:R-:W-:-:S12]  /*3c20*/  @P3 BRA `(.L_x_831) ;  /* 0x0000000000283947 */ /* 0x002fd80003800000 */
[----:B------:R-:W-:Y:S02]  /*3c30*/  IMAD.MOV.U32 R4, RZ, RZ, 0x500 ;  /* 0x00000500ff047424 */ /* 0x000fe400078e00ff */
[----:B------:R-:W-:-:S06]  /*3c40*/  IMAD.MOV.U32 R5, RZ, RZ, 0x0 ;  /* 0x00000000ff057424 */ /* 0x000fcc00078e00ff */
[----:B------:R-:W2:Y:S01]  /*3c50*/  ATOMG.E.ADD.64.STRONG.GPU PT, R4, desc[UR10][R2.64], R4 ;  /* 0x80000004020479a8 */ /* 0x000ea200081ef50a */
[----:B------:R-:W1:Y:S01]  /*3c60*/  S2UR UR5, SR_CgaCtaId ;  /* 0x00000000000579c3 */ /* 0x000e620000008800 */
[----:B------:R-:W-:Y:S02]  /*3c70*/  UMOV UR4, 0x400 ;  /* 0x0000040000047882 */ /* 0x000fe40000000000 */
[----:B-1----:R-:W-:-:S06]  /*3c80*/  ULEA UR4, UR5, UR4, 0x18 ;  /* 0x0000000405047291 */ /* 0x002fcc000f8ec0ff */
[----:B------:R-:W-:Y:S01]  /*3c90*/  IMAD.U32 R23, RZ, RZ, UR4 ;  /* 0x00000004ff177e24 */ /* 0x000fe2000f8e00ff */
[----:B--2---:R-:W-:-:S05]  /*3ca0*/  IADD3 R6, P3, PT, R4, UR6, RZ ;  /* 0x0000000604067c10 */ /* 0x004fca000ff7e0ff */
[----:B------:R-:W-:-:S05]  /*3cb0*/  IMAD.X R7, RZ, RZ, R5, P3 ;  /* 0x000000ffff077224 */ /* 0x000fca00018e0605 */
[----:B------:R1:W-:Y:S03]  /*3cc0*/  STS.64 [R23+0x98], R6 ;  /* 0x0000980617007388 */ /* 0x0003e60000000a00 */
.L_x_831:
[----:B0-----:R-:W-:Y:S05]  /*3cd0*/  BSYNC.RECONVERGENT B2 ;  /* 0x0000000000027941 */ /* 0x001fea0003800200 */
.L_x_830:
[----:B------:R-:W-:Y:S01]  /*3ce0*/  BAR.SYNC.DEFER_BLOCKING 0x0 ;  /* 0x0000000000007b1d */ /* 0x000fe20000010000 */
[----:B------:R-:W-:Y:S01]  /*3cf0*/  @P2 SEL R21, R20, R21, P0 ;  /* 0x0000001514152207 */ /* 0x000fe20000000000 */
[----:B-1----:R-:W-:Y:S01]  /*3d00*/  IMAD.U32 R7, RZ, RZ, UR8 ;  /* 0x00000008ff077e24 */ /* 0x002fe2000f8e00ff */
[----:B------:R-:W-:Y:S02]  /*3d10*/  @P2 SEL R22, R25, R22, P0 ;  /* 0x0000001619162207 */ /* 0x000fe40000000000 */
[----:B------:R-:W-:-:S04]  /*3d20*/  @P1 ISETP.GE.U32.AND P0, PT, R21, R16, PT ;  /* 0x000000101500120c */ /* 0x000fc80003f06070 */
[----:B------:R-:W-:-:S04]  /*3d30*/  @P1 ISETP.GE.AND.EX P0, PT, R22, R19, PT, P0 ;  /* 0x000000131600120c */ /* 0x000fc80003f06300 */
[----:B------:R-:W-:-:S04]  /*3d40*/  @P1 FSETP.LT.OR P0, PT, R17, R18, !P0 ;  /* 0x000000121100120b */ /* 0x000fc80004701400 */
[----:B------:R-:W-:Y:S01]  /*3d50*/  @P1 FSEL R17, R18, R17, P0 ;  /* 0x0000001112111208 */ /* 0x000fe20000000000 */
[----:B------:R-:W-:Y:S01]  /*3d60*/  IMAD.U32 R18, RZ, RZ, UR9 ;  /* 0x00000009ff127e24 */ /* 0x000fe2000f8e00ff */
[----:B------:R-:W-:Y:S02]  /*3d70*/  @P1 SEL R16, R21, R16, P0 ;  /* 0x0000001015101207 */ /* 0x000fe40000000000 */
[----:B-----5:R-:W-:Y:S02]  /*3d80*/  FSETP.GEU.AND P2, PT, R17, R10, PT ;  /* 0x0000000a1100720b */ /* 0x020fe40003f4e000 */
[----:B------:R-:W-:Y:S01]  /*3d90*/  @P1 SEL R19, R22, R19, P0 ;  /* 0x0000001316131207 */ /* 0x000fe20000000000 */
[----:B------:R-:W0:Y:S10]  /*3da0*/  LDS.64 R4, [R23+0x98] ;  /* 0x0000980017047984 */ /* 0x000e340000000a00 */
[----:B------:R-:W-:-:S04]  /*3db0*/  @P2 ISETP.GE.U32.AND P0, PT, R16, R9, PT ;  /* 0x000000091000220c */ /* 0x000fc80003f06070 */
[----:B------:R-:W-:-:S04]  /*3dc0*/  @P2 ISETP.GE.AND.EX P0, PT, R19, R8, PT, P0 ;  /* 0x000000081300220c */ /* 0x000fc80003f06300 */
[----:B------:R-:W-:-:S04]  /*3dd0*/  @P2 FSETP.LT.OR P0, PT, R10, R17, !P0 ;  /* 0x000000110a00220b */ /* 0x000fc80004701400 */
[----:B------:R-:W-:Y:S02]  /*3de0*/  @P2 FSEL R10, R17, R10, P0 ;  /* 0x0000000a110a2208 */ /* 0x000fe40000000000 */
[----:B------:R-:W-:Y:S02]  /*3df0*/  @P2 SEL R9, R16, R9, P0 ;  /* 0x0000000910092207 */ /* 0x000fe40000000000 */
[----:B------:R-:W-:Y:S01]  /*3e00*/  @P2 SEL R8, R19, R8, P0 ;  /* 0x0000000813082207 */ /* 0x000fe20000000000 */
[----:B------:R-:W-:Y:S02]  /*3e10*/  IMAD.MOV.U32 R16, RZ, RZ, R10 ;  /* 0x000000ffff107224 */ /* 0x000fe400078e000a */
[----:B------:R-:W-:Y:S01]  /*3e20*/  IMAD.MOV.U32 R19, RZ, RZ, R9 ;  /* 0x000000ffff137224 */ /* 0x000fe200078e0009 */
[----:B0-----:R-:W-:-:S04]  /*3e30*/  IADD3 R6, P3, PT, R4, 0x500, RZ ;  /* 0x0000050004067810 */ /* 0x001fc80007f7e0ff */
[----:B------:R-:W-:Y:S01]  /*3e40*/  ISETP.GT.U32.AND P1, PT, R6, R7, PT ;  /* 0x000000070600720c */ /* 0x000fe20003f24070 */
[----:B------:R-:W-:Y:S02]  /*3e50*/  IMAD.X R21, RZ, RZ, R5, P3 ;  /* 0x000000ffff157224 */ /* 0x000fe400018e0605 */
[----:B------:R-:W-:-:S03]  /*3e60*/  IMAD.MOV.U32 R6, RZ, RZ, R8 ;  /* 0x000000ffff067224 */ /* 0x000fc600078e0008 */
[----:B------:R-:W-:-:S13]  /*3e70*/  ISETP.GT.AND.EX P0, PT, R21, R18, PT, P1 ;  /* 0x000000121500720c */ /* 0x000fda0003f04310 */
[----:B------:R-:W-:Y:S05]  /*3e80*/  @!P0 BRA `(.L_x_832) ;  /* 0xfffffff800ac8947 */ /* 0x000fea000383ffff */
[----:B------:R-:W-:Y:S05]  /*3e90*/  BSYNC.RECONVERGENT B1 ;  /* 0x0000000000017941 */ /* 0x000fea0003800200 */
.L_x_829:
[----:B------:R-:W-:Y:S01]  /*3ea0*/  ISETP.GE.U32.AND P0, PT, R4, R7, PT ;  /* 0x000000070400720c */ /* 0x000fe20003f06070 */
[----:B------:R-:W-:Y:S03]  /*3eb0*/  BSSY.RECONVERGENT B1, `(.L_x_826) ;  /* 0x000009b000017945 */ /* 0x000fe60003800200 */
[----:B------:R-:W-:-:S13]  /*3ec0*/  ISETP.GE.AND.EX P0, PT, R5, R18, PT, P0 ;  /* 0x000000120500720c */ /* 0x000fda0003f06300 */
[----:B------:R-:W-:Y:S05]  /*3ed0*/  @P0 BRA `(.L_x_833) ;  /* 0x0000000800600947 */ /* 0x000fea0003800000 */
[----:B------:R-:W-:-:S05]  /*3ee0*/  IMAD.IADD R16, R7, 0x1, -R4 ;  /* 0x0000000107107824 */ /* 0x000fca00078e0a04 */
[----:B------:R-:W-:-:S13]  /*3ef0*/  ISETP.GE.AND P0, PT, R11, R16, PT ;  /* 0x000000100b00720c */ /* 0x000fda0003f06270 */
[----:B------:R-:W-:Y:S05]  /*3f00*/  @P0 BRA `(.L_x_833) ;  /* 0x0000000800540947 */ /* 0x000fea0003800000 */
[----:B------:R-:W-:Y:S01]  /*3f10*/  LOP3.LUT R2, RZ, R11, RZ, 0x33, !PT ;  /* 0x0000000bff027212 */ /* 0x000fe200078e33ff */
[----:B------:R-:W-:Y:S01]  /*3f20*/  BSSY.RECONVERGENT B2, `(.L_x_834) ;  /* 0x000002f000027945 */ /* 0x000fe20003800200 */
[----:B------:R-:W-:Y:S02]  /*3f30*/  IMAD.MOV.U32 R17, RZ, RZ, R11 ;  /* 0x000000ffff117224 */ /* 0x000fe400078e000b */
[----:B------:R-:W-:-:S04]  /*3f40*/  IADD3 R7, PT, PT, -R4, R7, R2 ;  /* 0x0000000704077210 */ /* 0x000fc80007ffe102 */
[----:B------:R-:W-:-:S04]  /*3f50*/  LOP3.LUT R2, R7, 0x300, RZ, 0xc0, !PT ;  /* 0x0000030007027812 */ /* 0x000fc800078ec0ff */
[----:B------:R-:W-:-:S13]  /*3f60*/  ISETP.NE.AND P0, PT, R2, 0x300, PT ;  /* 0x000003000200780c */ /* 0x000fda0003f05270 */
[----:B------:R-:W-:Y:S05]  /*3f70*/  @!P0 BRA `(.L_x_835) ;  /* 0x0000000000a48947 */ /* 0x000fea0003800000 */
[----:B------:R-:W-:Y:S01]  /*3f80*/  IADD3 R3, P0, PT, R11, R4, RZ ;  /* 0x000000040b037210 */ /* 0x000fe20007f1e0ff */
[----:B------:R-:W-:Y:S01]  /*3f90*/  IMAD.MOV.U32 R17, RZ, RZ, R11 ;  /* 0x000000ffff117224 */ /* 0x000fe200078e000b */
[----:B------:R-:W-:Y:S02]  /*3fa0*/  LEA.HI R2, R7, 0x1, RZ, 0x18 ;  /* 0x0000000107027811 */ /* 0x000fe400078fc0ff */
[C---:B------:R-:W-:Y:S01]  /*3fb0*/  LEA R12, P1, R3.reuse, R12, 0x2 ;  /* 0x0000000c030c7211 */ /* 0x040fe200078210ff */
[----:B------:R-:W-:Y:S01]  /*3fc0*/  IMAD.X R6, RZ, RZ, R5, P0 ;  /* 0x000000ffff067224 */ /* 0x000fe200000e0605 */
[C---:B------:R-:W-:Y:S02]  /*3fd0*/  IADD3 R14, P0, PT, R3.reuse, R14, RZ ;  /* 0x0000000e030e7210 */ /* 0x040fe40007f1e0ff */
[----:B------:R-:W-:Y:S02]  /*3fe0*/  LOP3.LUT R2, R2, 0x3, RZ, 0xc0, !PT ;  /* 0x0000000302027812 */ /* 0x000fe400078ec0ff */
[----:B------:R-:W-:Y:S01]  /*3ff0*/  LEA.HI.X R3, R3, R13, R6, 0x2, P1 ;  /* 0x0000000d03037211 */ /* 0x000fe200008f1406 */
[----:B------:R-:W-:-:S02]  /*4000*/  IMAD.X R15, R6, 0x1, R15, P0 ;  /* 0x00000001060f7824 */ /* 0x000fc400000e060f */
[----:B------:R-:W-:-:S07]  /*4010*/  IMAD.MOV R6, RZ, RZ, -R2 ;  /* 0x000000ffff067224 */ /* 0x000fce00078e0a02 */
.L_x_838:
[----:B------:R-:W-:-:S06]  /*4020*/  IMAD.MOV.U32 R2, RZ, RZ, R12 ;  /* 0x000000ffff027224 */ /* 0x000fcc00078e000c */
[----:B------:R-:W2:Y:S01]  /*4030*/  LDG.E R2, desc[UR10][R2.64] ;  /* 0x0000000a02027981 */ /* 0x000ea2000c1e1900 */
[----:B------:R-:W-:Y:S01]  /*4040*/  VIADD R6, R6, 0x1 ;  /* 0x0000000106067836 */ /* 0x000fe20000000000 */
[----:B------:R-:W-:Y:S01]  /*4050*/  BSSY.RECONVERGENT B3, `(.L_x_836) ;  /* 0x0000016000037945 */ /* 0x000fe20003800200 */
[----:B------:R-:W-:Y:S01]  /*4060*/  IMAD.MOV.U32 R13, RZ, RZ, R9 ;  /* 0x000000ffff0d7224 */ /* 0x000fe200078e0009 */
[----:B------:R-:W-:Y:S01]  /*4070*/  IADD3 R12, P3, PT, R12, 0x400, RZ ;  /* 0x000004000c0c7810 */ /* 0x000fe20007f7e0ff */
[----:B------:R-:W-:Y:S01]  /*4080*/  IMAD.MOV.U32 R18, RZ, RZ, R8 ;  /* 0x000000ffff127224 */ /* 0x000fe200078e0008 */
[----:B------:R-:W-:Y:S01]  /*4090*/  ISETP.NE.AND P2, PT, R6, RZ, PT ;  /* 0x000000ff0600720c */ /* 0x000fe20003f45270 */
[----:B------:R-:W-:Y:S02]  /*40a0*/  IMAD.MOV.U32 R19, RZ, RZ, R10 ;  /* 0x000000ffff137224 */ /* 0x000fe400078e000a */
        /* <DEDUP_REMOVED lines=16> */
.L_x_837:
[----:B------:R-:W-:Y:S05]  /*41b0*/  BSYNC.RECONVERGENT B3 ;  /* 0x0000000000037941 */ /* 0x000fea0003800200 */
.L_x_836:
[----:B------:R-:W-:Y:S01]  /*41c0*/  IADD3 R14, P0, PT, R14, 0x100, RZ ;  /* 0x000001000e0e7810 */ /* 0x000fe20007f1e0ff */
[----:B------:R-:W-:Y:S02]  /*41d0*/  VIADD R17, R17, 0x100 ;  /* 0x0000010011117836 */ /* 0x000fe40000000000 */
[----:B------:R-:W-:Y:S02]  /*41e0*/  IMAD.X R3, RZ, RZ, R3, P3 ;  /* 0x000000ffff037224 */ /* 0x000fe400018e0603 */
[----:B------:R-:W-:Y:S01]  /*41f0*/  IMAD.X R15, RZ, RZ, R15, P0 ;  /* 0x000000ffff0f7224 */ /* 0x000fe200000e060f */
[----:B------:R-:W-:Y:S07]  /*4200*/  @P2 BRA `(.L_x_838) ;  /* 0xfffffffc00842947 */ /* 0x000fee000383ffff */
.L_x_835:
[----:B------:R-:W-:Y:S05]  /*4210*/  BSYNC.RECONVERGENT B2 ;  /* 0x0000000000027941 */ /* 0x000fea0003800200 */
.L_x_834:
[----:B------:R-:W-:-:S13]  /*4220*/  ISETP.GE.U32.AND P0, PT, R7, 0x300, PT ;  /* 0x000003000700780c */ /* 0x000fda0003f06070 */
[----:B------:R-:W-:Y:S05]  /*4230*/  @!P0 BRA `(.L_x_833) ;  /* 0x0000000400888947 */ /* 0x000fea0003800000 */
[----:B------:R-:W0:Y:S01]  /*4240*/  LDC.64 R6, c[0x0][0x380] ;  /* 0x0000e000ff067b82 */ /* 0x000e220000000a00 */
[----:B------:R-:W-:-:S07]  /*4250*/  VIADD R13, R17, 0x200 ;  /* 0x00000200110d7836 */ /* 0x000fce0000000000 */
[----:B------:R-:W1:Y:S02]  /*4260*/  LDC.64 R2, c[0x0][0x388] ;  /* 0x0000e200ff027b82 */ /* 0x000e640000000a00 */
.L_x_847:
[----:B------:R-:W-:-:S05]  /*4270*/  VIADD R15, R13, 0xfffffe00 ;  /* 0xfffffe000d0f7836 */ /* 0x000fca0000000000 */
[----:B------:R-:W-:-:S05]  /*4280*/  IADD3 R19, P0, PT, R15, R4, RZ ;  /* 0x000000040f137210 */ /* 0x000fca0007f1e0ff */
[----:B------:R-:W-:Y:S01]  /*4290*/  IMAD.X R20, RZ, RZ, R5, P0 ;  /* 0x000000ffff147224 */ /* 0x000fe200000e0605 */
[----:B0-----:R-:W-:-:S04]  /*42a0*/  LEA R14, P0, R19, R6, 0x2 ;  /* 0x00000006130e7211 */ /* 0x001fc800078010ff */
[----:B------:R-:W-:-:S05]  /*42b0*/  LEA.HI.X R15, R19, R7, R20, 0x2, P0 ;  /* 0x00000007130f7211 */ /* 0x000fca00000f1414 */
[----:B------:R-:W2:Y:S04]  /*42c0*/  LDG.E R25, desc[UR10][R14.64] ;  /* 0x0000000a0e197981 */ /* 0x000ea8000c1e1900 */
[----:B------:R0:W5:Y:S04]  /*42d0*/  LDG.E R18, desc[UR10][R14.64+0x400] ;  /* 0x0004000a0e127981 */ /* 0x000168000c1e1900 */
        /* <DEDUP_REMOVED lines=22> */
.L_x_840:
[----:B------:R-:W-:Y:S05]  /*4440*/  BSYNC.RECONVERGENT B2 ;  /* 0x0000000000027941 */ /* 0x000fea0003800200 */
.L_x_839:
[----:B-----5:R-:W-:Y:S01]  /*4450*/  FSETP.GEU.AND P0, PT, R19, R18, PT ;  /* 0x000000121300720b */ /* 0x020fe20003f0e000 */
[----:B------:R-:W-:Y:S01]  /*4460*/  BSSY.RECONVERGENT B2, `(.L_x_841) ;  /* 0x0000013000027945 */ /* 0x000fe20003800200 */
[----:B------:R-:W-:Y:S01]  /*4470*/  IADD3 R21, P1, P2, R4, R2, R21 ;  /* 0x0000000204157210 */ /* 0x000fe20007a3e015 */
[----:B------:R-:W-:Y:S02]  /*4480*/  VIADD R15, R13, 0x100 ;  /* 0x000001000d0f7836 */ /* 0x000fe40000000000 */
[----:B------:R-:W-:Y:S01]  /*4490*/  IMAD.MOV.U32 R9, RZ, RZ, R18 ;  /* 0x000000ffff097224 */ /* 0x000fe200078e0012 */
[----:B------:R-:W-:Y:S01]  /*44a0*/  IADD3.X R23, PT, PT, R5, R3, RZ, P1, P2 ;  /* 0x0000000305177210 */ /* 0x000fe20000fe44ff */
[----:B------:R-:W-:-:S04]  /*44b0*/  IMAD.MOV.U32 R8, RZ, RZ, R21 ;  /* 0x000000ffff087224 */ /* 0x000fc800078e0015 */
[----:B------:R-:W-:Y:S02]  /*44c0*/  IMAD.MOV.U32 R10, RZ, RZ, R23 ;  /* 0x000000ffff0a7224 */ /* 0x000fe400078e0017 */
        /* <DEDUP_REMOVED lines=12> */
.L_x_842:
[----:B------:R-:W-:Y:S05]  /*4590*/  BSYNC.RECONVERGENT B2 ;  /* 0x0000000000027941 */ /* 0x000fea0003800200 */
.L_x_841:
[----:B------:R-:W-:Y:S01]  /*45a0*/  FSETP.GEU.AND P0, PT, R9, R12, PT ;  /* 0x0000000c0900720b */ /* 0x000fe20003f0e000 */
[----:B------:R-:W-:Y:S01]  /*45b0*/  BSSY.RECONVERGENT B2, `(.L_x_843) ;  /* 0x0000013000027945 */ /* 0x000fe20003800200 */
[CC--:B------:R-:W-:Y:S01]  /*45c0*/  IADD3 R19, P1, P4, R4.reuse, R2.reuse, R13 ;  /* 0x0000000204137210 */ /* 0x0c0fe20007c3e00d */
[----:B------:R-:W-:Y:S01]  /*45d0*/  IMAD.MOV.U32 R14, RZ, RZ, R12 ;  /* 0x000000ffff0e7224 */ /* 0x000fe200078e000c */
[----:B------:R-:W-:Y:S02]  /*45e0*/  IADD3 R20, P2, P3, R4, R2, R15 ;  /* 0x0000000204147210 */ /* 0x000fe40007b5e00f */
        /* <DEDUP_REMOVED lines=15> */
.L_x_844:
[----:B------:R-:W-:Y:S05]  /*46e0*/  BSYNC.RECONVERGENT B2 ;  /* 0x0000000000027941 */ /* 0x000fea0003800200 */
.L_x_843:
        /* <DEDUP_REMOVED lines=18> */
.L_x_846:
[----:B------:R-:W-:Y:S05]  /*4810*/  BSYNC.RECONVERGENT B2 ;  /* 0x0000000000027941 */ /* 0x000fea0003800200 */
.L_x_845:
[C---:B------:R-:W-:Y:S02]  /*4820*/  VIADD R15, R13.reuse, 0x200 ;  /* 0x000002000d0f7836 */ /* 0x040fe40000000000 */
[----:B------:R-:W-:-:S03]  /*4830*/  VIADD R13, R13, 0x400 ;  /* 0x000004000d0d7836 */ /* 0x000fc60000000000 */
[----:B------:R-:W-:-:S13]  /*4840*/  ISETP.GE.AND P0, PT, R15, R16, PT ;  /* 0x000000100f00720c */ /* 0x000fda0003f06270 */
[----:B------:R-:W-:Y:S05]  /*4850*/  @!P0 BRA `(.L_x_847) ;  /* 0xfffffff800848947 */ /* 0x000fea000383ffff */
.L_x_833:
[----:B------:R-:W-:Y:S05]  /*4860*/  BSYNC.RECONVERGENT B1 ;  /* 0x0000000000017941 */ /* 0x000fea0003800200 */
.L_x_826:
        /* <DEDUP_REMOVED lines=31> */
.L_x_849:
[----:B------:R-:W-:Y:S05]  /*4a60*/  BSYNC.RECONVERGENT B1 ;  /* 0x0000000000017941 */ /* 0x000fea0003800200 */
.L_x_848:
        /* <DEDUP_REMOVED lines=24> */
.L_x_851:
[----:B------:R-:W-:Y:S05]  /*4bf0*/  BSYNC.RECONVERGENT B1 ;  /* 0x0000000000017941 */ /* 0x000fea0003800200 */
.L_x_850:
        /* <DEDUP_REMOVED lines=24> */
.L_x_853:
[----:B------:R-:W-:Y:S05]  /*4d80*/  BSYNC.RECONVERGENT B1 ;  /* 0x0000000000017941 */ /* 0x000fea0003800200 */
.L_x_852:
        /* <DEDUP_REMOVED lines=24> */
.L_x_855:
[----:B------:R-:W-:Y:S05]  /*4f10*/  BSYNC.RECONVERGENT B1 ;  /* 0x0000000000017941 */ /* 0x000fea0003800200 */
.L_x_854:
[----:B0-----:R0:W0:Y:S01]  /*4f20*/  SHFL.DOWN PT, R2, R3, 0x10, 0x1f ;  /* 0x0a001f0003027f89 */ /* 0x00102200000e0000 */
[----:B------:R-:W-:Y:S01]  /*4f30*/  BSSY.RECONVERGENT B1, `(.L_x_856) ;  /* 0x0000017000017945 */ /* 0x000fe20003800200 */
[----:B--2---:R-:W-:Y:S02]  /*4f40*/  IMAD.MOV.U32 R6, RZ, RZ, R3 ;  /* 0x000000ffff067224 */ /* 0x004fe400078e0003 */
[----:B------:R2:W0:Y:S01]  /*4f50*/  SHFL.DOWN PT, R9, R4, 0x10, 0x1f ;  /* 0x0a001f0004097f89 */ /* 0x00042200000e0000 */
[----:B------:R-:W-:Y:S02]  /*4f60*/  IMAD.MOV.U32 R7, RZ, RZ, R4 ;  /* 0x000000ffff077224 */ /* 0x000fe400078e0004 */
[----:B----4-:R-:W-:Y:S01]  /*4f70*/  IMAD.MOV.U32 R8, RZ, RZ, R5 ;  /* 0x000000ffff087224 */ /* 0x010fe200078e0005 */
        /* <DEDUP_REMOVED lines=18> */
.L_x_857:
[----:B------:R-:W-:Y:S05]  /*50a0*/  BSYNC.RECONVERGENT B1 ;  /* 0x0000000000017941 */ /* 0x000fea0003800200 */
.L_x_856:
        /* <DEDUP_REMOVED lines=12> */
.L_x_859:
[----:B------:R-:W-:Y:S05]  /*5170*/  BSYNC.RECONVERGENT B1 ;  /* 0x0000000000017941 */ /* 0x000fea0003800200 */
.L_x_858:
[----:B------:R-:W-:Y:S01]  /*5180*/  BAR.SYNC.DEFER_BLOCKING 0x0 ;  /* 0x0000000000007b1d */ /* 0x000fe20000010000 */
[----:B------:R-:W-:-:S13]  /*5190*/  ISETP.NE.AND P2, PT, R11, RZ, PT ;  /* 0x000000ff0b00720c */ /* 0x000fda0003f45270 */
[----:B------:R-:W-:Y:S05]  /*51a0*/  @P2 BRA `(.L_x_789) ;  /* 0x0000000800342947 */ /* 0x000fea0003800000 */
[----:B0---4-:R-:W0:Y:S01]  /*51b0*/  S2R R3, SR_CgaCtaId ;  /* 0x0000000000037919 */ /* 0x011e220000008800 */
[----:B------:R-:W-:Y:S01]  /*51c0*/  MOV R2, 0x400 ;  /* 0x0000040000027802 */ /* 0x000fe20000000f00 */
[----:B------:R-:W-:Y:S03]  /*51d0*/  BSSY.RECONVERGENT B1, `(.L_x_860) ;  /* 0x0000016000017945 */ /* 0x000fe60003800200 */
[----:B0-----:R-:W-:-:S05]  /*51e0*/  LEA R25, R3, R2, 0x18 ;  /* 0x0000000203197211 */ /* 0x001fca00078ec0ff */
[----:B------:R-:W0:Y:S04]  /*51f0*/  LDS R3, [R25+0x18] ;  /* 0x0000180019037984 */ /* 0x000e280000000800 */
[----:B--2---:R-:W2:Y:S04]  /*5200*/  LDS.64 R4, [R25+0x20] ;  /* 0x0000200019047984 */ /* 0x004ea80000000a00 */
        /* <DEDUP_REMOVED lines=18> */
.L_x_861:
[----:B------:R-:W-:Y:S05]  /*5330*/  BSYNC.RECONVERGENT B1 ;  /* 0x0000000000017941 */ /* 0x000fea0003800200 */
.L_x_860:
        /* <DEDUP_REMOVED lines=10> */
[----:B------:R0:W1:Y:S04]  /*53e0*/  LDS.64 R10, [R25+0x60] ;  /* 0x00006000190a7984 */ /* 0x0000680000000a00 */
[----:B---3--:R3:W1:Y:S04]  /*53f0*/  LDS.64 R12, [R25+0x70] ;  /* 0x00007000190c7984 */ /* 0x0086680000000a00 */
        /* <DEDUP_REMOVED lines=15> */
.L_x_863:
[----:B------:R-:W-:Y:S05]  /*54f0*/  BSYNC.RECONVERGENT B1 ;  /* 0x0000000000017941 */ /* 0x000fea0003800200 */
.L_x_862:
        /* <DEDUP_REMOVED lines=17> */
.L_x_865:
[----:B------:R-:W-:Y:S05]  /*5610*/  BSYNC.RECONVERGENT B1 ;  /* 0x0000000000017941 */ /* 0x000fea0003800200 */
.L_x_864:
        /* <DEDUP_REMOVED lines=17> */
.L_x_867:
[----:B------:R-:W-:Y:S05]  /*5730*/  BSYNC.RECONVERGENT B1 ;  /* 0x0000000000017941 */ /* 0x000fea0003800200 */
.L_x_866:
        /* <DEDUP_REMOVED lines=17> */
.L_x_869:
[----:B------:R-:W-:Y:S05]  /*5850*/  BSYNC.RECONVERGENT B1 ;  /* 0x0000000000017941 */ /* 0x000fea0003800200 */
.L_x_868:
        /* <DEDUP_REMOVED lines=17> */
.L_x_871:
[----:B------:R-:W-:Y:S05]  /*5970*/  BSYNC.RECONVERGENT B1 ;  /* 0x0000000000017941 */ /* 0x000fea0003800200 */
.L_x_870:
        /* <DEDUP_REMOVED lines=16> */
.L_x_789:
[----:B------:R-:W-:Y:S05]  /*5a80*/  BSYNC.RECONVERGENT B0 ;  /* 0x0000000000007941 */ /* 0x000fea0003800200 */
.L_x_756:
[----:B------:R-:W-:Y:S05]  /*5a90*/  @P2 EXIT ;  /* 0x000000000000294d */ /* 0x000fea0003800000 */
[----:B0-234-:R-:W0:Y:S01]  /*5aa0*/  LDC.64 R2, c[0x0][0x390] ;  /* 0x0000e400ff027b82 */ /* 0x01de220000000a00 */
[----:B------:R-:W-:Y:S02]  /*5ab0*/  IMAD.MOV.U32 R9, RZ, RZ, R8 ;  /* 0x000000ffff097224 */ /* 0x000fe400078e0008 */
[----:B------:R-:W-:Y:S02]  /*5ac0*/  IMAD.MOV.U32 R8, RZ, RZ, R7 ;  /* 0x000000ffff087224 */ /* 0x000fe400078e0007 */
[----:B0-----:R-:W-:-:S05]  /*5ad0*/  IMAD.WIDE.U32 R2, R0, 0x10, R2 ;  /* 0x0000001000027825 */ /* 0x001fca00078e0002 */
[----:B------:R-:W-:Y:S04]  /*5ae0*/  STG.E.64 desc[UR10][R2.64+0x8], R8 ;  /* 0x0000080802007986 */ /* 0x000fe8000c101b0a */
[----:B------:R-:W-:Y:S01]  /*5af0*/  STG.E desc[UR10][R2.64], R6 ;  /* 0x0000000602007986 */ /* 0x000fe2000c10190a */
[----:B------:R-:W-:Y:S05]  /*5b00*/  EXIT ;  /* 0x000000000000794d */ /* 0x000fea0003800000 */
.L_x_872:
        /* <DEDUP_REMOVED lines=15> */
.L_x_1349:


//--------------------- .text._ZN6thrust24THRUST_300001_SM_1000_NS8cuda_cub4core6detail13_kernel_agentINS1_8__reduce11ReduceAgentINS0_12zip_iteratorIN4cuda3std3__45tupleIJNS0_6detail15normal_iteratorINS0_10device_ptrIfEEEENS0_17counting_iteratorIlNS0_11use_defaultESI_SI_EEEEEEEPNSB_IJflEEESM_lNS1_9__extrema9arg_max_fIflNSA_4lessIfEEEEEEJSL_SN_lSS_EEEvDpT0_ --------------------------
	.section	.text._ZN6thrust24THRUST_300001_SM_1000_NS8cuda_cub4core6detail13_kernel_agentINS1_8__reduce11ReduceAgentINS0_12zip_iteratorIN4cuda3std3__45tupleIJNS0_6detail15normal_iteratorINS0_10device_ptrIfEEEENS0_17counting_iteratorIlNS0_11use_defaultESI_SI_EEEEEEEPNSB_IJflEEESM_lNS1_9__extrema9arg_max_fIflNSA_4lessIfEEEEEEJSL_SN_lSS_EEEvDpT0_,"ax",@progbits
	.align	128
        .global         _ZN6thrust24THRUST_300001_SM_1000_NS8cuda_cub4core6detail13_kernel_agentINS1_8__reduce11ReduceAgentINS0_12zip_iteratorIN4cuda3std3__45tupleIJNS0_6detail15normal_iteratorINS0_10device_ptrIfEEEENS0_17counting_iteratorIlNS0_11use_defaultESI_SI_EEEEEEEPNSB_IJflEEESM_lNS1_9__extrema9arg_max_fIflNSA_4lessIfEEEEEEJSL_SN_lSS_EEEvDpT0_
        .type           _ZN6thrust24THRUST_300001_SM_1000_NS8cuda_cub4core6detail13_kernel_agentINS1_8__reduce11ReduceAgentINS0_12zip_iteratorIN4cuda3std3__45tupleIJNS0_6detail15normal_iteratorINS0_10device_ptrIfEEEENS0_17counting_iteratorIlNS0_11use_defaultESI_SI_EEEEEEEPNSB_IJflEEESM_lNS1_9__extrema9arg_max_fIflNSA_4lessIfEEEEEEJSL_SN_lSS_EEEvDpT0_,@function
        .size           _ZN6thrust24THRUST_300001_SM_1000_NS8cuda_cub4core6detail13_kernel_agentINS1_8__reduce11ReduceAgentINS0_12zip_iteratorIN4cuda3std3__45tupleIJNS0_6detail15normal_iteratorINS0_10device_ptrIfEEEENS0_17counting_iteratorIlNS0_11use_defaultESI_SI_EEEEEEEPNSB_IJflEEESM_lNS1_9__extrema9arg_max_fIflNSA_4lessIfEEEEEEJSL_SN_lSS_EEEvDpT0_,(.L_x_1350 - _ZN6thrust24THRUST_300001_SM_1000_NS8cuda_cub4core6detail13_kernel_agentINS1_8__reduce11ReduceAgentINS0_12zip_iteratorIN4cuda3std3__45tupleIJNS0_6detail15normal_iteratorINS0_10device_ptrIfEEEENS0_17counting_iteratorIlNS0_11use_defaultESI_SI_EEEEEEEPNSB_IJflEEESM_lNS1_9__extrema9arg_max_fIflNSA_4lessIfEEEEEEJSL_SN_lSS_EEEvDpT0_)
        .other          _ZN6thrust24THRUST_300001_SM_1000_NS8cuda_cub4core6detail13_kernel_agentINS1_8__reduce11ReduceAgentINS0_12zip_iteratorIN4cuda3std3__45tupleIJNS0_6detail15normal_iteratorINS0_10device_ptrIfEEEENS0_17counting_iteratorIlNS0_11use_defaultESI_SI_EEEEEEEPNSB_IJflEEESM_lNS1_9__extrema9arg_max_fIflNSA_4lessIfEEEEEEJSL_SN_lSS_EEEvDpT0_,@"STO_CUDA_ENTRY STV_DEFAULT"
_ZN6thrust24THRUST_300001_SM_1000_NS8cuda_cub4core6detail13_kernel_agentINS1_8__reduce11ReduceAgentINS0_12zip_iteratorIN4cuda3std3__45tupleIJNS0_6detail15normal_iteratorINS0_10device_ptrIfEEEENS0_17counting_iteratorIlNS0_11use_defaultESI_SI_EEEEEEEPNSB_IJflEEESM_lNS1_9__extrema9arg_max_fIflNSA_4lessIfEEEEEEJSL_SN_lSS_EEEvDpT0_:
.text._ZN6thrust24THRUST_300001_SM_1000_NS8cuda_cub4core6detail13_kernel_agentINS1_8__reduce11ReduceAgentINS0_12zip_iteratorIN4cuda3std3__45tupleIJNS0_6detail15normal_iteratorINS0_10device_ptrIfEEEENS0_17counting_iteratorIlNS0_11use_defaultESI_SI_EEEEEEEPNSB_IJflEEESM_lNS1_9__extrema9arg_max_fIflNSA_4lessIfEEEEEEJSL_SN_lSS_EEEvDpT0_:
[----:B------:R-:W-:Y:S01]  /*0000*/  LDC R1, c[0x0][0x37c] ;  /* 0x0000df00ff017b82 */ /* 0x000fe20000000800 */
[----:B------:R-:W0:Y:S02]  /*0010*/  LDCU.64 UR4, c[0x0][0x398] ;  /* 0x00007300ff0477ac */ /* 0x000e240008000a00 */
[----:B0-----:R-:W-:-:S04]  /*0020*/  ISETP.NE.U32.AND P0, PT, RZ, UR4, PT ;  /* 0x00000004ff007c0c */ /* 0x001fc8000bf05070 */
[----:B------:R-:W-:-:S13]  /*0030*/  ISETP.NE.AND.EX P0, PT, RZ, UR5, PT, P0 ;  /* 0x00000005ff007c0c */ /* 0x000fda000bf05300 */
[----:B------:R-:W-:Y:S05]  /*0040*/  @!P0 EXIT ;  /* 0x000000000000894d */ /* 0x000fea0003800000 */
[----:B------:R-:W-:Y:S01]  /*0050*/  UISETP.GT.U32.AND UP0, UPT, UR4, 0x4ff, UPT ;  /* 0x000004ff0400788c */ /* 0x000fe2000bf04070 */
[----:B------:R-:W-:Y:S01]  /*0060*/  BSSY.RECONVERGENT B0, `(.L_x_873) ;  /* 0x0000558000007945 */ /* 0x000fe20003800200 */
[----:B------:R-:W0:Y:S02]  /*0070*/  LDCU.64 UR8, c[0x0][0x358] ;  /* 0x00006b00ff0877ac */ /* 0x000e240008000a00 */
[----:B------:R-:W-:-:S09]  /*0080*/  UISETP.GT.AND.EX UP0, UPT, UR5, URZ, UPT, UP0 ;  /* 0x000000ff0500728c */ /* 0x000fd2000bf04300 */
[----:B------:R-:W-:Y:S05]  /*0090*/  BRA.U UP0, `(.L_x_874) ;  /* 0x0000003100a87547 */ /* 0x000fea000b800000 */
[----:B------:R-:W1:Y:S01]  /*00a0*/  S2R R0, SR_TID.X ;  /* 0x0000000000007919 */ /* 0x000e620000002100 */
[----:B------:R-:W2:Y:S01]  /*00b0*/  LDCU UR5, c[0x0][0x398] ;  /* 0x00007300ff0577ac */ /* 0x000ea20008000800 */
[----:B------:R-:W-:Y:S01]  /*00c0*/  BSSY.RECONVERGENT B1, `(.L_x_875) ;  /* 0x000000d000017945 */ /* 0x000fe20003800200 */
[----:B------:R-:W-:Y:S01]  /*00d0*/  CS2R R6, SRZ ;  /* 0x0000000000067805 */ /* 0x000fe2000001ff00 */
[----:B------:R-:W-:Y:S01]  /*00e0*/  IMAD.MOV.U32 R8, RZ, RZ, RZ ;  /* 0x000000ffff087224 */ /* 0x000fe200078e00ff */
[----:B-1----:R-:W-:Y:S01]  /*00f0*/  ISETP.GE.AND P0, PT, R0, UR4, PT ;  /* 0x0000000400007c0c */ /* 0x002fe2000bf06270 */
[----:B------:R-:W-:-:S12]  /*0100*/  IMAD.MOV.U32 R9, RZ, RZ, R0 ;  /* 0x000000ffff097224 */ /* 0x000fd800078e0000 */
[----:B--2---:R-:W-:Y:S05]  /*0110*/  @P0 BRA `(.L_x_876) ;  /* 0x00000000001c0947 */ /* 0x004fea0003800000 */
[----:B------:R-:W1:Y:S01]  /*0120*/  LDC.64 R2, c[0x0][0x380] ;  /* 0x0000e000ff027b82 */ /* 0x000e620000000a00 */
[----:B------:R-:W2:Y:S01]  /*0130*/  LDCU.64 UR6, c[0x0][0x388] ;  /* 0x00007100ff0677ac */ /* 0x000ea20008000a00 */
[----:B-1----:R-:W-:-:S05]  /*0140*/  IMAD.WIDE.U32 R2, R0, 0x4, R2 ;  /* 0x0000000400027825 */ /* 0x002fca00078e0002 */
[----:B0-----:R1:W5:Y:S01]  /*0150*/  LDG.E R6, desc[UR8][R2.64] ;  /* 0x0000000802067981 */ /* 0x001362000c1e1900 */
[C---:B--2---:R-:W-:Y:S01]  /*0160*/  IADD3 R7, P0, PT, R0.reuse, UR6, RZ ;  /* 0x0000000600077c10 */ /* 0x044fe2000ff1e0ff */
[----:B------:R-:W-:-:S04]  /*0170*/  VIADD R9, R0, 0x100 ;  /* 0x0000010000097836 */ /* 0x000fc80000000000 */
[----:B------:R-:W-:-:S08]  /*0180*/  IMAD.X R8, RZ, RZ, UR7, P0 ;  /* 0x00000007ff087e24 */ /* 0x000fd000080e06ff */
.L_x_876:
[----:B0-----:R-:W-:Y:S05]  /*0190*/  BSYNC.RECONVERGENT B1 ;  /* 0x0000000000017941 */ /* 0x001fea0003800200 */
.L_x_875:
        /* <DEDUP_REMOVED lines=10> */
[----:B------:R-:W1:Y:S01]  /*0240*/  LDCU.64 UR6, c[0x0][0x388] ;  /* 0x00007100ff0677ac */ /* 0x000e620008000a00 */
[----:B------:R-:W-:-:S04]  /*0250*/  LEA.HI R4, R11, 0x1, RZ, 0x18 ;  /* 0x000000010b047811 */ /* 0x000fc800078fc0ff */
[----:B------:R-:W-:-:S05]  /*0260*/  LOP3.LUT R4, R4, 0x3, RZ, 0xc0, !PT ;  /* 0x0000000304047812 */ /* 0x000fca00078ec0ff */
[----:B------:R-:W-:Y:S01]  /*0270*/  IMAD.MOV R4, RZ, RZ, -R4 ;  /* 0x000000ffff047224 */ /* 0x000fe200078e0a04 */
[C---:B-1----:R-:W-:Y:S01]  /*0280*/  IADD3 R5, P0, PT, R9.reuse, UR6, RZ ;  /* 0x0000000609057c10 */ /* 0x042fe2000ff1e0ff */
[----:B0-----:R-:W-:-:S04]  /*0290*/  IMAD.WIDE.U32 R2, R9, 0x4, R2 ;  /* 0x0000000409027825 */ /* 0x001fc800078e0002 */
[----:B------:R-:W-:-:S08]  /*02a0*/  IMAD.X R10, RZ, RZ, UR7, P0 ;  /* 0x00000007ff0a7e24 */ /* 0x000fd000080e06ff */
.L_x_883:
[----:B------:R0:W2:Y:S01]  /*02b0*/  LDG.E R15, desc[UR8][R2.64] ;  /* 0x00000008020f7981 */ /* 0x0000a2000c1e1900 */
[----:B------:R-:W-:Y:S01]  /*02c0*/  VIADD R4, R4, 0x1 ;  /* 0x0000000104047836 */ /* 0x000fe20000000000 */
[----:B------:R-:W-:Y:S01]  /*02d0*/  BSSY.RECONVERGENT B3, `(.L_x_881) ;  /* 0x0000016000037945 */ /* 0x000fe20003800200 */
[----:B------:R-:W-:Y:S02]  /*02e0*/  IMAD.MOV.U32 R14, RZ, RZ, R7 ;  /* 0x000000ffff0e7224 */ /* 0x000fe400078e0007 */
[----:B------:R-:W-:Y:S01]  /*02f0*/  IMAD.MOV.U32 R13, RZ, RZ, R8 ;  /* 0x000000ffff0d7224 */ /* 0x000fe200078e0008 */
[----:B------:R-:W-:Y:S01]  /*0300*/  ISETP.NE.AND P2, PT, R4, RZ, PT ;  /* 0x000000ff0400720c */ /* 0x000fe20003f45270 */
[----:B-----5:R-:W-:Y:S02]  /*0310*/  IMAD.MOV.U32 R12, RZ, RZ, R6 ;  /* 0x000000ffff0c7224 */ /* 0x020fe400078e0006 */
[----:B------:R-:W-:Y:S01]  /*0320*/  IMAD.MOV.U32 R7, RZ, RZ, R5 ;  /* 0x000000ffff077224 */ /* 0x000fe200078e0005 */
[----:B0-----:R-:W-:Y:S01]  /*0330*/  IADD3 R2, P3, PT, R2, 0x400, RZ ;  /* 0x0000040002027810 */ /* 0x001fe20007f7e0ff */
        /* <DEDUP_REMOVED lines=15> */
.L_x_882:
[----:B------:R-:W-:Y:S05]  /*0430*/  BSYNC.RECONVERGENT B3 ;  /* 0x0000000000037941 */ /* 0x000fea0003800200 */
.L_x_881:
[----:B------:R-:W-:Y:S01]  /*0440*/  IADD3 R5, P0, PT, R5, 0x100, RZ ;  /* 0x0000010005057810 */ /* 0x000fe20007f1e0ff */
[----:B------:R-:W-:Y:S02]  /*0450*/  VIADD R9, R9, 0x100 ;  /* 0x0000010009097836 */ /* 0x000fe40000000000 */
[----:B------:R-:W-:Y:S02]  /*0460*/  IMAD.X R3, RZ, RZ, R3, P3 ;  /* 0x000000ffff037224 */ /* 0x000fe400018e0603 */
[----:B------:R-:W-:Y:S01]  /*0470*/  IMAD.X R10, RZ, RZ, R10, P0 ;  /* 0x000000ffff0a7224 */ /* 0x000fe200000e060a */
[----:B------:R-:W-:Y:S07]  /*0480*/  @P2 BRA `(.L_x_883) ;  /* 0xfffffffc00882947 */ /* 0x000fee000383ffff */
.L_x_880:
[----:B------:R-:W-:Y:S05]  /*0490*/  BSYNC.RECONVERGENT B2 ;  /* 0x0000000000027941 */ /* 0x000fea0003800200 */
.L_x_879:
[----:B------:R-:W-:-:S13]  /*04a0*/  ISETP.GE.U32.AND P0, PT, R11, 0x300, PT ;  /* 0x000003000b00780c */ /* 0x000fda0003f06070 */
[----:B------:R-:W-:Y:S05]  /*04b0*/  @!P0 BRA `(.L_x_878) ;  /* 0x00000004007c8947 */ /* 0x000fea0003800000 */
[----:B------:R-:W0:Y:S01]  /*04c0*/  LDC.64 R4, c[0x0][0x380] ;  /* 0x0000e000ff047b82 */ /* 0x000e220000000a00 */
[----:B------:R-:W-:-:S07]  /*04d0*/  VIADD R10, R9, 0x200 ;  /* 0x00000200090a7836 */ /* 0x000fce0000000000 */
[----:B------:R-:W1:Y:S02]  /*04e0*/  LDC.64 R2, c[0x0][0x388] ;  /* 0x0000e200ff027b82 */ /* 0x000e640000000a00 */
.L_x_892:
[----:B------:R-:W-:-:S04]  /*04f0*/  VIADD R15, R10, 0xfffffe00 ;  /* 0xfffffe000a0f7836 */ /* 0x000fc80000000000 */
[----:B0-----:R-:W-:-:S05]  /*0500*/  IMAD.WIDE R12, R15, 0x4, R4 ;  /* 0x000000040f0c7825 */ /* 0x001fca00078e0204 */
[----:B------:R-:W2:Y:S04]  /*0510*/  LDG.E R21, desc[UR8][R12.64] ;  /* 0x000000080c157981 */ /* 0x000ea8000c1e1900 */
[----:B-----5:R0:W5:Y:S04]  /*0520*/  LDG.E R23, desc[UR8][R12.64+0x400] ;  /* 0x000400080c177981 */ /* 0x020168000c1e1900 */
[----:B------:R0:W5:Y:S04]  /*0530*/  LDG.E R9, desc[UR8][R12.64+0x800] ;  /* 0x000800080c097981 */ /* 0x000168000c1e1900 */
[----:B------:R0:W5:Y:S01]  /*0540*/  LDG.E R11, desc[UR8][R12.64+0xc00] ;  /* 0x000c00080c0b7981 */ /* 0x000162000c1e1900 */
[C---:B-1----:R-:W-:Y:S01]  /*0550*/  IADD3 R18, P1, PT, R15.reuse, R2, RZ ;  /* 0x000000020f127210 */ /* 0x042fe20007f3e0ff */
[----:B------:R-:W-:Y:S03]  /*0560*/  BSSY.RECONVERGENT B2, `(.L_x_884) ;  /* 0x0000013000027945 */ /* 0x000fe60003800200 */
[----:B------:R-:W-:Y:S01]  /*0570*/  LEA.HI.X.SX32 R19, R15, R3, 0x1, P1 ;  /* 0x000000030f137211 */ /* 0x000fe200008f0eff */
[----:B------:R-:W-:-:S02]  /*0580*/  VIADD R15, R10, 0xffffff00 ;  /* 0xffffff000a0f7836 */ /* 0x000fc40000000000 */
        /* <DEDUP_REMOVED lines=16> */
.L_x_885:
[----:B------:R-:W-:Y:S05]  /*0690*/  BSYNC.RECONVERGENT B2 ;  /* 0x0000000000027941 */ /* 0x000fea0003800200 */
.L_x_884:
[----:B-----5:R-:W-:Y:S01]  /*06a0*/  FSETP.GEU.AND P0, PT, R14, R23, PT ;  /* 0x000000170e00720b */ /* 0x020fe20003f0e000 */
[----:B------:R-:W-:Y:S01]  /*06b0*/  BSSY.RECONVERGENT B2, `(.L_x_886) ;  /* 0x0000013000027945 */ /* 0x000fe20003800200 */
[C---:B------:R-:W-:Y:S01]  /*06c0*/  IADD3 R13, P1, PT, R15.reuse, R2, RZ ;  /* 0x000000020f0d7210 */ /* 0x040fe20007f3e0ff */
[----:B------:R-:W-:Y:S02]  /*06d0*/  VIADD R7, R10, 0x100 ;  /* 0x000001000a077836 */ /* 0x000fe40000000000 */
[----:B------:R-:W-:Y:S01]  /*06e0*/  IMAD.MOV.U32 R6, RZ, RZ, R23 ;  /* 0x000000ffff067224 */ /* 0x000fe200078e0017 */
[----:B------:R-:W-:Y:S01]  /*06f0*/  LEA.HI.X.SX32 R12, R15, R3, 0x1, P1 ;  /* 0x000000030f0c7211 */ /* 0x000fe200008f0eff */
        /* <DEDUP_REMOVED lines=14> */
.L_x_887:
[----:B------:R-:W-:Y:S05]  /*07e0*/  BSYNC.RECONVERGENT B2 ;  /* 0x0000000000027941 */ /* 0x000fea0003800200 */
.L_x_886:
[----:B------:R-:W-:Y:S01]  /*07f0*/  FSETP.GEU.AND P0, PT, R6, R9, PT ;  /* 0x000000090600720b */ /* 0x000fe20003f0e000 */
[----:B------:R-:W-:Y:S01]  /*0800*/  BSSY.RECONVERGENT B2, `(.L_x_888) ;  /* 0x0000013000027945 */ /* 0x000fe20003800200 */
[CC--:B------:R-:W-:Y:S01]  /*0810*/  IADD3 R17, P1, PT, R10.reuse, R2.reuse, RZ ;  /* 0x000000020a117210 */ /* 0x0c0fe20007f3e0ff */
[----:B------:R-:W-:Y:S01]  /*0820*/  IMAD.MOV.U32 R12, RZ, RZ, R9 ;  /* 0x000000ffff0c7224 */ /* 0x000fe200078e0009 */
[----:B------:R-:W-:Y:S02]  /*0830*/  IADD3 R18, P2, PT, R7, R2, RZ ;  /* 0x0000000207127210 */ /* 0x000fe40007f5e0ff */
        /* <DEDUP_REMOVED lines=15> */
.L_x_889:
[----:B------:R-:W-:Y:S05]  /*0930*/  BSYNC.RECONVERGENT B2 ;  /* 0x0000000000027941 */ /* 0x000fea0003800200 */
.L_x_888:
[----:B------:R-:W-:Y:S01]  /*0940*/  FSETP.GEU.AND P0, PT, R12, R11, PT ;  /* 0x0000000b0c00720b */ /* 0x000fe20003f0e000 */
[----:B------:R-:W-:Y:S01]  /*0950*/  BSSY.RECONVERGENT B2, `(.L_x_890) ;  /* 0x0000011000027945 */ /* 0x000fe20003800200 */
[----:B------:R-:W-:Y:S01]  /*0960*/  LEA.HI.X.SX32 R9, R7, R3, 0x1, P2 ;  /* 0x0000000307097211 */ /* 0x000fe200010f0eff */
        /* <DEDUP_REMOVED lines=15> */
.L_x_891:
[----:B------:R-:W-:Y:S05]  /*0a60*/  BSYNC.RECONVERGENT B2 ;  /* 0x0000000000027941 */ /* 0x000fea0003800200 */
.L_x_890:
[C---:B------:R-:W-:Y:S02]  /*0a70*/  VIADD R9, R10.reuse, 0x200 ;  /* 0x000002000a097836 */ /* 0x040fe40000000000 */
[----:B------:R-:W-:-:S03]  /*0a80*/  VIADD R10, R10, 0x400 ;  /* 0x000004000a0a7836 */ /* 0x000fc60000000000 */
[----:B------:R-:W-:-:S13]  /*0a90*/  ISETP.GE.AND P0, PT, R9, UR5, PT ;  /* 0x0000000509007c0c */ /* 0x000fda000bf06270 */
[----:B------:R-:W-:Y:S05]  /*0aa0*/  @!P0 BRA `(.L_x_892) ;  /* 0xfffffff800908947 */ /* 0x000fea000383ffff */
.L_x_878:
[----:B------:R-:W-:Y:S05]  /*0ab0*/  BSYNC.RECONVERGENT B1 ;  /* 0x0000000000017941 */ /* 0x000fea0003800200 */
.L_x_877:
[----:B------:R-:W0:Y:S02]  /*0ac0*/  LDCU UR6, c[0x0][0x398] ;  /* 0x00007300ff0677ac */ /* 0x000e240008000800 */
[----:B0-----:R-:W-:-:S09]  /*0ad0*/  UISETP.GE.AND UP0, UPT, UR6, 0x100, UPT ;  /* 0x000001000600788c */ /* 0x001fd2000bf06270 */
[----:B------:R-:W-:Y:S05]  /*0ae0*/  BRA.U !UP0, `(.L_x_893) ;  /* 0x00000011088c7547 */ /* 0x000fea000b800000 */
[----:B------:R-:W0:Y:S01]  /*0af0*/  S2R R11, SR_LANEID ;  /* 0x00000000000b7919 */ /* 0x000e220000000000 */
[----:B------:R-:W-:Y:S01]  /*0b00*/  BSSY.RECONVERGENT B1, `(.L_x_894) ;  /* 0x000001b000017945 */ /* 0x000fe20003800200 */
[----:B------:R-:W-:Y:S01]  /*0b10*/  IMAD.MOV.U32 R9, RZ, RZ, R7 ;  /* 0x000000ffff097224 */ /* 0x000fe200078e0007 */
[----:B-1---5:R1:W2:Y:S01]  /*0b20*/  SHFL.DOWN PT, R3, R6, 0x1, 0x1f ;  /* 0x08201f0006037f89 */ /* 0x0222a200000e0000 */
        /* <DEDUP_REMOVED lines=24> */
.L_x_895:
[----:B------:R-:W-:Y:S05]  /*0cb0*/  BSYNC.RECONVERGENT B1 ;  /* 0x0000000000017941 */ /* 0x000fea0003800200 */
.L_x_894:
[C---:B------:R-:W-:Y:S01]  /*0cc0*/  ISETP.GT.AND P5, PT, R11.reuse, 0x17, PT ;  /* 0x000000170b00780c */ /* 0x040fe20003fa4270 */
[----:B------:R0:W1:Y:S01]  /*0cd0*/  SHFL.DOWN PT, R7, R2, 0x2, 0x1f ;  /* 0x08401f0002077f89 */ /* 0x00006200000e0000 */
[C---:B------:R-:W-:Y:S01]  /*0ce0*/  ISETP.GT.AND P4, PT, R11.reuse, 0xf, PT ;  /* 0x0000000f0b00780c */ /* 0x040fe20003f84270 */
[----:B------:R-:W-:Y:S01]  /*0cf0*/  BSSY.RECONVERGENT B1, `(.L_x_896) ;  /* 0x0000018000017945 */ /* 0x000fe20003800200 */
[----:B------:R-:W-:Y:S01]  /*0d00*/  ISETP.NE.AND P2, PT, R11, RZ, PT ;  /* 0x000000ff0b00720c */ /* 0x000fe20003f45270 */
[----:B------:R0:W2:Y:S01]  /*0d10*/  SHFL.DOWN PT, R6, R9, 0x2, 0x1f ;  /* 0x08401f0009067f89 */ /* 0x0000a200000e0000 */
[----:B------:R-:W-:Y:S02]  /*0d20*/  IMAD.MOV.U32 R4, RZ, RZ, R9 ;  /* 0x000000ffff047224 */ /* 0x000fe400078e0009 */
[----:B------:R-:W-:Y:S01]  /*0d30*/  IMAD.MOV.U32 R5, RZ, RZ, R10 ;  /* 0x000000ffff057224 */ /* 0x000fe200078e000a */
[----:B------:R0:W3:Y:S01]  /*0d40*/  SHFL.DOWN PT, R11, R10, 0x2, 0x1f ;  /* 0x08401f000a0b7f89 */ /* 0x0000e200000e0000 */
[----:B------:R-:W-:Y:S01]  /*0d50*/  IMAD.MOV.U32 R3, RZ, RZ, R2 ;  /* 0x000000ffff037224 */ /* 0x000fe200078e0002 */
[----:B------:R-:W-:Y:S06]  /*0d60*/  @P1 BRA `(.L_x_897) ;  /* 0x0000000000401947 */ /* 0x000fec0003800000 */
        /* <DEDUP_REMOVED lines=16> */
.L_x_897:
[----:B------:R-:W-:Y:S05]  /*0e70*/  BSYNC.RECONVERGENT B1 ;  /* 0x0000000000017941 */ /* 0x000fea0003800200 */
.L_x_896:
[----:B------:R4:W3:Y:S01]  /*0e80*/  SHFL.DOWN PT, R8, R3, 0x4, 0x1f ;  /* 0x08801f0003087f89 */ /* 0x0008e200000e0000 */
[----:B------:R-:W-:Y:S01]  /*0e90*/  BSSY.RECONVERGENT B1, `(.L_x_898) ;  /* 0x0000017000017945 */ /* 0x000fe20003800200 */
[----:B--2---:R-:W-:Y:S02]  /*0ea0*/  IMAD.MOV.U32 R6, RZ, RZ, R4 ;  /* 0x000000ffff067224 */ /* 0x004fe400078e0004 */
[----:B0-----:R4:W0:Y:S01]  /*0eb0*/  SHFL.DOWN PT, R9, R4, 0x4, 0x1f ;  /* 0x08801f0004097f89 */ /* 0x00182200000e0000 */
[----:B-1----:R-:W-:Y:S02]  /*0ec0*/  IMAD.MOV.U32 R7, RZ, RZ, R5 ;  /* 0x000000ffff077224 */ /* 0x002fe400078e0005 */
[----:B------:R-:W-:Y:S01]  /*0ed0*/  IMAD.MOV.U32 R2, RZ, RZ, R3 ;  /* 0x000000ffff027224 */ /* 0x000fe200078e0003 */
[----:B------:R4:W1:Y:S01]  /*0ee0*/  SHFL.DOWN PT, R10, R5, 0x4, 0x1f ;  /* 0x08801f00050a7f89 */ /* 0x00086200000e0000 */
[----:B------:R-:W-:Y:S05]  /*0ef0*/  @P3 BRA `(.L_x_899) ;  /* 0x0000000000403947 */ /* 0x000fea0003800000 */
[----:B---3--:R-:W-:Y:S01]  /*0f00*/  FSETP.GEU.AND P0, PT, R3, R8, PT ;  /* 0x000000080300720b */ /* 0x008fe20003f0e000 */
        /* <DEDUP_REMOVED lines=15> */
.L_x_899:
[----:B------:R-:W-:Y:S05]  /*1000*/  BSYNC.RECONVERGENT B1 ;  /* 0x0000000000017941 */ /* 0x000fea0003800200 */
.L_x_898:
[----:B0-----:R0:W2:Y:S01]  /*1010*/  SHFL.DOWN PT, R9, R2, 0x8, 0x1f ;  /* 0x09001f0002097f89 */ /* 0x0010a200000e0000 */
[----:B------:R-:W-:Y:S01]  /*1020*/  BSSY.RECONVERGENT B1, `(.L_x_900) ;  /* 0x0000017000017945 */ /* 0x000fe20003800200 */
[----:B----4-:R-:W-:Y:S02]  /*1030*/  IMAD.MOV.U32 R4, RZ, RZ, R6 ;  /* 0x000000ffff047224 */ /* 0x010fe400078e0006 */
[----:B---3--:R0:W3:Y:S01]  /*1040*/  SHFL.DOWN PT, R11, R6, 0x8, 0x1f ;  /* 0x09001f00060b7f89 */ /* 0x0080e200000e0000 */
[----:B------:R-:W-:Y:S02]  /*1050*/  IMAD.MOV.U32 R5, RZ, RZ, R7 ;  /* 0x000000ffff057224 */ /* 0x000fe400078e0007 */
[----:B------:R-:W-:Y:S01]  /*1060*/  IMAD.MOV.U32 R3, RZ, RZ, R2 ;  /* 0x000000ffff037224 */ /* 0x000fe200078e0002 */
[----:B------:R0:W4:Y:S01]  /*1070*/  SHFL.DOWN PT, R8, R7, 0x8, 0x1f ;  /* 0x09001f0007087f89 */ /* 0x00012200000e0000 */
[----:B------:R-:W-:Y:S05]  /*1080*/  @P5 BRA `(.L_x_901) ;  /* 0x0000000000405947 */ /* 0x000fea0003800000 */
[----:B--2---:R-:W-:Y:S01]  /*1090*/  FSETP.GEU.AND P0, PT, R2, R9, PT ;  /* 0x000000090200720b */ /* 0x004fe20003f0e000 */
        /* <DEDUP_REMOVED lines=15> */
.L_x_901:
[----:B------:R-:W-:Y:S05]  /*1190*/  BSYNC.RECONVERGENT B1 ;  /* 0x0000000000017941 */ /* 0x000fea0003800200 */
.L_x_900:
[----:B0-----:R0:W0:Y:S01]  /*11a0*/  SHFL.DOWN PT, R2, R3, 0x10, 0x1f ;  /* 0x0a001f0003027f89 */ /* 0x00102200000e0000 */
[----:B------:R-:W-:Y:S01]  /*11b0*/  BSSY.RECONVERGENT B1, `(.L_x_902) ;  /* 0x0000017000017945 */ /* 0x000fe20003800200 */
[----:B------:R-:W-:Y:S02]  /*11c0*/  IMAD.MOV.U32 R7, RZ, RZ, R4 ;  /* 0x000000ffff077224 */ /* 0x000fe400078e0004 */
[----:B--2---:R2:W0:Y:S01]  /*11d0*/  SHFL.DOWN PT, R9, R4, 0x10, 0x1f ;  /* 0x0a001f0004097f89 */ /* 0x00442200000e0000 */
[----:B------:R-:W-:Y:S02]  /*11e0*/  IMAD.MOV.U32 R6, RZ, RZ, R5 ;  /* 0x000000ffff067224 */ /* 0x000fe400078e0005 */
[----:B----4-:R-:W-:Y:S01]  /*11f0*/  IMAD.MOV.U32 R8, RZ, RZ, R3 ;  /* 0x000000ffff087224 */ /* 0x010fe200078e0003 */
        /* <DEDUP_REMOVED lines=18> */
.L_x_903:
[----:B------:R-:W-:Y:S05]  /*1320*/  BSYNC.RECONVERGENT B1 ;  /* 0x0000000000017941 */ /* 0x000fea0003800200 */
.L_x_902:
        /* <DEDUP_REMOVED lines=12> */
.L_x_905:
[----:B------:R-:W-:Y:S05]  /*13f0*/  BSYNC.RECONVERGENT B1 ;  /* 0x0000000000017941 */ /* 0x000fea0003800200 */
.L_x_904:
        /* <DEDUP_REMOVED lines=27> */
.L_x_908:
[----:B------:R-:W-:Y:S05]  /*15b0*/  BSYNC.RECONVERGENT B1 ;  /* 0x0000000000017941 */ /* 0x000fea0003800200 */
.L_x_907:
        /* <DEDUP_REMOVED lines=9> */
[----:B---3--:R3:W1:Y:S04]  /*1650*/  LDS.64 R10, [R24+0x50] ;  /* 0x00005000180a7984 */ /* 0x0086680000000a00 */
        /* <DEDUP_REMOVED lines=17> */
.L_x_910:
[----:B------:R-:W-:Y:S05]  /*1770*/  BSYNC.RECONVERGENT B1 ;  /* 0x0000000000017941 */ /* 0x000fea0003800200 */
.L_x_909:
        /* <DEDUP_REMOVED lines=17> */
.L_x_912:
[----:B------:R-:W-:Y:S05]  /*1890*/  BSYNC.RECONVERGENT B1 ;  /* 0x0000000000017941 */ /* 0x000fea0003800200 */
.L_x_911:
        /* <DEDUP_REMOVED lines=17> */
.L_x_914:
[----:B------:R-:W-:Y:S05]  /*19b0*/  BSYNC.RECONVERGENT B1 ;  /* 0x0000000000017941 */ /* 0x000fea0003800200 */
.L_x_913:
        /* <DEDUP_REMOVED lines=17> */
.L_x_916:
[----:B------:R-:W-:Y:S05]  /*1ad0*/  BSYNC.RECONVERGENT B1 ;  /* 0x0000000000017941 */ /* 0x000fea0003800200 */
.L_x_915:
        /* <DEDUP_REMOVED lines=17> */
.L_x_918:
[----:B------:R-:W-:Y:S05]  /*1bf0*/  BSYNC.RECONVERGENT B1 ;  /* 0x0000000000017941 */ /* 0x000fea0003800200 */
.L_x_917:
        /* <DEDUP_REMOVED lines=18> */
.L_x_893:
[----:B------:R-:W0:Y:S01]  /*1d20*/  S2R R12, SR_LANEID ;  /* 0x00000000000c7919 */ /* 0x000e220000000000 */
[----:B-1----:R-:W-:Y:S01]  /*1d30*/  LOP3.LUT R2, R0, 0x3e0, RZ, 0xc0, !PT ;  /* 0x000003e000027812 */ /* 0x002fe200078ec0ff */
[----:B------:R-:W-:Y:S01]  /*1d40*/  BSSY.RECONVERGENT B1, `(.L_x_919) ;  /* 0x0000027000017945 */ /* 0x000fe20003800200 */
[----:B------:R-:W-:Y:S02]  /*1d50*/  IMAD.MOV.U32 R14, RZ, RZ, R7 ;  /* 0x000000ffff0e7224 */ /* 0x000fe400078e0007 */
[----:B------:R-:W-:Y:S02]  /*1d60*/  IMAD.MOV.U32 R16, RZ, RZ, R8 ;  /* 0x000000ffff107224 */ /* 0x000fe400078e0008 */
[----:B------:R-:W-:Y:S01]  /*1d70*/  VIADD R3, R2, 0x20 ;  /* 0x0000002002037836 */ /* 0x000fe20000000000 */
[----:B------:R-:W-:-:S04]  /*1d80*/  LOP3.LUT R2, RZ, R2, RZ, 0x33, !PT ;  /* 0x00000002ff027212 */ /* 0x000fc800078e33ff */
[----:B------:R-:W-:Y:S01]  /*1d90*/  ISETP.GT.AND P0, PT, R3, UR6, PT ;  /* 0x0000000603007c0c */ /* 0x000fe2000bf04270 */
[----:B------:R-:W-:-:S05]  /*1da0*/  VIADD R2, R2, UR6 ;  /* 0x0000000602027c36 */ /* 0x000fca0008000000 */
[----:B------:R-:W-:-:S05]  /*1db0*/  SEL R3, R2, 0x1f, P0 ;  /* 0x0000001f02037807 */ /* 0x000fca0000000000 */
[----:B-----5:R1:W2:Y:S04]  /*1dc0*/  SHFL.DOWN PT, R5, R6, 0x1, R3 ;  /* 0x0820000006057989 */ /* 0x0202a800000e0003 */
[----:B------:R1:W3:Y:S01]  /*1dd0*/  SHFL.DOWN PT, R9, R8, 0x1, R3 ;  /* 0x0820000008097989 */ /* 0x0002e200000e0003 */
[CC--:B0-----:R-:W-:Y:S01]  /*1de0*/  ISETP.GE.AND P0, PT, R12.reuse, R3.reuse, PT ;  /* 0x000000030c00720c */ /* 0x0c1fe20003f06270 */
[C---:B------:R-:W-:Y:S01]  /*1df0*/  VIADD R4, R12.reuse, 0x4 ;  /* 0x000000040c047836 */ /* 0x040fe20000000000 */
[C---:B------:R-:W-:Y:S01]  /*1e00*/  ISETP.NE.AND P2, PT, R12.reuse, RZ, PT ;  /* 0x000000ff0c00720c */ /* 0x040fe20003f45270 */
[C---:B------:R-:W-:Y:S02]  /*1e10*/  VIADD R2, R12.reuse, 0x2 ;  /* 0x000000020c027836 */ /* 0x040fe40000000000 */
[----:B------:R-:W-:Y:S01]  /*1e20*/  VIADD R10, R12, 0x8 ;  /* 0x000000080c0a7836 */ /* 0x000fe20000000000 */
[-C--:B------:R-:W-:Y:S01]  /*1e30*/  ISETP.GT.AND P5, PT, R4, R3.reuse, PT ;  /* 0x000000030400720c */ /* 0x080fe20003fa4270 */
[----:B------:R-:W-:Y:S01]  /*1e40*/  VIADD R12, R12, 0x10 ;  /* 0x000000100c0c7836 */ /* 0x000fe20000000000 */
[----:B------:R1:W0:Y:S01]  /*1e50*/  SHFL.DOWN PT, R4, R7, 0x1, R3 ;  /* 0x0820000007047989 */ /* 0x00022200000e0003 */
[-C--:B------:R-:W-:Y:S01]  /*1e60*/  ISETP.GT.AND P1, PT, R2, R3.reuse, PT ;  /* 0x000000030200720c */ /* 0x080fe20003f24270 */
[----:B------:R-:W-:Y:S01]  /*1e70*/  IMAD.MOV.U32 R2, RZ, RZ, R6 ;  /* 0x000000ffff027224 */ /* 0x000fe200078e0006 */
[----:B------:R-:W-:-:S02]  /*1e80*/  ISETP.GT.AND P4, PT, R10, R3, PT ;  /* 0x000000030a00720c */ /* 0x000fc40003f84270 */
[----:B------:R-:W-:Y:S01]  /*1e90*/  ISETP.GT.AND P3, PT, R12, R3, PT ;  /* 0x000000030c00720c */ /* 0x000fe20003f64270 */
[----:B------:R-:W-:-:S12]  /*1ea0*/  @P0 BRA `(.L_x_920) ;  /* 0x0000000000400947 */ /* 0x000fd80003800000 */
[----:B--2---:R-:W-:Y:S01]  /*1eb0*/  FSETP.GEU.AND P0, PT, R6, R5, PT ;  /* 0x000000050600720b */ /* 0x004fe20003f0e000 */
[----:B------:R-:W-:Y:S02]  /*1ec0*/  IMAD.MOV.U32 R2, RZ, RZ, R5 ;  /* 0x000000ffff027224 */ /* 0x000fe400078e0005 */
[----:B0-----:R-:W-:Y:S02]  /*1ed0*/  IMAD.MOV.U32 R14, RZ, RZ, R4 ;  /* 0x000000ffff0e7224 */ /* 0x001fe400078e0004 */
        /* <DEDUP_REMOVED lines=13> */
.L_x_920:
[----:B------:R-:W-:Y:S05]  /*1fb0*/  BSYNC.RECONVERGENT B1 ;  /* 0x0000000000017941 */ /* 0x000fea0003800200 */
.L_x_919:
[----:B--2---:R2:W4:Y:S01]  /*1fc0*/  SHFL.DOWN PT, R5, R2, 0x2, R3 ;  /* 0x0840000002057989 */ /* 0x00452200000e0003 */
[----:B------:R-:W-:Y:S01]  /*1fd0*/  BSSY.RECONVERGENT B1, `(.L_x_921) ;  /* 0x0000017000017945 */ /* 0x000fe20003800200 */
[----:B0-----:R-:W-:Y:S02]  /*1fe0*/  IMAD.MOV.U32 R4, RZ, RZ, R2 ;  /* 0x000000ffff047224 */ /* 0x001fe400078e0002 */
[----:B-1----:R2:W0:Y:S01]  /*1ff0*/  SHFL.DOWN PT, R7, R14, 0x2, R3 ;  /* 0x084000000e077989 */ /* 0x00242200000e0003 */
[----:B------:R-:W-:Y:S02]  /*2000*/  IMAD.MOV.U32 R10, RZ, RZ, R14 ;  /* 0x000000ffff0a7224 */ /* 0x000fe400078e000e */
[----:B------:R-:W-:Y:S01]  /*2010*/  IMAD.MOV.U32 R12, RZ, RZ, R16 ;  /* 0x000000ffff0c7224 */ /* 0x000fe200078e0010 */
[----:B---3--:R2:W1:Y:S01]  /*2020*/  SHFL.DOWN PT, R9, R16, 0x2, R3 ;  /* 0x0840000010097989 */ /* 0x00846200000e0003 */
        /* <DEDUP_REMOVED lines=17> */
.L_x_922:
[----:B------:R-:W-:Y:S05]  /*2140*/  BSYNC.RECONVERGENT B1 ;  /* 0x0000000000017941 */ /* 0x000fea0003800200 */
.L_x_921:
[----:B----4-:R3:W4:Y:S01]  /*2150*/  SHFL.DOWN PT, R5, R4, 0x4, R3 ;  /* 0x0880000004057989 */ /* 0x01072200000e0003 */
[----:B------:R-:W-:Y:S01]  /*2160*/  BSSY.RECONVERGENT B1, `(.L_x_923) ;  /* 0x0000017000017945 */ /* 0x000fe20003800200 */
[----:B--2---:R-:W-:Y:S02]  /*2170*/  IMAD.MOV.U32 R2, RZ, RZ, R4 ;  /* 0x000000ffff027224 */ /* 0x004fe400078e0004 */
[----:B0-----:R3:W0:Y:S01]  /*2180*/  SHFL.DOWN PT, R7, R10, 0x4, R3 ;  /* 0x088000000a077989 */ /* 0x00162200000e0003 */
[----:B------:R-:W-:Y:S02]  /*2190*/  IMAD.MOV.U32 R6, RZ, RZ, R10 ;  /* 0x000000ffff067224 */ /* 0x000fe400078e000a */
[----:B------:R-:W-:Y:S01]  /*21a0*/  IMAD.MOV.U32 R8, RZ, RZ, R12 ;  /* 0x000000ffff087224 */ /* 0x000fe200078e000c */
[----:B-1----:R3:W1:Y:S01]  /*21b0*/  SHFL.DOWN PT, R9, R12, 0x4, R3 ;  /* 0x088000000c097989 */ /* 0x00266200000e0003 */
        /* <DEDUP_REMOVED lines=17> */
.L_x_924:
[----:B------:R-:W-:Y:S05]  /*22d0*/  BSYNC.RECONVERGENT B1 ;  /* 0x0000000000017941 */ /* 0x000fea0003800200 */
.L_x_923:
[----:B----4-:R2:W4:Y:S01]  /*22e0*/  SHFL.DOWN PT, R5, R2, 0x8, R3 ;  /* 0x0900000002057989 */ /* 0x01052200000e0003 */
[----:B------:R-:W-:Y:S01]  /*22f0*/  BSSY.RECONVERGENT B1, `(.L_x_925) ;  /* 0x0000017000017945 */ /* 0x000fe20003800200 */
[----:B---3--:R-:W-:Y:S02]  /*2300*/  IMAD.MOV.U32 R4, RZ, RZ, R2 ;  /* 0x000000ffff047224 */ /* 0x008fe400078e0002 */
        /* <DEDUP_REMOVED lines=21> */
.L_x_926:
[----:B------:R-:W-:Y:S05]  /*2460*/  BSYNC.RECONVERGENT B1 ;  /* 0x0000000000017941 */ /* 0x000fea0003800200 */
.L_x_925:
[----:B----4-:R3:W4:Y:S01]  /*2470*/  SHFL.DOWN PT, R5, R4, 0x10, R3 ;  /* 0x0a00000004057989 */ /* 0x01072200000e0003 */
[----:B------:R-:W-:Y:S01]  /*2480*/  BSSY.RECONVERGENT B1, `(.L_x_927) ;  /* 0x0000017000017945 */ /* 0x000fe20003800200 */
[----:B--2---:R-:W-:Y:S02]  /*2490*/  IMAD.MOV.U32 R8, RZ, RZ, R4 ;  /* 0x000000ffff087224 */ /* 0x004fe400078e0004 */
[----:B-1----:R3:W1:Y:S01]  /*24a0*/  SHFL.DOWN PT, R9, R10, 0x10, R3 ;  /* 0x0a0000000a097989 */ /* 0x00266200000e0003 */
        /* <DEDUP_REMOVED lines=20> */
.L_x_928:
[----:B------:R-:W-:Y:S05]  /*25f0*/  BSYNC.RECONVERGENT B1 ;  /* 0x0000000000017941 */ /* 0x000fea0003800200 */
.L_x_927:
        /* <DEDUP_REMOVED lines=12> */
.L_x_930:
[----:B------:R-:W-:Y:S05]  /*26c0*/  BSYNC.RECONVERGENT B1 ;  /* 0x0000000000017941 */ /* 0x000fea0003800200 */
.L_x_929:
[----:B------:R-:W-:Y:S01]  /*26d0*/  BAR.SYNC.DEFER_BLOCKING 0x0 ;  /* 0x0000000000007b1d */ /* 0x000fe20000010000 */
[----:B------:R-:W-:-:S13]  /*26e0*/  ISETP.NE.AND P1, PT, R0, RZ, PT ;  /* 0x000000ff0000720c */ /* 0x000fda0003f25270 */
[----:B------:R-:W-:Y:S05]  /*26f0*/  @P1 BRA `(.L_x_906) ;  /* 0x0000002c00b81947 */ /* 0x000fea0003800000 */
[----:B------:R-:W-:Y:S01]  /*2700*/  UISETP.GE.AND UP0, UPT, UR6, 0x21, UPT ;  /* 0x000000210600788c */ /* 0x000fe2000bf06270 */
[----:B------:R-:W-:Y:S02]  /*2710*/  IMAD.MOV.U32 R0, RZ, RZ, R8 ;  /* 0x000000ffff007224 */ /* 0x000fe400078e0008 */
[----:B-1----:R-:W-:Y:S02]  /*2720*/  IMAD.MOV.U32 R9, RZ, RZ, R7 ;  /* 0x000000ffff097224 */ /* 0x002fe400078e0007 */
[----:B---3--:R-:W-:-:S04]  /*2730*/  IMAD.MOV.U32 R10, RZ, RZ, R6 ;  /* 0x000000ffff0a7224 */ /* 0x008fc800078e0006 */
[----:B------:R-:W-:Y:S05]  /*2740*/  BRA.U !UP0, `(.L_x_931) ;  /* 0x00000001085c7547 */ /* 0x000fea000b800000 */
[----:B------:R-:W1:Y:S01]  /*2750*/  S2UR UR5, SR_CgaCtaId ;  /* 0x00000000000579c3 */ /* 0x000e620000008800 */
[----:B------:R-:W-:Y:S01]  /*2760*/  UMOV UR4, 0x400 ;  /* 0x0000040000047882 */ /* 0x000fe20000000000 */
[----:B------:R-:W-:Y:S01]  /*2770*/  BSSY.RECONVERGENT B1, `(.L_x_931) ;  /* 0x0000014000017945 */ /* 0x000fe20003800200 */
[----:B-1----:R-:W-:-:S09]  /*2780*/  ULEA UR4, UR5, UR4, 0x18 ;  /* 0x0000000405047291 */ /* 0x002fd2000f8ec0ff */
[----:B--2---:R-:W1:Y:S04]  /*2790*/  LDS R3, [UR4+0x18] ;  /* 0x00001804ff037984 */ /* 0x004e680008000800 */
[----:B----4-:R-:W2:Y:S01]  /*27a0*/  LDS.64 R4, [UR4+0x20] ;  /* 0x00002004ff047984 */ /* 0x010ea20008000a00 */
[----:B-1----:R-:W-:Y:S01]  /*27b0*/  FSETP.GEU.AND P0, PT, R8, R3, PT ;  /* 0x000000030800720b */ /* 0x002fe20003f0e000 */
        /* <DEDUP_REMOVED lines=15> */
.L_x_932:
[----:B------:R-:W-:Y:S05]  /*28b0*/  BSYNC.RECONVERGENT B1 ;  /* 0x0000000000017941 */ /* 0x000fea0003800200 */
.L_x_931:
[----:B------:R-:W-:Y:S01]  /*28c0*/  UISETP.GE.AND UP0, UPT, UR6, 0x41, UPT ;  /* 0x000000410600788c */ /* 0x000fe2000bf06270 */
[----:B--2---:R-:W-:Y:S02]  /*28d0*/  IMAD.MOV.U32 R2, RZ, RZ, R0 ;  /* 0x000000ffff027224 */ /* 0x004fe400078e0000 */
[----:B----4-:R-:W-:Y:S02]  /*28e0*/  IMAD.MOV.U32 R5, RZ, RZ, R9 ;  /* 0x000000ffff057224 */ /* 0x010fe400078e0009 */
[----:B------:R-:W-:-:S04]  /*28f0*/  IMAD.MOV.U32 R4, RZ, RZ, R10 ;  /* 0x000000ffff047224 */ /* 0x000fc800078e000a */
[----:B------:R-:W-:Y:S05]  /*2900*/  BRA.U !UP0, `(.L_x_933) ;  /* 0x00000001085c7547 */ /* 0x000fea000b800000 */
[----:B------:R-:W1:Y:S01]  /*2910*/  S2UR UR5, SR_CgaCtaId ;  /* 0x00000000000579c3 */ /* 0x000e620000008800 */
[----:B------:R-:W-:Y:S01]  /*2920*/  UMOV UR4, 0x400 ;  /* 0x0000040000047882 */ /* 0x000fe20000000000 */
[----:B------:R-:W-:Y:S01]  /*2930*/  BSSY.RECONVERGENT B1, `(.L_x_933) ;  /* 0x0000014000017945 */ /* 0x000fe20003800200 */
[----:B-1----:R-:W-:-:S09]  /*2940*/  ULEA UR4, UR5, UR4, 0x18 ;  /* 0x0000000405047291 */ /* 0x002fd2000f8ec0ff */
[----:B------:R-:W1:Y:S04]  /*2950*/  LDS R3, [UR4+0x28] ;  /* 0x00002804ff037984 */ /* 0x000e680008000800 */
[----:B------:R-:W2:Y:S01]  /*2960*/  LDS.64 R6, [UR4+0x30] ;  /* 0x00003004ff067984 */ /* 0x000ea20008000a00 */
        /* <DEDUP_REMOVED lines=16> */
.L_x_934:
[----:B------:R-:W-:Y:S05]  /*2a70*/  BSYNC.RECONVERGENT B1 ;  /* 0x0000000000017941 */ /* 0x000fea0003800200 */
.L_x_933:
[----:B------:R-:W-:Y:S01]  /*2a80*/  UISETP.GE.AND UP0, UPT, UR6, 0x61, UPT ;  /* 0x000000610600788c */ /* 0x000fe2000bf06270 */
[----:B------:R-:W-:Y:S02]  /*2a90*/  IMAD.MOV.U32 R0, RZ, RZ, R2 ;  /* 0x000000ffff007224 */ /* 0x000fe400078e0002 */
[----:B------:R-:W-:Y:S02]  /*2aa0*/  IMAD.MOV.U32 R7, RZ, RZ, R5 ;  /* 0x000000ffff077224 */ /* 0x000fe400078e0005 */
        /* <DEDUP_REMOVED lines=24> */
.L_x_936:
[----:B------:R-:W-:Y:S05]  /*2c30*/  BSYNC.RECONVERGENT B1 ;  /* 0x0000000000017941 */ /* 0x000fea0003800200 */
.L_x_935:
        /* <DEDUP_REMOVED lines=27> */
.L_x_938:
[----:B------:R-:W-:Y:S05]  /*2df0*/  BSYNC.RECONVERGENT B1 ;  /* 0x0000000000017941 */ /* 0x000fea0003800200 */
.L_x_937:
        /* <DEDUP_REMOVED lines=27> */
.L_x_940:
[----:B------:R-:W-:Y:S05]  /*2fb0*/  BSYNC.RECONVERGENT B1 ;  /* 0x0000000000017941 */ /* 0x000fea0003800200 */
.L_x_939:
        /* <DEDUP_REMOVED lines=27> */
.L_x_942:
[----:B------:R-:W-:Y:S05]  /*3170*/  BSYNC.RECONVERGENT B1 ;  /* 0x0000000000017941 */ /* 0x000fea0003800200 */
.L_x_941:
[----:B------:R-:W-:Y:S01]  /*3180*/  UISETP.GE.AND UP0, UPT, UR6, 0xe1, UPT ;  /* 0x000000e10600788c */ /* 0x000fe2000bf06270 */
[----:B------:R-:W-:Y:S02]  /*3190*/  IMAD.MOV.U32 R8, RZ, RZ, R2 ;  /* 0x000000ffff087224 */ /* 0x000fe400078e0002 */
[----:B------:R-:W-:Y:S02]  /*31a0*/  IMAD.MOV.U32 R7, RZ, RZ, R5 ;  /* 0x000000ffff077224 */ /* 0x000fe400078e0005 */
[----:B------:R-:W-:-:S04]  /*31b0*/  IMAD.MOV.U32 R6, RZ, RZ, R4 ;  /* 0x000000ffff067224 */ /* 0x000fc800078e0004 */
[----:B------:R-:W-:Y:S05]  /*31c0*/  BRA.U !UP0, `(.L_x_906) ;  /* 0x0000002508047547 */ /* 0x000fea000b800000 */
[----:B------:R-:W1:Y:S01]  /*31d0*/  S2UR UR5, SR_CgaCtaId ;  /* 0x00000000000579c3 */ /* 0x000e620000008800 */
[----:B------:R-:W-:Y:S02]  /*31e0*/  UMOV UR4, 0x400 ;  /* 0x0000040000047882 */ /* 0x000fe40000000000 */
[----:B-1----:R-:W-:-:S09]  /*31f0*/  ULEA UR4, UR5, UR4, 0x18 ;  /* 0x0000000405047291 */ /* 0x002fd2000f8ec0ff */
[----:B------:R-:W1:Y:S04]  /*3200*/  LDS R3, [UR4+0x78] ;  /* 0x00007804ff037984 */ /* 0x000e680008000800 */
[----:B0-----:R-:W0:Y:S01]  /*3210*/  LDS.64 R10, [UR4+0x80] ;  /* 0x00008004ff0a7984 */ /* 0x001e220008000a00 */
[----:B-1----:R-:W-:Y:S01]  /*3220*/  FSETP.GEU.AND P0, PT, R2, R3, PT ;  /* 0x000000030200720b */ /* 0x002fe20003f0e000 */
[----:B------:R-:W-:Y:S02]  /*3230*/  IMAD.MOV.U32 R8, RZ, RZ, R3 ;  /* 0x000000ffff087224 */ /* 0x000fe400078e0003 */
[----:B0-----:R-:W-:Y:S02]  /*3240*/  IMAD.MOV.U32 R7, RZ, RZ, R10 ;  /* 0x000000ffff077224 */ /* 0x001fe400078e000a */
        /* <DEDUP_REMOVED lines=15> */
.L_x_874:
[----:B------:R-:W1:Y:S01]  /*3340*/  S2R R0, SR_TID.X ;  /* 0x0000000000007919 */ /* 0x000e620000002100 */
[----:B------:R-:W1:Y:S01]  /*3350*/  LDC.64 R2, c[0x0][0x380] ;  /* 0x0000e000ff027b82 */ /* 0x000e620000000a00 */
[----:B------:R-:W2:Y:S01]  /*3360*/  LDCU.64 UR6, c[0x0][0x388] ;  /* 0x00007100ff0677ac */ /* 0x000ea20008000a00 */
[----:B-1----:R-:W-:-:S05]  /*3370*/  IMAD.WIDE.U32 R2, R0, 0x4, R2 ;  /* 0x0000000400027825 */ /* 0x002fca00078e0002 */
[----:B0-----:R-:W3:Y:S04]  /*3380*/  LDG.E R5, desc[UR8][R2.64] ;  /* 0x0000000802057981 */ /* 0x001ee8000c1e1900 */
[----:B------:R-:W3:Y:S04]  /*3390*/  LDG.E R6, desc[UR8][R2.64+0x400] ;  /* 0x0004000802067981 */ /* 0x000ee8000c1e1900 */
[----:B------:R-:W4:Y:S04]  /*33a0*/  LDG.E R7, desc[UR8][R2.64+0x800] ;  /* 0x0008000802077981 */ /* 0x000f28000c1e1900 */
[----:B------:R-:W5:Y:S04]  /*33b0*/  LDG.E R8, desc[UR8][R2.64+0xc00] ;  /* 0x000c000802087981 */ /* 0x000f68000c1e1900 */
[----:B------:R-:W2:Y:S01]  /*33c0*/  LDG.E R4, desc[UR8][R2.64+0x1000] ;  /* 0x0010000802047981 */ /* 0x000ea2000c1e1900 */
[----:B------:R-:W-:Y:S01]  /*33d0*/  UISETP.GE.U32.AND UP0, UPT, UR4, 0xa00, UPT ;  /* 0x00000a000400788c */ /* 0x000fe2000bf06070 */
[----:B------:R-:W-:-:S03]  /*33e0*/  IMAD.MOV.U32 R10, RZ, RZ, RZ ;  /* 0x000000ffff0a7224 */ /* 0x000fc600078e00ff */
[----:B------:R-:W-:Y:S01]  /*33f0*/  UISETP.GE.U32.AND.EX UP0, UPT, UR5, URZ, UPT, UP0 ;  /* 0x000000ff0500728c */ /* 0x000fe2000bf06100 */
[----:B---3--:R-:W-:-:S04]  /*3400*/  FSETP.GEU.AND P0, PT, R5, R6, PT ;  /* 0x000000060500720b */ /* 0x008fc80003f0e000 */
[----:B------:R-:W-:Y:S01]  /*3410*/  FSEL R6, R5, R6, P0 ;  /* 0x0000000605067208 */ /* 0x000fe20000000000 */
[----:B------:R-:W-:-:S03]  /*3420*/  VIADD R5, R0, 0x100 ;  /* 0x0000010000057836 */ /* 0x000fc60000000000 */
[----:B----4-:R-:W-:-:S04]  /*3430*/  FSETP.GEU.AND P2, PT, R6, R7, PT ;  /* 0x000000070600720b */ /* 0x010fc80003f4e000 */
[----:B------:R-:W-:-:S04]  /*3440*/  FSEL R7, R6, R7, P2 ;  /* 0x0000000706077208 */ /* 0x000fc80001000000 */
[----:B-----5:R-:W-:-:S04]  /*3450*/  FSETP.GEU.AND P3, PT, R7, R8, PT ;  /* 0x000000080700720b */ /* 0x020fc80003f6e000 */
[----:B------:R-:W-:Y:S01]  /*3460*/  FSEL R7, R7, R8, P3 ;  /* 0x0000000807077208 */ /* 0x000fe20001800000 */
[C---:B------:R-:W-:Y:S01]  /*3470*/  VIADD R8, R0.reuse, 0x200 ;  /* 0x0000020000087836 */ /* 0x040fe20000000000 */
[C---:B------:R-:W-:Y:S02]  /*3480*/  @P2 SEL R8, R0.reuse, R5, P0 ;  /* 0x0000000500082207 */ /* 0x040fe40000000000 */
[----:B--2---:R-:W-:Y:S02]  /*3490*/  FSETP.GEU.AND P1, PT, R7, R4, PT ;  /* 0x000000040700720b */ /* 0x004fe40003f2e000 */
[----:B------:R-:W-:-:S03]  /*34a0*/  LOP3.LUT R5, R0, 0x400, RZ, 0xfc, !PT ;  /* 0x0000040000057812 */ /* 0x000fc600078efcff */
[----:B------:R-:W-:-:S08]  /*34b0*/  @!P3 VIADD R8, R0, 0x300 ;  /* 0x000003000008b836 */ /* 0x000fd00000000000 */
[C---:B------:R-:W-:Y:S02]  /*34c0*/  @P1 ISETP.GE.U32.AND P0, PT, R8.reuse, R5, PT ;  /* 0x000000050800120c */ /* 0x040fe40003f06070 */
[----:B------:R-:W-:Y:S02]  /*34d0*/  IADD3 R5, P2, PT, R5, UR6, RZ ;  /* 0x0000000605057c10 */ /* 0x000fe4000ff5e0ff */
[----:B------:R-:W-:Y:S02]  /*34e0*/  @P1 IADD3 R8, P3, PT, R8, UR6, RZ ;  /* 0x0000000608081c10 */ /* 0x000fe4000ff7e0ff */
[----:B------:R-:W-:Y:S01]  /*34f0*/  @P1 ISETP.GE.U32.AND.EX P0, PT, RZ, RZ, PT, P0 ;  /* 0x000000ffff00120c */ /* 0x000fe20003f06100 */
[----:B------:R-:W-:Y:S02]  /*3500*/  IMAD.X R6, RZ, RZ, UR7, P2 ;  /* 0x00000007ff067e24 */ /* 0x000fe400090e06ff */
[----:B------:R-:W-:Y:S01]  /*3510*/  @P1 IMAD.X R9, RZ, RZ, UR7, P3 ;  /* 0x00000007ff091e24 */ /* 0x000fe200098e06ff */
[----:B------:R-:W-:-:S04]  /*3520*/  @P1 FSETP.LT.OR P0, PT, R4, R7, !P0 ;  /* 0x000000070400120b */ /* 0x000fc80004701400 */
[----:B------:R-:W-:Y:S01]  /*3530*/  @P1 FSEL R4, R7, R4, P0 ;  /* 0x0000000407041208 */ /* 0x000fe20000000000 */
[----:B------:R-:W-:Y:S01]  /*3540*/  IMAD.MOV.U32 R7, RZ, RZ, 0x500 ;  /* 0x00000500ff077424 */ /* 0x000fe200078e00ff */
[----:B------:R-:W-:Y:S02]  /*3550*/  @P1 SEL R5, R8, R5, P0 ;  /* 0x0000000508051207 */ /* 0x000fe40000000000 */
[----:B------:R-:W-:Y:S01]  /*3560*/  @P1 SEL R6, R9, R6, P0 ;  /* 0x0000000609061207 */ /* 0x000fe20000000000 */
[----:B------:R-:W-:Y:S06]  /*3570*/  BRA.U !UP0, `(.L_x_943) ;  /* 0x00000005081c7547 */ /* 0x000fec000b800000 */
[----:B------:R-:W-:Y:S01]  /*3580*/  IMAD.MOV.U32 R7, RZ, RZ, R4 ;  /* 0x000000ffff077224 */ /* 0x000fe200078e0004 */
[----:B------:R-:W0:Y:S01]  /*3590*/  LDCU.64 UR6, c[0x0][0x388] ;  /* 0x00007100ff0677ac */ /* 0x000e220008000a00 */
[----:B------:R-:W-:Y:S02]  /*35a0*/  IMAD.MOV.U32 R15, RZ, RZ, 0x500 ;  /* 0x00000500ff0f7424 */ /* 0x000fe400078e00ff */
[----:B------:R-:W-:Y:S01]  /*35b0*/  IMAD.MOV.U32 R16, RZ, RZ, RZ ;  /* 0x000000ffff107224 */ /* 0x000fe200078e00ff */
[----:B------:R-:W1:Y:S01]  /*35c0*/  LDCU.64 UR4, c[0x0][0x398] ;  /* 0x00007300ff0477ac */ /* 0x000e620008000a00 */
[----:B------:R-:W-:-:S05]  /*35d0*/  NOP ;  /* 0x0000000000007918 */ /* 0x000fca0000000000 */
.L_x_944:
[----:B------:R-:W-:-:S04]  /*35e0*/  LEA R8, P0, R15, R2, 0x2 ;  /* 0x000000020f087211 */ /* 0x000fc800078010ff */
[----:B------:R-:W-:-:S05]  /*35f0*/  LEA.HI.X R9, R15, R3, R16, 0x2, P0 ;  /* 0x000000030f097211 */ /* 0x000fca00000f1410 */
[----:B------:R-:W2:Y:S04]  /*3600*/  LDG.E R10, desc[UR8][R8.64] ;  /* 0x00000008080a7981 */ /* 0x000ea8000c1e1900 */
[----:B------:R-:W3:Y:S04]  /*3610*/  LDG.E R11, desc[UR8][R8.64+0x400] ;  /* 0x00040008080b7981 */ /* 0x000ee8000c1e1900 */
[----:B------:R-:W4:Y:S04]  /*3620*/  LDG.E R12, desc[UR8][R8.64+0x800] ;  /* 0x00080008080c7981 */ /* 0x000f28000c1e1900 */
[----:B------:R-:W5:Y:S04]  /*3630*/  LDG.E R13, desc[UR8][R8.64+0xc00] ;  /* 0x000c0008080d7981 */ /* 0x000f68000c1e1900 */
[----:B------:R1:W5:Y:S01]  /*3640*/  LDG.E R4, desc[UR8][R8.64+0x1000] ;  /* 0x0010000808047981 */ /* 0x000362000c1e1900 */
[----:B0-----:R-:W-:-:S04]  /*3650*/  IADD3 R18, P0, P2, R15, UR6, R0 ;  /* 0x000000060f127c10 */ /* 0x001fc8000fa1e000 */
[----:B------:R-:W-:Y:S01]  /*3660*/  IADD3.X R17, PT, PT, R16, UR7, RZ, P0, P2 ;  /* 0x0000000710117c10 */ /* 0x000fe200087e44ff */
[----:B-1----:R-:W-:Y:S01]  /*3670*/  IMAD.MOV.U32 R8, RZ, RZ, R18 ;  /* 0x000000ffff087224 */ /* 0x002fe200078e0012 */
[----:B------:R-:W-:-:S03]  /*3680*/  IADD3 R9, P4, PT, R15, 0xa00, RZ ;  /* 0x00000a000f097810 */ /* 0x000fc60007f9e0ff */
[----:B------:R-:W-:Y:S01]  /*3690*/  IMAD.MOV.U32 R14, RZ, RZ, R17 ;  /* 0x000000ffff0e7224 */ /* 0x000fe200078e0011 */
        /* <DEDUP_REMOVED lines=9> */
[----:B------:R-:W-:Y:S02]  /*3730*/  @P1 SEL R14, R6, R17, P0 ;  /* 0x00000011060e1207 */ /* 0x000fe40000000000 */
[----:B------:R-:W-:-:S07]  /*3740*/  IADD3 R6, P3, PT, R18, 0x200, RZ ;  /* 0x0000020012067810 */ /* 0x000fce0007f7e0ff */
[----:B------:R-:W-:-:S04]  /*3750*/  @P2 ISETP.GE.U32.AND P0, PT, R8, R7, PT ;  /* 0x000000070800220c */ /* 0x000fc80003f06070 */
[----:B------:R-:W-:-:S04]  /*3760*/  @P2 ISETP.GE.AND.EX P0, PT, R14, R5, PT, P0 ;  /* 0x000000050e00220c */ /* 0x000fc80003f06300 */
[----:B------:R-:W-:-:S04]  /*3770*/  @P2 FSETP.LT.OR P0, PT, R11, R10, !P0 ;  /* 0x0000000a0b00220b */ /* 0x000fc80004701400 */
[----:B------:R-:W-:Y:S02]  /*3780*/  @P2 FSEL R11, R10, R11, P0 ;  /* 0x0000000b0a0b2208 */ /* 0x000fe40000000000 */
[----:B------:R-:W-:Y:S01]  /*3790*/  @P2 SEL R7, R8, R7, P0 ;  /* 0x0000000708072207 */ /* 0x000fe20000000000 */
[----:B------:R-:W-:Y:S01]  /*37a0*/  IMAD.X R8, RZ, RZ, R17, P3 ;  /* 0x000000ffff087224 */ /* 0x000fe200018e0611 */
[----:B----4-:R-:W-:Y:S02]  /*37b0*/  FSETP.GEU.AND P1, PT, R11, R12, PT ;  /* 0x0000000c0b00720b */ /* 0x010fe40003f2e000 */
[----:B------:R-:W-:Y:S02]  /*37c0*/  @P2 SEL R5, R14, R5, P0 ;  /* 0x000000050e052207 */ /* 0x000fe40000000000 */
[----:B------:R-:W-:-:S09]  /*37d0*/  IADD3 R14, P2, PT, R18, 0x300, RZ ;  /* 0x00000300120e7810 */ /* 0x000fd20007f5e0ff */
[----:B------:R-:W-:-:S04]  /*37e0*/  @P1 ISETP.GE.U32.AND P0, PT, R7, R6, PT ;  /* 0x000000060700120c */ /* 0x000fc80003f06070 */
[----:B------:R-:W-:-:S04]  /*37f0*/  @P1 ISETP.GE.AND.EX P0, PT, R5, R8, PT, P0 ;  /* 0x000000080500120c */ /* 0x000fc80003f06300 */
[----:B------:R-:W-:-:S04]  /*3800*/  @P1 FSETP.LT.OR P0, PT, R12, R11, !P0 ;  /* 0x0000000b0c00120b */ /* 0x000fc80004701400 */
[----:B------:R-:W-:Y:S02]  /*3810*/  @P1 FSEL R12, R11, R12, P0 ;  /* 0x0000000c0b0c1208 */ /* 0x000fe40000000000 */
[----:B------:R-:W-:Y:S01]  /*3820*/  @P1 SEL R6, R7, R6, P0 ;  /* 0x0000000607061207 */ /* 0x000fe20000000000 */
[----:B------:R-:W-:Y:S01]  /*3830*/  IMAD.X R7, RZ, RZ, R17, P2 ;  /* 0x000000ffff077224 */ /* 0x000fe200010e0611 */
[----:B-----5:R-:W-:Y:S02]  /*3840*/  FSETP.GEU.AND P3, PT, R12, R13, PT ;  /* 0x0000000d0c00720b */ /* 0x020fe40003f6e000 */
        /* <DEDUP_REMOVED lines=8> */
[----:B------:R-:W-:Y:S02]  /*38d0*/  FSETP.GEU.AND P2, PT, R13, R4, PT ;  /* 0x000000040d00720b */ /* 0x000fe40003f4e000 */
[----:B------:R-:W-:Y:S01]  /*38e0*/  ISETP.GT.U32.AND P1, PT, R9, UR4, PT ;  /* 0x0000000409007c0c */ /* 0x000fe2000bf24070 */
[----:B------:R-:W-:Y:S01]  /*38f0*/  IMAD.X R9, RZ, RZ, R16, P4 ;  /* 0x000000ffff097224 */ /* 0x000fe200020e0610 */
[----:B------:R-:W-:Y:S02]  /*3900*/  @P3 SEL R7, R8, R7, P0 ;  /* 0x0000000708073207 */ /* 0x000fe40000000000 */
[----:B------:R-:W-:-:S02]  /*3910*/  IADD3 R8, P3, PT, R15, 0x500, RZ ;  /* 0x000005000f087810 */ /* 0x000fc40007f7e0ff */
[----:B------:R-:W-:-:S03]  /*3920*/  ISETP.GT.AND.EX P1, PT, R9, UR5, PT, P1 ;  /* 0x0000000509007c0c */ /* 0x000fc6000bf24310 */
[----:B------:R-:W-:Y:S02]  /*3930*/  IMAD.X R10, RZ, RZ, R16, P3 ;  /* 0x000000ffff0a7224 */ /* 0x000fe400018e0610 */
[----:B------:R-:W-:Y:S01]  /*3940*/  @P2 ISETP.GE.U32.AND P0, PT, R14, R5, PT ;  /* 0x000000050e00220c */ /* 0x000fe20003f06070 */
[----:B------:R-:W-:Y:S02]  /*3950*/  IMAD.MOV.U32 R15, RZ, RZ, R8 ;  /* 0x000000ffff0f7224 */ /* 0x000fe400078e0008 */
[----:B------:R-:W-:Y:S01]  /*3960*/  IMAD.MOV.U32 R16, RZ, RZ, R10 ;  /* 0x000000ffff107224 */ /* 0x000fe200078e000a */
[----:B------:R-:W-:-:S04]  /*3970*/  @P2 ISETP.GE.AND.EX P0, PT, R7, R6, PT, P0 ;  /* 0x000000060700220c */ /* 0x000fc80003f06300 */
[----:B------:R-:W-:-:S04]  /*3980*/  @P2 FSETP.LT.OR P0, PT, R4, R13, !P0 ;  /* 0x0000000d0400220b */ /* 0x000fc80004701400 */
[----:B------:R-:W-:Y:S02]  /*3990*/  @P2 FSEL R4, R13, R4, P0 ;  /* 0x000000040d042208 */ /* 0x000fe40000000000 */
[----:B------:R-:W-:Y:S02]  /*39a0*/  @P2 SEL R6, R7, R6, P0 ;  /* 0x0000000607062207 */ /* 0x000fe40000000000 */
[----:B------:R-:W-:Y:S01]  /*39b0*/  @P2 SEL R5, R14, R5, P0 ;  /* 0x000000050e052207 */ /* 0x000fe20000000000 */
[----:B------:R-:W-:Y:S01]  /*39c0*/  IMAD.MOV.U32 R7, RZ, RZ, R4 ;  /* 0x000000ffff077224 */ /* 0x000fe200078e0004 */
[----:B------:R-:W-:Y:S06]  /*39d0*/  @!P1 BRA `(.L_x_944) ;  /* 0xfffffffc00009947 */ /* 0x000fec000383ffff */
[----:B------:R-:W-:-:S07]  /*39e0*/  IMAD.MOV.U32 R7, RZ, RZ, R8 ;  /* 0x000000ffff077224 */ /* 0x000fce00078e0008 */
.L_x_943:
        /* <DEDUP_REMOVED lines=8> */
[----:B------:R-:W-:Y:S01]  /*3a70*/  BSSY.RECONVERGENT B2, `(.L_x_947) ;  /* 0x0000030000027945 */ /* 0x000fe20003800200 */
[----:B------:R-:W-:Y:S02]  /*3a80*/  IMAD.MOV.U32 R12, RZ, RZ, R0 ;  /* 0x000000ffff0c7224 */ /* 0x000fe400078e0000 */
[----:B------:R-:W-:-:S04]  /*3a90*/  IADD3 R15, PT, PT, -R7, UR4, R2 ;  /* 0x00000004070f7c10 */ /* 0x000fc8000fffe102 */
[----:B------:R-:W-:-:S04]  /*3aa0*/  LOP3.LUT R2, R15, 0x300, RZ, 0xc0, !PT ;  /* 0x000003000f027812 */ /* 0x000fc800078ec0ff */
[----:B------:R-:W-:-:S13]  /*3ab0*/  ISETP.NE.AND P0, PT, R2, 0x300, PT ;  /* 0x000003000200780c */ /* 0x000fda0003f05270 */
[----:B------:R-:W-:Y:S05]  /*3ac0*/  @!P0 BRA `(.L_x_948) ;  /* 0x0000000000a88947 */ /* 0x000fea0003800000 */
[----:B------:R-:W0:Y:S01]  /*3ad0*/  LDCU.64 UR10, c[0x0][0x380] ;  /* 0x00007000ff0a77ac */ /* 0x000e220008000a00 */
[----:B------:R-:W-:Y:S01]  /*3ae0*/  IADD3 R3, P0, PT, R0, R7, RZ ;  /* 0x0000000700037210 */ /* 0x000fe20007f1e0ff */
[----:B------:R-:W-:Y:S01]  /*3af0*/  IMAD.MOV.U32 R12, RZ, RZ, R0 ;  /* 0x000000ffff0c7224 */ /* 0x000fe200078e0000 */
[----:B------:R-:W-:-:S03]  /*3b00*/  LEA.HI R2, R15, 0x1, RZ, 0x18 ;  /* 0x000000010f027811 */ /* 0x000fc600078fc0ff */
[----:B------:R-:W-:Y:S01]  /*3b10*/  IMAD.X R14, RZ, RZ, R10, P0 ;  /* 0x000000ffff0e7224 */ /* 0x000fe200000e060a */
[----:B------:R-:W-:Y:S02]  /*3b20*/  LOP3.LUT R2, R2, 0x3, RZ, 0xc0, !PT ;  /* 0x0000000302027812 */ /* 0x000fe400078ec0ff */
[----:B------:R-:W-:-:S03]  /*3b30*/  IADD3 R13, P0, PT, R3, UR6, RZ ;  /* 0x00000006030d7c10 */ /* 0x000fc6000ff1e0ff */
[----:B------:R-:W-:Y:S01]  /*3b40*/  IMAD.MOV R8, RZ, RZ, -R2 ;  /* 0x000000ffff087224 */ /* 0x000fe200078e0a02 */
[----:B0-----:R-:W-:-:S04]  /*3b50*/  LEA R9, P1, R3, UR10, 0x2 ;  /* 0x0000000a03097c11 */ /* 0x001fc8000f8210ff */
[----:B------:R-:W-:Y:S02]  /*3b60*/  LEA.HI.X R3, R3, UR11, R14, 0x2, P1 ;  /* 0x0000000b03037c11 */ /* 0x000fe400088f140e */
[----:B------:R-:W-:-:S07]  /*3b70*/  IADD3.X R14, PT, PT, R14, UR7, RZ, P0, !PT ;  /* 0x000000070e0e7c10 */ /* 0x000fce00087fe4ff */
.L_x_951:
        /* <DEDUP_REMOVED lines=25> */
.L_x_950:
[----:B------:R-:W-:Y:S05]  /*3d10*/  BSYNC.RECONVERGENT B3 ;  /* 0x0000000000037941 */ /* 0x000fea0003800200 */
.L_x_949:
[----:B------:R-:W-:Y:S01]  /*3d20*/  IADD3 R13, P0, PT, R13, 0x100, RZ ;  /* 0x000001000d0d7810 */ /* 0x000fe20007f1e0ff */
[----:B------:R-:W-:Y:S02]  /*3d30*/  VIADD R12, R12, 0x100 ;  /* 0x000001000c0c7836 */ /* 0x000fe40000000000 */
[----:B------:R-:W-:Y:S02]  /*3d40*/  IMAD.X R3, RZ, RZ, R3, P3 ;  /* 0x000000ffff037224 */ /* 0x000fe400018e0603 */
[----:B------:R-:W-:Y:S01]  /*3d50*/  IMAD.X R14, RZ, RZ, R14, P0 ;  /* 0x000000ffff0e7224 */ /* 0x000fe200000e060e */
[----:B------:R-:W-:Y:S07]  /*3d60*/  @P2 BRA `(.L_x_951) ;  /* 0xfffffffc00842947 */ /* 0x000fee000383ffff */
.L_x_948:
[----:B------:R-:W-:Y:S05]  /*3d70*/  BSYNC.RECONVERGENT B2 ;  /* 0x0000000000027941 */ /* 0x000fea0003800200 */
.L_x_947:
[----:B------:R-:W-:-:S13]  /*3d80*/  ISETP.GE.U32.AND P0, PT, R15, 0x300, PT ;  /* 0x000003000f00780c */ /* 0x000fda0003f06070 */
[----:B------:R-:W-:Y:S05]  /*3d90*/  @!P0 BRA `(.L_x_946) ;  /* 0x0000000400888947 */ /* 0x000fea0003800000 */
[----:B------:R-:W0:Y:S01]  /*3da0*/  LDC.64 R2, c[0x0][0x380] ;  /* 0x0000e000ff027b82 */ /* 0x000e220000000a00 */
[----:B------:R-:W-:-:S07]  /*3db0*/  VIADD R12, R12, 0x200 ;  /* 0x000002000c0c7836 */ /* 0x000fce0000000000 */
[----:B------:R-:W1:Y:S02]  /*3dc0*/  LDC.64 R8, c[0x0][0x388] ;  /* 0x0000e200ff087b82 */ /* 0x000e640000000a00 */
.L_x_960:
        /* <DEDUP_REMOVED lines=29> */
.L_x_953:
[----:B------:R-:W-:Y:S05]  /*3fa0*/  BSYNC.RECONVERGENT B2 ;  /* 0x0000000000027941 */ /* 0x000fea0003800200 */
.L_x_952:
        /* <DEDUP_REMOVED lines=20> */
.L_x_955:
[----:B------:R-:W-:Y:S05]  /*40f0*/  BSYNC.RECONVERGENT B2 ;  /* 0x0000000000027941 */ /* 0x000fea0003800200 */
.L_x_954:
        /* <DEDUP_REMOVED lines=20> */
.L_x_957:
[----:B------:R-:W-:Y:S05]  /*4240*/  BSYNC.RECONVERGENT B2 ;  /* 0x0000000000027941 */ /* 0x000fea0003800200 */
.L_x_956:
        /* <DEDUP_REMOVED lines=18> */
.L_x_959:
[----:B------:R-:W-:Y:S05]  /*4370*/  BSYNC.RECONVERGENT B2 ;  /* 0x0000000000027941 */ /* 0x000fea0003800200 */
.L_x_958:
[C---:B------:R-:W-:Y:S02]  /*4380*/  VIADD R14, R12.reuse, 0x200 ;  /* 0x000002000c0e7836 */ /* 0x040fe40000000000 */
[----:B------:R-:W-:-:S03]  /*4390*/  VIADD R12, R12, 0x400 ;  /* 0x000004000c0c7836 */ /* 0x000fc60000000000 */
[----:B------:R-:W-:-:S13]  /*43a0*/  ISETP.GE.AND P0, PT, R14, R11, PT ;  /* 0x0000000b0e00720c */ /* 0x000fda0003f06270 */
[----:B------:R-:W-:Y:S05]  /*43b0*/  @!P0 BRA `(.L_x_960) ;  /* 0xfffffff800848947 */ /* 0x000fea000383ffff */
.L_x_946:
[----:B------:R-:W-:Y:S05]  /*43c0*/  BSYNC.RECONVERGENT B1 ;  /* 0x0000000000017941 */ /* 0x000fea0003800200 */
.L_x_945:
        /* <DEDUP_REMOVED lines=31> */
.L_x_962:
[----:B------:R-:W-:Y:S05]  /*45c0*/  BSYNC.RECONVERGENT B1 ;  /* 0x0000000000017941 */ /* 0x000fea0003800200 */
.L_x_961:
        /* <DEDUP_REMOVED lines=24> */
.L_x_964:
[----:B------:R-:W-:Y:S05]  /*4750*/  BSYNC.RECONVERGENT B1 ;  /* 0x0000000000017941 */ /* 0x000fea0003800200 */
.L_x_963:
[----:B0-----:R0:W4:Y:S01]  /*4760*/  SHFL.DOWN PT, R8, R3, 0x4, 0x1f ;  /* 0x08801f0003087f89 */ /* 0x00112200000e0000 */
[----:B------:R-:W-:Y:S01]  /*4770*/  BSSY.RECONVERGENT B1, `(.L_x_965) ;  /* 0x0000017000017945 */ /* 0x000fe20003800200 */
[----:B------:R-:W-:Y:S02]  /*4780*/  IMAD.MOV.U32 R2, RZ, RZ, R3 ;  /* 0x000000ffff027224 */ /* 0x000fe400078e0003 */
[----:B-1----:R0:W1:Y:S01]  /*4790*/  SHFL.DOWN PT, R9, R4, 0x4, 0x1f ;  /* 0x08801f0004097f89 */ /* 0x00206200000e0000 */
[----:B--2---:R-:W-:Y:S02]  /*47a0*/  IMAD.MOV.U32 R6, RZ, RZ, R4 ;  /* 0x000000ffff067224 */ /* 0x004fe400078e0004 */
[----:B------:R-:W-:Y:S01]  /*47b0*/  IMAD.MOV.U32 R7, RZ, RZ, R5 ;  /* 0x000000ffff077224 */ /* 0x000fe200078e0005 */
[----:B------:R0:W2:Y:S01]  /*47c0*/  SHFL.DOWN PT, R10, R5, 0x4, 0x1f ;  /* 0x08801f00050a7f89 */ /* 0x0000a200000e0000 */
[----:B------:R-:W-:Y:S05]  /*47d0*/  @P5 BRA `(.L_x_966) ;  /* 0x0000000000405947 */ /* 0x000fea0003800000 */
[----:B----4-:R-:W-:Y:S01]  /*47e0*/  FSETP.GEU.AND P0, PT, R3, R8, PT ;  /* 0x000000080300720b */ /* 0x010fe20003f0e000 */
[----:B------:R-:W-:Y:S02]  /*47f0*/  IMAD.MOV.U32 R2, RZ, RZ, R8 ;  /* 0x000000ffff027224 */ /* 0x000fe400078e0008 */
[----:B-1----:R-:W-:Y:S02]  /*4800*/  IMAD.MOV.U32 R6, RZ, RZ, R9 ;  /* 0x000000ffff067224 */ /* 0x002fe400078e0009 */
[----:B--2---:R-:W-:-:S08]  /*4810*/  IMAD.MOV.U32 R7, RZ, RZ, R10 ;  /* 0x000000ffff077224 */ /* 0x004fd000078e000a */
        /* <DEDUP_REMOVED lines=12> */
.L_x_966:
[----:B------:R-:W-:Y:S05]  /*48e0*/  BSYNC.RECONVERGENT B1 ;  /* 0x0000000000017941 */ /* 0x000fea0003800200 */
.L_x_965:
[----:B-1----:R1:W1:Y:S01]  /*48f0*/  SHFL.DOWN PT, R9, R2, 0x8, 0x1f ;  /* 0x09001f0002097f89 */ /* 0x00226200000e0000 */
[----:B------:R-:W-:Y:S01]  /*4900*/  BSSY.RECONVERGENT B1, `(.L_x_967) ;  /* 0x0000017000017945 */ /* 0x000fe20003800200 */
[----:B0-----:R-:W-:Y:S02]  /*4910*/  IMAD.MOV.U32 R3, RZ, RZ, R2 ;  /* 0x000000ffff037224 */ /* 0x001fe400078e0002 */
[----:B---3--:R0:W3:Y:S01]  /*4920*/  SHFL.DOWN PT, R11, R6, 0x8, 0x1f ;  /* 0x09001f00060b7f89 */ /* 0x0080e200000e0000 */
[----:B------:R-:W-:Y:S02]  /*4930*/  IMAD.MOV.U32 R4, RZ, RZ, R6 ;  /* 0x000000ffff047224 */ /* 0x000fe400078e0006 */
[----:B------:R-:W-:Y:S01]  /*4940*/  IMAD.MOV.U32 R5, RZ, RZ, R7 ;  /* 0x000000ffff057224 */ /* 0x000fe200078e0007 */
[----:B----4-:R0:W4:Y:S01]  /*4950*/  SHFL.DOWN PT, R8, R7, 0x8, 0x1f ;  /* 0x09001f0007087f89 */ /* 0x01012200000e0000 */
[----:B------:R-:W-:Y:S05]  /*4960*/  @P4 BRA `(.L_x_968) ;  /* 0x0000000000404947 */ /* 0x000fea0003800000 */
[----:B-1----:R-:W-:Y:S01]  /*4970*/  FSETP.GEU.AND P0, PT, R2, R9, PT ;  /* 0x000000090200720b */ /* 0x002fe20003f0e000 */
        /* <DEDUP_REMOVED lines=15> */
.L_x_968:
[----:B------:R-:W-:Y:S05]  /*4a70*/  BSYNC.RECONVERGENT B1 ;  /* 0x0000000000017941 */ /* 0x000fea0003800200 */
.L_x_967:
[----:B-1----:R1:W1:Y:S01]  /*4a80*/  SHFL.DOWN PT, R2, R3, 0x10, 0x1f ;  /* 0x0a001f0003027f89 */ /* 0x00226200000e0000 */
[----:B------:R-:W-:Y:S01]  /*4a90*/  BSSY.RECONVERGENT B1, `(.L_x_969) ;  /* 0x0000017000017945 */ /* 0x000fe20003800200 */
[----:B----4-:R-:W-:Y:S02]  /*4aa0*/  IMAD.MOV.U32 R8, RZ, RZ, R3 ;  /* 0x000000ffff087224 */ /* 0x010fe400078e0003 */
[----:B------:R4:W1:Y:S01]  /*4ab0*/  SHFL.DOWN PT, R9, R4, 0x10, 0x1f ;  /* 0x0a001f0004097f89 */ /* 0x00086200000e0000 */
[----:B0-----:R-:W-:Y:S02]  /*4ac0*/  IMAD.MOV.U32 R7, RZ, RZ, R4 ;  /* 0x000000ffff077224 */ /* 0x001fe400078e0004 */
[----:B------:R-:W-:Y:S01]  /*4ad0*/  IMAD.MOV.U32 R6, RZ, RZ, R5 ;  /* 0x000000ffff067224 */ /* 0x000fe200078e0005 */
[----:B--2---:R4:W0:Y:S01]  /*4ae0*/  SHFL.DOWN PT, R10, R5, 0x10, 0x1f ;  /* 0x0a001f00050a7f89 */ /* 0x00482200000e0000 */
[----:B------:R-:W-:Y:S05]  /*4af0*/  @P3 BRA `(.L_x_970) ;  /* 0x0000000000403947 */ /* 0x000fea0003800000 */
[----:B-1----:R-:W-:Y:S01]  /*4b00*/  FSETP.GEU.AND P0, PT, R3, R2, PT ;  /* 0x000000020300720b */ /* 0x002fe20003f0e000 */
        /* <DEDUP_REMOVED lines=15> */
.L_x_970:
[----:B------:R-:W-:Y:S05]  /*4c00*/  BSYNC.RECONVERGENT B1 ;  /* 0x0000000000017941 */ /* 0x000fea0003800200 */
.L_x_969:
[----:B------:R-:W-:Y:S04]  /*4c10*/  BSSY.RECONVERGENT B1, `(.L_x_971) ;  /* 0x000000c000017945 */ /* 0x000fe80003800200 */
[----:B------:R-:W-:Y:S05]  /*4c20*/  @P2 BRA `(.L_x_972) ;  /* 0x0000000000282947 */ /* 0x000fea0003800000 */
[----:B----4-:R-:W2:Y:S01]  /*4c30*/  S2R R4, SR_CgaCtaId ;  /* 0x0000000000047919 */ /* 0x010ea20000008800 */
[----:B-1----:R-:W-:Y:S02]  /*4c40*/  MOV R3, 0x400 ;  /* 0x0000040000037802 */ /* 0x002fe40000000f00 */
        /* <DEDUP_REMOVED lines=8> */
.L_x_972:
[----:B------:R-:W-:Y:S05]  /*4cd0*/  BSYNC.RECONVERGENT B1 ;  /* 0x0000000000017941 */ /* 0x000fea0003800200 */
.L_x_971:
[----:B------:R-:W-:Y:S01]  /*4ce0*/  BAR.SYNC.DEFER_BLOCKING 0x0 ;  /* 0x0000000000007b1d */ /* 0x000fe20000010000 */
[----:B------:R-:W-:-:S13]  /*4cf0*/  ISETP.NE.AND P1, PT, R0, RZ, PT ;  /* 0x000000ff0000720c */ /* 0x000fda0003f25270 */
[----:B------:R-:W-:Y:S05]  /*4d00*/  @P1 BRA `(.L_x_906) ;  /* 0x0000000800341947 */ /* 0x000fea0003800000 */
[----:B-12---:R-:W1:Y:S01]  /*4d10*/  S2R R3, SR_CgaCtaId ;  /* 0x0000000000037919 */ /* 0x006e620000008800 */
[----:B------:R-:W-:Y:S01]  /*4d20*/  MOV R0, 0x400 ;  /* 0x0000040000007802 */ /* 0x000fe20000000f00 */
[----:B------:R-:W-:Y:S03]  /*4d30*/  BSSY.RECONVERGENT B1, `(.L_x_973) ;  /* 0x0000016000017945 */ /* 0x000fe60003800200 */
[----:B-1----:R-:W-:-:S05]  /*4d40*/  LEA R24, R3, R0, 0x18 ;  /* 0x0000000003187211 */ /* 0x002fca00078ec0ff */
[----:B------:R-:W1:Y:S04]  /*4d50*/  LDS R3, [R24+0x18] ;  /* 0x0000180018037984 */ /* 0x000e680000000800 */
[----:B----4-:R-:W2:Y:S04]  /*4d60*/  LDS.64 R4, [R24+0x20] ;  /* 0x0000200018047984 */ /* 0x010ea80000000a00 */
[----:B------:R4:W0:Y:S04]  /*4d70*/  LDS R18, [R24+0x28] ;  /* 0x0000280018127984 */ /* 0x0008280000000800 */
[----:B------:R4:W0:Y:S01]  /*4d80*/  LDS R16, [R24+0x38] ;  /* 0x0000380018107984 */ /* 0x0008220000000800 */
[----:B-1----:R-:W-:Y:S01]  /*4d90*/  FSETP.GEU.AND P0, PT, R8, R3, PT ;  /* 0x000000030800720b */ /* 0x002fe20003f0e000 */
[----:B------:R-:W-:-:S02]  /*4da0*/  IMAD.MOV.U32 R19, RZ, RZ, R3 ;  /* 0x000000ffff137224 */ /* 0x000fc400078e0003 */
[----:B--2---:R-:W-:Y:S02]  /*4db0*/  IMAD.MOV.U32 R21, RZ, RZ, R4 ;  /* 0x000000ffff157224 */ /* 0x004fe400078e0004 */
[----:B------:R-:W-:-:S08]  /*4dc0*/  IMAD.MOV.U32 R20, RZ, RZ, R5 ;  /* 0x000000ffff147224 */ /* 0x000fd000078e0005 */
[----:B0---4-:R-:W-:Y:S05]  /*4dd0*/  @!P0 BRA `(.L_x_974) ;  /* 0x00000000002c8947 */ /* 0x011fea0003800000 */
        /* <DEDUP_REMOVED lines=11> */
.L_x_974:
[----:B------:R-:W-:Y:S05]  /*4e90*/  BSYNC.RECONVERGENT B1 ;  /* 0x0000000000017941 */ /* 0x000fea0003800200 */
.L_x_973:
        /* <DEDUP_REMOVED lines=27> */
.L_x_976:
[----:B------:R-:W-:Y:S05]  /*5050*/  BSYNC.RECONVERGENT B1 ;  /* 0x0000000000017941 */ /* 0x000fea0003800200 */
.L_x_975:
        /* <DEDUP_REMOVED lines=17> */
.L_x_978:
[----:B------:R-:W-:Y:S05]  /*5170*/  BSYNC.RECONVERGENT B1 ;  /* 0x0000000000017941 */ /* 0x000fea0003800200 */
.L_x_977:
        /* <DEDUP_REMOVED lines=17> */
.L_x_980:
[----:B------:R-:W-:Y:S05]  /*5290*/  BSYNC.RECONVERGENT B1 ;  /* 0x0000000000017941 */ /* 0x000fea0003800200 */
.L_x_979:
        /* <DEDUP_REMOVED lines=17> */
.L_x_982:
[----:B------:R-:W-:Y:S05]  /*53b0*/  BSYNC.RECONVERGENT B1 ;  /* 0x0000000000017941 */ /* 0x000fea0003800200 */
.L_x_981:
        /* <DEDUP_REMOVED lines=17> */
.L_x_984:
[----:B------:R-:W-:Y:S05]  /*54d0*/  BSYNC.RECONVERGENT B1 ;  /* 0x0000000000017941 */ /* 0x000fea0003800200 */
.L_x_983:
        /* <DEDUP_REMOVED lines=16> */
.L_x_906:
[----:B------:R-:W-:Y:S05]  /*55e0*/  BSYNC.RECONVERGENT B0 ;  /* 0x0000000000007941 */ /* 0x000fea0003800200 */
.L_x_873:
[----:B------:R-:W-:Y:S05]  /*55f0*/  @P1 EXIT ;  /* 0x000000000000194d */ /* 0x000fea0003800000 */
[----:B01234-:R-:W0:Y:S01]  /*5600*/  LDC.64 R2, c[0x0][0x390] ;  /* 0x0000e400ff027b82 */ /* 0x01fe220000000a00 */
[----:B------:R-:W-:-:S04]  /*5610*/  LOP3.LUT R7, R7, R6, RZ, 0x3c, !PT ;  /* 0x0000000607077212 */ /* 0x000fc800078e3cff */
[----:B------:R-:W-:-:S04]  /*5620*/  LOP3.LUT R6, R7, R6, RZ, 0x3c, !PT ;  /* 0x0000000607067212 */ /* 0x000fc800078e3cff */
[----:B------:R-:W-:-:S05]  /*5630*/  LOP3.LUT R7, R7, R6, RZ, 0x3c, !PT ;  /* 0x0000000607077212 */ /* 0x000fca00078e3cff */
[----:B0-----:R-:W-:Y:S04]  /*5640*/  STG.E.64 desc[UR8][R2.64+0x8], R6 ;  /* 0x0000080602007986 */ /* 0x001fe8000c101b08 */
[----:B------:R-:W-:Y:S01]  /*5650*/  STG.E desc[UR8][R2.64], R8 ;  /* 0x0000000802007986 */ /* 0x000fe2000c101908 */
[----:B------:R-:W-:Y:S05]  /*5660*/  EXIT ;  /* 0x000000000000794d */ /* 0x000fea0003800000 */
.L_x_985:
        /* <DEDUP_REMOVED lines=9> */
.L_x_1350:


//--------------------- .text._ZN6thrust24THRUST_300001_SM_1000_NS8cuda_cub4core6detail13_kernel_agentINS1_8__reduce11ReduceAgentIPN4cuda3std3__45tupleIJflEEESC_SB_iNS1_9__extrema9arg_max_fIflNS9_4lessIfEEEEEEJSC_SC_iSH_EEEvDpT0_ --------------------------
	.section	.text._ZN6thrust24THRUST_300001_SM_1000_NS8cuda_cub4core6detail13_kernel_agentINS1_8__reduce11ReduceAgentIPN4cuda3std3__45tupleIJflEEESC_SB_iNS1_9__extrema9arg_max_fIflNS9_4lessIfEEEEEEJSC_SC_iSH_EEEvDpT0_,"ax",@progbits
	.align	128
        .global         _ZN6thrust24THRUST_300001_SM_1000_NS8cuda_cub4core6detail13_kernel_agentINS1_8__reduce11ReduceAgentIPN4cuda3std3__45tupleIJflEEESC_SB_iNS1_9__extrema9arg_max_fIflNS9_4lessIfEEEEEEJSC_SC_iSH_EEEvDpT0_
        .type           _ZN6thrust24THRUST_300001_SM_1000_NS8cuda_cub4core6detail13_kernel_agentINS1_8__reduce11ReduceAgentIPN4cuda3std3__45tupleIJflEEESC_SB_iNS1_9__extrema9arg_max_fIflNS9_4lessIfEEEEEEJSC_SC_iSH_EEEvDpT0_,@function
        .size           _ZN6thrust24THRUST_300001_SM_1000_NS8cuda_cub4core6detail13_kernel_agentINS1_8__reduce11ReduceAgentIPN4cuda3std3__45tupleIJflEEESC_SB_iNS1_9__extrema9arg_max_fIflNS9_4lessIfEEEEEEJSC_SC_iSH_EEEvDpT0_,(.L_x_1351 - _ZN6thrust24THRUST_300001_SM_1000_NS8cuda_cub4core6detail13_kernel_agentINS1_8__reduce11ReduceAgentIPN4cuda3std3__45tupleIJflEEESC_SB_iNS1_9__extrema9arg_max_fIflNS9_4lessIfEEEEEEJSC_SC_iSH_EEEvDpT0_)
        .other          _ZN6thrust24THRUST_300001_SM_1000_NS8cuda_cub4core6detail13_kernel_agentINS1_8__reduce11ReduceAgentIPN4cuda3std3__45tupleIJflEEESC_SB_iNS1_9__extrema9arg_max_fIflNS9_4lessIfEEEEEEJSC_SC_iSH_EEEvDpT0_,@"STO_CUDA_ENTRY STV_DEFAULT"
_ZN6thrust24THRUST_300001_SM_1000_NS8cuda_cub4core6detail13_kernel_agentINS1_8__reduce11ReduceAgentIPN4cuda3std3__45tupleIJflEEESC_SB_iNS1_9__extrema9arg_max_fIflNS9_4lessIfEEEEEEJSC_SC_iSH_EEEvDpT0_:
.text._ZN6thrust24THRUST_300001_SM_1000_NS8cuda_cub4core6detail13_kernel_agentINS1_8__reduce11ReduceAgentIPN4cuda3std3__45tupleIJflEEESC_SB_iNS1_9__extrema9arg_max_fIflNS9_4lessIfEEEEEEJSC_SC_iSH_EEEvDpT0_:
        /* <DEDUP_REMOVED lines=21> */
.L_x_989:
[----:B0-----:R-:W-:Y:S05]  /*0150*/  BSYNC.RECONVERGENT B1 ;  /* 0x0000000000017941 */ /* 0x001fea0003800200 */
.L_x_988:
        /* <DEDUP_REMOVED lines=15> */
.L_x_996:
        /* <DEDUP_REMOVED lines=28> */
.L_x_995:
[----:B------:R-:W-:Y:S05]  /*0410*/  BSYNC.RECONVERGENT B3 ;  /* 0x0000000000037941 */ /* 0x000fea0003800200 */
.L_x_994:
[----:B------:R-:W-:Y:S02]  /*0420*/  IMAD.X R7, RZ, RZ, R7, P3 ;  /* 0x000000ffff077224 */ /* 0x000fe400018e0607 */
[----:B------:R-:W-:Y:S01]  /*0430*/  VIADD R5, R5, 0x100 ;  /* 0x0000010005057836 */ /* 0x000fe20000000000 */
[----:B------:R-:W-:Y:S06]  /*0440*/  @P2 BRA `(.L_x_996) ;  /* 0xfffffffc00802947 */ /* 0x000fec000383ffff */
.L_x_993:
[----:B------:R-:W-:Y:S05]  /*0450*/  BSYNC.RECONVERGENT B2 ;  /* 0x0000000000027941 */ /* 0x000fea0003800200 */
.L_x_992:
[----:B------:R-:W0:Y:S01]  /*0460*/  LDC.64 R8, c[0x0][0x380] ;  /* 0x0000e000ff087b82 */ /* 0x000e220000000a00 */
[----:B------:R-:W-:-:S13]  /*0470*/  ISETP.GE.U32.AND P0, PT, R12, 0x300, PT ;  /* 0x000003000c00780c */ /* 0x000fda0003f06070 */
[----:B------:R-:W-:Y:S05]  /*0480*/  @!P0 BRA `(.L_x_991) ;  /* 0x0000000400588947 */ /* 0x000fea0003800000 */
.L_x_1005:
        /* <DEDUP_REMOVED lines=26> */
.L_x_998:
[----:B------:R-:W-:Y:S05]  /*0630*/  BSYNC.RECONVERGENT B2 ;  /* 0x0000000000027941 */ /* 0x000fea0003800200 */
.L_x_997:
        /* <DEDUP_REMOVED lines=17> */
.L_x_1000:
[----:B------:R-:W-:Y:S05]  /*0750*/  BSYNC.RECONVERGENT B2 ;  /* 0x0000000000027941 */ /* 0x000fea0003800200 */
.L_x_999:
        /* <DEDUP_REMOVED lines=17> */
.L_x_1002:
[----:B------:R-:W-:Y:S05]  /*0870*/  BSYNC.RECONVERGENT B2 ;  /* 0x0000000000027941 */ /* 0x000fea0003800200 */
.L_x_1001:
        /* <DEDUP_REMOVED lines=19> */
.L_x_1004:
[----:B------:R-:W-:Y:S05]  /*09b0*/  BSYNC.RECONVERGENT B2 ;  /* 0x0000000000027941 */ /* 0x000fea0003800200 */
.L_x_1003:
[----:B------:R-:W-:-:S05]  /*09c0*/  VIADD R5, R5, 0x400 ;  /* 0x0000040005057836 */ /* 0x000fca0000000000 */
[----:B------:R-:W-:-:S13]  /*09d0*/  ISETP.GE.AND P0, PT, R5, UR5, PT ;  /* 0x0000000505007c0c */ /* 0x000fda000bf06270 */
[----:B------:R-:W-:Y:S05]  /*09e0*/  @!P0 BRA `(.L_x_1005) ;  /* 0xfffffff800a88947 */ /* 0x000fea000383ffff */
.L_x_991:
[----:B------:R-:W-:Y:S05]  /*09f0*/  BSYNC.RECONVERGENT B1 ;  /* 0x0000000000017941 */ /* 0x000fea0003800200 */
.L_x_990:
        /* <DEDUP_REMOVED lines=31> */
.L_x_1008:
[----:B------:R-:W-:Y:S05]  /*0bf0*/  BSYNC.RECONVERGENT B1 ;  /* 0x0000000000017941 */ /* 0x000fea0003800200 */
.L_x_1007:
        /* <DEDUP_REMOVED lines=27> */
.L_x_1010:
[----:B------:R-:W-:Y:S05]  /*0db0*/  BSYNC.RECONVERGENT B1 ;  /* 0x0000000000017941 */ /* 0x000fea0003800200 */
.L_x_1009:
        /* <DEDUP_REMOVED lines=24> */
.L_x_1012:
[----:B------:R-:W-:Y:S05]  /*0f40*/  BSYNC.RECONVERGENT B1 ;  /* 0x0000000000017941 */ /* 0x000fea0003800200 */
.L_x_1011:
        /* <DEDUP_REMOVED lines=24> */
.L_x_1014:
[----:B------:R-:W-:Y:S05]  /*10d0*/  BSYNC.RECONVERGENT B1 ;  /* 0x0000000000017941 */ /* 0x000fea0003800200 */
.L_x_1013:
        /* <DEDUP_REMOVED lines=24> */
.L_x_1016:
[----:B------:R-:W-:Y:S05]  /*1260*/  BSYNC.RECONVERGENT B1 ;  /* 0x0000000000017941 */ /* 0x000fea0003800200 */
.L_x_1015:
        /* <DEDUP_REMOVED lines=12> */
.L_x_1018:
[----:B------:R-:W-:Y:S05]  /*1330*/  BSYNC.RECONVERGENT B1 ;  /* 0x0000000000017941 */ /* 0x000fea0003800200 */
.L_x_1017:
        /* <DEDUP_REMOVED lines=27> */
.L_x_1021:
[----:B------:R-:W-:Y:S05]  /*14f0*/  BSYNC.RECONVERGENT B1 ;  /* 0x0000000000017941 */ /* 0x000fea0003800200 */
.L_x_1020:
        /* <DEDUP_REMOVED lines=27> */
.L_x_1023:
[----:B------:R-:W-:Y:S05]  /*16b0*/  BSYNC.RECONVERGENT B1 ;  /* 0x0000000000017941 */ /* 0x000fea0003800200 */
.L_x_1022:
        /* <DEDUP_REMOVED lines=17> */
.L_x_1025:
[----:B------:R-:W-:Y:S05]  /*17d0*/  BSYNC.RECONVERGENT B1 ;  /* 0x0000000000017941 */ /* 0x000fea0003800200 */
.L_x_1024:
        /* <DEDUP_REMOVED lines=17> */
.L_x_1027:
[----:B------:R-:W-:Y:S05]  /*18f0*/  BSYNC.RECONVERGENT B1 ;  /* 0x0000000000017941 */ /* 0x000fea0003800200 */
.L_x_1026:
        /* <DEDUP_REMOVED lines=17> */
.L_x_1029:
[----:B------:R-:W-:Y:S05]  /*1a10*/  BSYNC.RECONVERGENT B1 ;  /* 0x0000000000017941 */ /* 0x000fea0003800200 */
.L_x_1028:
        /* <DEDUP_REMOVED lines=17> */
.L_x_1031:
[----:B------:R-:W-:Y:S05]  /*1b30*/  BSYNC.RECONVERGENT B1 ;  /* 0x0000000000017941 */ /* 0x000fea0003800200 */
.L_x_1030:
        /* <DEDUP_REMOVED lines=18> */
.L_x_1006:
        /* <DEDUP_REMOVED lines=40> */
.L_x_1033:
[----:B------:R-:W-:Y:S05]  /*1ee0*/  BSYNC.RECONVERGENT B1 ;  /* 0x0000000000017941 */ /* 0x000fea0003800200 */
.L_x_1032:
        /* <DEDUP_REMOVED lines=25> */
.L_x_1035:
[----:B------:R-:W-:Y:S05]  /*2080*/  BSYNC.RECONVERGENT B1 ;  /* 0x0000000000017941 */ /* 0x000fea0003800200 */
.L_x_1034:
        /* <DEDUP_REMOVED lines=24> */
.L_x_1037:
[----:B------:R-:W-:Y:S05]  /*2210*/  BSYNC.RECONVERGENT B1 ;  /* 0x0000000000017941 */ /* 0x000fea0003800200 */
.L_x_1036:
        /* <DEDUP_REMOVED lines=24> */
.L_x_1039:
[----:B------:R-:W-:Y:S05]  /*23a0*/  BSYNC.RECONVERGENT B1 ;  /* 0x0000000000017941 */ /* 0x000fea0003800200 */
.L_x_1038:
        /* <DEDUP_REMOVED lines=24> */
.L_x_1041:
[----:B------:R-:W-:Y:S05]  /*2530*/  BSYNC.RECONVERGENT B1 ;  /* 0x0000000000017941 */ /* 0x000fea0003800200 */
.L_x_1040:
        /* <DEDUP_REMOVED lines=12> */
.L_x_1043:
[----:B------:R-:W-:Y:S05]  /*2600*/  BSYNC.RECONVERGENT B1 ;  /* 0x0000000000017941 */ /* 0x000fea0003800200 */
.L_x_1042:
        /* <DEDUP_REMOVED lines=30> */
.L_x_1045:
[----:B------:R-:W-:Y:S05]  /*27f0*/  BSYNC.RECONVERGENT B1 ;  /* 0x0000000000017941 */ /* 0x000fea0003800200 */
.L_x_1044:
        /* <DEDUP_REMOVED lines=27> */
.L_x_1047:
[----:B------:R-:W-:Y:S05]  /*29b0*/  BSYNC.RECONVERGENT B1 ;  /* 0x0000000000017941 */ /* 0x000fea0003800200 */
.L_x_1046:
        /* <DEDUP_REMOVED lines=27> */
.L_x_1049:
[----:B------:R-:W-:Y:S05]  /*2b70*/  BSYNC.RECONVERGENT B1 ;  /* 0x0000000000017941 */ /* 0x000fea0003800200 */
.L_x_1048:
        /* <DEDUP_REMOVED lines=27> */
.L_x_1051:
[----:B------:R-:W-:Y:S05]  /*2d30*/  BSYNC.RECONVERGENT B1 ;  /* 0x0000000000017941 */ /* 0x000fea0003800200 */
.L_x_1050:
        /* <DEDUP_REMOVED lines=27> */
.L_x_1053:
[----:B------:R-:W-:Y:S05]  /*2ef0*/  BSYNC.RECONVERGENT B1 ;  /* 0x0000000000017941 */ /* 0x000fea0003800200 */
.L_x_1052:
        /* <DEDUP_REMOVED lines=27> */
.L_x_1055:
[----:B------:R-:W-:Y:S05]  /*30b0*/  BSYNC.RECONVERGENT B1 ;  /* 0x0000000000017941 */ /* 0x000fea0003800200 */
.L_x_1054:
        /* <DEDUP_REMOVED lines=28> */
.L_x_987:
        /* <DEDUP_REMOVED lines=12> */
[----:B------:R-:W5:Y:S01]  /*3340*/  LDG.E.64.CONSTANT R2, desc[UR6][R6.64+0x4008] ;  /* 0x0040080606027981 */ /* 0x000f62000c1e9b00 */
[----:B------:R-:W-:Y:S01]  /*3350*/  UISETP.GE.U32.AND UP0, UPT, UR4, 0xa00, UPT ;  /* 0x00000a000400788c */ /* 0x000fe2000bf06070 */
[----:B------:R-:W-:Y:S01]  /*3360*/  IMAD.MOV.U32 R19, RZ, RZ, 0x500 ;  /* 0x00000500ff137424 */ /* 0x000fe200078e00ff */
        /* <DEDUP_REMOVED lines=29> */
[----:B------:R-:W0:Y:S01]  /*3540*/  LDC.64 R6, c[0x0][0x380] ;  /* 0x0000e000ff067b82 */ /* 0x000e220000000a00 */
[----:B------:R-:W-:Y:S01]  /*3550*/  IMAD.MOV.U32 R23, RZ, RZ, R2 ;  /* 0x000000ffff177224 */ /* 0x000fe200078e0002 */
[----:B------:R-:W1:Y:S01]  /*3560*/  LDCU UR4, c[0x0][0x390] ;  /* 0x00007200ff0477ac */ /* 0x000e620008000800 */
[----:B------:R-:W-:Y:S02]  /*3570*/  IMAD.MOV.U32 R24, RZ, RZ, R3 ;  /* 0x000000ffff187224 */ /* 0x000fe400078e0003 */
[----:B------:R-:W-:Y:S02]  /*3580*/  IMAD.MOV.U32 R18, RZ, RZ, R4 ;  /* 0x000000ffff127224 */ /* 0x000fe400078e0004 */
[----:B------:R-:W-:-:S07]  /*3590*/  IMAD.MOV.U32 R5, RZ, RZ, 0x500 ;  /* 0x00000500ff057424 */ /* 0x000fce00078e00ff */
.L_x_1057:
[----:B------:R-:W-:-:S04]  /*35a0*/  IMAD.IADD R17, R0, 0x1, R5 ;  /* 0x0000000100117824 */ /* 0x000fc800078e0205 */
[----:B0-----:R-:W-:-:S05]  /*35b0*/  IMAD.WIDE.U32 R16, R17, 0x10, R6 ;  /* 0x0000001011107825 */ /* 0x001fca00078e0006 */
        /* <DEDUP_REMOVED lines=36> */
[----:B------:R-:W-:Y:S01]  /*3800*/  @P2 SEL R14, R8, R14, P0 ;  /* 0x0000000e080e2207 */ /* 0x000fe20000000000 */
[C---:B------:R-:W-:Y:S01]  /*3810*/  VIADD R8, R5.reuse, 0xa00 ;  /* 0x00000a0005087836 */ /* 0x040fe20000000000 */
[----:B------:R-:W-:Y:S01]  /*3820*/  FSETP.GEU.AND P1, PT, R22, R4, PT ;  /* 0x000000041600720b */ /* 0x000fe20003f2e000 */
[----:B------:R-:W-:Y:S01]  /*3830*/  VIADD R5, R5, 0x500 ;  /* 0x0000050005057836 */ /* 0x000fe20000000000 */
[----:B------:R-:W-:Y:S02]  /*3840*/  @P2 SEL R15, R9, R15, P0 ;  /* 0x0000000f090f2207 */ /* 0x000fe40000000000 */
[----:B-1----:R-:W-:-:S09]  /*3850*/  ISETP.GT.AND P2, PT, R8, UR4, PT ;  /* 0x0000000408007c0c */ /* 0x002fd2000bf44270 */
[----:B------:R-:W-:-:S04]  /*3860*/  @P1 ISETP.GE.U32.AND P0, PT, R14, R2, PT ;  /* 0x000000020e00120c */ /* 0x000fc80003f06070 */
[----:B------:R-:W-:-:S04]  /*3870*/  @P1 ISETP.GE.AND.EX P0, PT, R15, R3, PT, P0 ;  /* 0x000000030f00120c */ /* 0x000fc80003f06300 */
[----:B------:R-:W-:-:S04]  /*3880*/  @P1 FSETP.LT.OR P0, PT, R4, R22, !P0 ;  /* 0x000000160400120b */ /* 0x000fc80004701400 */
[----:B------:R-:W-:Y:S02]  /*3890*/  @P1 FSEL R4, R22, R4, P0 ;  /* 0x0000000416041208 */ /* 0x000fe40000000000 */
[----:B------:R-:W-:Y:S02]  /*38a0*/  @P1 SEL R2, R14, R2, P0 ;  /* 0x000000020e021207 */ /* 0x000fe40000000000 */
[----:B------:R-:W-:Y:S01]  /*38b0*/  @P1 SEL R3, R15, R3, P0 ;  /* 0x000000030f031207 */ /* 0x000fe20000000000 */
[----:B------:R-:W-:Y:S02]  /*38c0*/  IMAD.MOV.U32 R18, RZ, RZ, R4 ;  /* 0x000000ffff127224 */ /* 0x000fe400078e0004 */
[----:B------:R-:W-:Y:S02]  /*38d0*/  IMAD.MOV.U32 R23, RZ, RZ, R2 ;  /* 0x000000ffff177224 */ /* 0x000fe400078e0002 */
[----:B------:R-:W-:Y:S01]  /*38e0*/  IMAD.MOV.U32 R24, RZ, RZ, R3 ;  /* 0x000000ffff187224 */ /* 0x000fe200078e0003 */
[----:B------:R-:W-:Y:S06]  /*38f0*/  @!P2 BRA `(.L_x_1057) ;  /* 0xfffffffc0028a947 */ /* 0x000fec000383ffff */
[----:B------:R-:W-:-:S07]  /*3900*/  IMAD.MOV.U32 R19, RZ, RZ, R5 ;  /* 0x000000ffff137224 */ /* 0x000fce00078e0005 */
.L_x_1056:
[----:B------:R-:W-:-:S13]  /*3910*/  ISETP.GE.AND P0, PT, R19, UR4, PT ;  /* 0x0000000413007c0c */ /* 0x000fda000bf06270 */
        /* <DEDUP_REMOVED lines=12> */
[----:B------:R-:W0:Y:S01]  /*39e0*/  LDC.64 R6, c[0x0][0x380] ;  /* 0x0000e000ff067b82 */ /* 0x000e220000000a00 */
[----:B------:R-:W-:Y:S01]  /*39f0*/  LEA.HI R8, R14, 0x1, RZ, 0x18 ;  /* 0x000000010e087811 */ /* 0x000fe200078fc0ff */
[----:B------:R-:W-:Y:S02]  /*3a00*/  IMAD.IADD R13, R0, 0x1, R19 ;  /* 0x00000001000d7824 */ /* 0x000fe400078e0213 */
[----:B------:R-:W-:Y:S01]  /*3a10*/  IMAD.MOV.U32 R18, RZ, RZ, R0 ;  /* 0x000000ffff127224 */ /* 0x000fe200078e0000 */
[----:B------:R-:W-:-:S05]  /*3a20*/  LOP3.LUT R8, R8, 0x3, RZ, 0xc0, !PT ;  /* 0x0000000308087812 */ /* 0x000fca00078ec0ff */
[----:B------:R-:W-:-:S07]  /*3a30*/  IMAD.MOV R12, RZ, RZ, -R8 ;  /* 0x000000ffff0c7224 */ /* 0x000fce00078e0a08 */
.L_x_1064:
[----:B0-----:R-:W-:-:S05]  /*3a40*/  IMAD.WIDE.U32 R10, R13, 0x10, R6 ;  /* 0x000000100d0a7825 */ /* 0x001fca00078e0006 */
[----:B------:R-:W2:Y:S04]  /*3a50*/  LDG.E.CONSTANT R16, desc[UR6][R10.64] ;  /* 0x000000060a107981 */ /* 0x000ea8000c1e9900 */
[----:B------:R-:W3:Y:S01]  /*3a60*/  LDG.E.64.CONSTANT R8, desc[UR6][R10.64+0x8] ;  /* 0x000008060a087981 */ /* 0x000ee2000c1e9b00 */
[----:B------:R-:W-:Y:S01]  /*3a70*/  VIADD R12, R12, 0x1 ;  /* 0x000000010c0c7836 */ /* 0x000fe20000000000 */
[----:B------:R-:W-:Y:S01]  /*3a80*/  BSSY.RECONVERGENT B3, `(.L_x_1062) ;  /* 0x0000015000037945 */ /* 0x000fe20003800200 */
[----:B------:R-:W-:Y:S02]  /*3a90*/  IMAD.MOV.U32 R17, RZ, RZ, R2 ;  /* 0x000000ffff117224 */ /* 0x000fe400078e0002 */
        /* <DEDUP_REMOVED lines=19> */
.L_x_1063:
[----:B------:R-:W-:Y:S05]  /*3bd0*/  BSYNC.RECONVERGENT B3 ;  /* 0x0000000000037941 */ /* 0x000fea0003800200 */
.L_x_1062:
[----:B------:R-:W-:Y:S02]  /*3be0*/  VIADD R18, R18, 0x100 ;  /* 0x0000010012127836 */ /* 0x000fe40000000000 */
[----:B------:R-:W-:Y:S01]  /*3bf0*/  VIADD R13, R13, 0x100 ;  /* 0x000001000d0d7836 */ /* 0x000fe20000000000 */
[----:B------:R-:W-:Y:S06]  /*3c00*/  @P3 BRA `(.L_x_1064) ;  /* 0xfffffffc008c3947 */ /* 0x000fec000383ffff */
.L_x_1061:
[----:B------:R-:W-:Y:S05]  /*3c10*/  BSYNC.RECONVERGENT B2 ;  /* 0x0000000000027941 */ /* 0x000fea0003800200 */
.L_x_1060:
[----:B------:R-:W-:-:S13]  /*3c20*/  ISETP.GE.U32.AND P0, PT, R14, 0x300, PT ;  /* 0x000003000e00780c */ /* 0x000fda0003f06070 */
[----:B------:R-:W-:Y:S05]  /*3c30*/  @!P0 BRA `(.L_x_1059) ;  /* 0x0000000400888947 */ /* 0x000fea0003800000 */
[----:B------:R-:W0:Y:S01]  /*3c40*/  LDCU.64 UR8, c[0x0][0x380] ;  /* 0x00007000ff0877ac */ /* 0x000e220008000a00 */
[----:B------:R-:W1:Y:S01]  /*3c50*/  LDC.64 R6, c[0x0][0x380] ;  /* 0x0000e000ff067b82 */ /* 0x000e620000000a00 */
[C---:B------:R-:W-:Y:S01]  /*3c60*/  IADD3 R13, P0, PT, R18.reuse, R19, RZ ;  /* 0x00000013120d7210 */ /* 0x040fe20007f1e0ff */
[----:B------:R-:W-:-:S04]  /*3c70*/  IMAD.IADD R19, R18, 0x1, R19 ;  /* 0x0000000112137824 */ /* 0x000fc800078e0213 */
[----:B------:R-:W-:Y:S01]  /*3c80*/  IMAD.X R8, RZ, RZ, RZ, P0 ;  /* 0x000000ffff087224 */ /* 0x000fe200000e06ff */
[----:B0-----:R-:W-:-:S04]  /*3c90*/  LEA R12, P1, R13, UR8, 0x4 ;  /* 0x000000080d0c7c11 */ /* 0x001fc8000f8220ff */
[----:B------:R-:W-:Y:S02]  /*3ca0*/  IADD3 R12, P0, PT, R12, 0x3008, RZ ;  /* 0x000030080c0c7810 */ /* 0x000fe40007f1e0ff */
[----:B------:R-:W-:-:S05]  /*3cb0*/  LEA.HI.X R13, R13, UR9, R8, 0x4, P1 ;  /* 0x000000090d0d7c11 */ /* 0x000fca00088f2408 */
[----:B------:R-:W-:-:S07]  /*3cc0*/  IMAD.X R13, RZ, RZ, R13, P0 ;  /* 0x000000ffff0d7224 */ /* 0x000fce00000e060d */
.L_x_1073:
[----:B-1----:R-:W-:-:S05]  /*3cd0*/  IMAD.WIDE.U32 R10, R19, 0x10, R6 ;  /* 0x00000010130a7825 */ /* 0x002fca00078e0006 */
[----:B------:R-:W2:Y:S04]  /*3ce0*/  LDG.E.CONSTANT R23, desc[UR6][R10.64] ;  /* 0x000000060a177981 */ /* 0x000ea8000c1e9900 */
[----:B------:R0:W3:Y:S02]  /*3cf0*/  LDG.E.64.CONSTANT R8, desc[UR6][R10.64+0x8] ;  /* 0x000008060a087981 */ /* 0x0000e4000c1e9b00 */
[----:B0-----:R-:W-:Y:S02]  /*3d00*/  IMAD.MOV.U32 R10, RZ, RZ, R12 ;  /* 0x000000ffff0a7224 */ /* 0x001fe400078e000c */
[----:B------:R-:W-:-:S05]  /*3d10*/  IMAD.MOV.U32 R11, RZ, RZ, R13 ;  /* 0x000000ffff0b7224 */ /* 0x000fca00078e000d */
        /* <DEDUP_REMOVED lines=16> */
[CC--:B------:R-:W-:Y:S02]  /*3e20*/  @P2 ISETP.LT.U32.AND P1, PT, R2.reuse, R8.reuse, PT ;  /* 0x000000080200220c */ /* 0x0c0fe40003f21070 */
[CC--:B------:R-:W-:Y:S02]  /*3e30*/  @P2 ISETP.GE.U32.AND P0, PT, R2.reuse, R8.reuse, PT ;  /* 0x000000080200220c */ /* 0x0c0fe40003f06070 */
[CC--:B------:R-:W-:Y:S02]  /*3e40*/  @P2 ISETP.LT.AND.EX P1, PT, R3.reuse, R9.reuse, PT, P1 ;  /* 0x000000090300220c */ /* 0x0c0fe40003f21310 */
[CC--:B------:R-:W-:Y:S02]  /*3e50*/  @P2 ISETP.GE.AND.EX P0, PT, R3.reuse, R9.reuse, PT, P0 ;  /* 0x000000090300220c */ /* 0x0c0fe40003f06300 */
[----:B------:R-:W-:Y:S02]  /*3e60*/  @P2 SEL R27, R2, R8, P1 ;  /* 0x00000008021b2207 */ /* 0x000fe40000800000 */
[----:B------:R-:W-:-:S02]  /*3e70*/  @P2 SEL R29, R3, R9, P1 ;  /* 0x00000009031d2207 */ /* 0x000fc40000800000 */
[----:B------:R-:W-:-:S07]  /*3e80*/  @P2 FSEL R22, R4, R23, !P0 ;  /* 0x0000001704162208 */ /* 0x000fce0004000000 */
.L_x_1066:
[----:B------:R-:W-:Y:S05]  /*3e90*/  BSYNC.RECONVERGENT B2 ;  /* 0x0000000000027941 */ /* 0x000fea0003800200 */
.L_x_1065:
        /* <DEDUP_REMOVED lines=17> */
.L_x_1068:
[----:B------:R-:W-:Y:S05]  /*3fb0*/  BSYNC.RECONVERGENT B2 ;  /* 0x0000000000027941 */ /* 0x000fea0003800200 */
.L_x_1067:
        /* <DEDUP_REMOVED lines=17> */
.L_x_1070:
[----:B------:R-:W-:Y:S05]  /*40d0*/  BSYNC.RECONVERGENT B2 ;  /* 0x0000000000027941 */ /* 0x000fea0003800200 */
.L_x_1069:
        /* <DEDUP_REMOVED lines=17> */
.L_x_1072:
[----:B------:R-:W-:Y:S05]  /*41f0*/  BSYNC.RECONVERGENT B2 ;  /* 0x0000000000027941 */ /* 0x000fea0003800200 */
.L_x_1071:
[----:B------:R-:W-:Y:S01]  /*4200*/  VIADD R18, R18, 0x400 ;  /* 0x0000040012127836 */ /* 0x000fe20000000000 */
[----:B------:R-:W-:Y:S01]  /*4210*/  IADD3 R12, P1, PT, R10, 0x4000, RZ ;  /* 0x000040000a0c7810 */ /* 0x000fe20007f3e0ff */
[----:B------:R-:W-:-:S03]  /*4220*/  VIADD R19, R19, 0x400 ;  /* 0x0000040013137836 */ /* 0x000fc60000000000 */
[----:B------:R-:W-:Y:S01]  /*4230*/  ISETP.GE.AND P0, PT, R18, R5, PT ;  /* 0x000000051200720c */ /* 0x000fe20003f06270 */
[----:B------:R-:W-:-:S12]  /*4240*/  IMAD.X R13, RZ, RZ, R11, P1 ;  /* 0x000000ffff0d7224 */ /* 0x000fd800008e060b */
[----:B------:R-:W-:Y:S05]  /*4250*/  @!P0 BRA `(.L_x_1073) ;  /* 0xfffffff8009c8947 */ /* 0x000fea000383ffff */
.L_x_1059:
[----:B------:R-:W-:Y:S05]  /*4260*/  BSYNC.RECONVERGENT B1 ;  /* 0x0000000000017941 */ /* 0x000fea0003800200 */
.L_x_1058:
        /* <DEDUP_REMOVED lines=31> */
.L_x_1075:
[----:B------:R-:W-:Y:S05]  /*4460*/  BSYNC.RECONVERGENT B1 ;  /* 0x0000000000017941 */ /* 0x000fea0003800200 */
.L_x_1074:
        /* <DEDUP_REMOVED lines=24> */
.L_x_1077:
[----:B------:R-:W-:Y:S05]  /*45f0*/  BSYNC.RECONVERGENT B1 ;  /* 0x0000000000017941 */ /* 0x000fea0003800200 */
.L_x_1076:
[----:B0-----:R0:W4:Y:S01]  /*4600*/  SHFL.DOWN PT, R5, R2, 0x4, 0x1f ;  /* 0x08801f0002057f89 */ /* 0x00112200000e0000 */
[----:B------:R-:W-:Y:S01]  /*4610*/  BSSY.RECONVERGENT B1, `(.L_x_1078) ;  /* 0x0000017000017945 */ /* 0x000fe20003800200 */
[----:B--2---:R-:W-:Y:S02]  /*4620*/  IMAD.MOV.U32 R3, RZ, RZ, R2 ;  /* 0x000000ffff037224 */ /* 0x004fe400078e0002 */
[----:B------:R0:W2:Y:S01]  /*4630*/  SHFL.DOWN PT, R9, R4, 0x4, 0x1f ;  /* 0x08801f0004097f89 */ /* 0x0000a200000e0000 */
[----:B------:R-:W-:Y:S02]  /*4640*/  IMAD.MOV.U32 R6, RZ, RZ, R4 ;  /* 0x000000ffff067224 */ /* 0x000fe400078e0004 */
[----:B------:R-:W-:Y:S01]  /*4650*/  IMAD.MOV.U32 R7, RZ, RZ, R8 ;  /* 0x000000ffff077224 */ /* 0x000fe200078e0008 */
[----:B------:R0:W0:Y:S01]  /*4660*/  SHFL.DOWN PT, R11, R8, 0x4, 0x1f ;  /* 0x08801f00080b7f89 */ /* 0x00002200000e0000 */
[----:B------:R-:W-:Y:S05]  /*4670*/  @P5 BRA `(.L_x_1079) ;  /* 0x0000000000405947 */ /* 0x000fea0003800000 */
[----:B----4-:R-:W-:Y:S01]  /*4680*/  FSETP.GEU.AND P0, PT, R2, R5, PT ;  /* 0x000000050200720b */ /* 0x010fe20003f0e000 */
[----:B------:R-:W-:Y:S02]  /*4690*/  IMAD.MOV.U32 R3, RZ, RZ, R5 ;  /* 0x000000ffff037224 */ /* 0x000fe400078e0005 */
[----:B--2---:R-:W-:Y:S02]  /*46a0*/  IMAD.MOV.U32 R6, RZ, RZ, R9 ;  /* 0x000000ffff067224 */ /* 0x004fe400078e0009 */
        /* <DEDUP_REMOVED lines=13> */
.L_x_1079:
[----:B------:R-:W-:Y:S05]  /*4780*/  BSYNC.RECONVERGENT B1 ;  /* 0x0000000000017941 */ /* 0x000fea0003800200 */
.L_x_1078:
        /* <DEDUP_REMOVED lines=24> */
.L_x_1081:
[----:B------:R-:W-:Y:S05]  /*4910*/  BSYNC.RECONVERGENT B1 ;  /* 0x0000000000017941 */ /* 0x000fea0003800200 */
.L_x_1080:
[----:B0-----:R0:W4:Y:S01]  /*4920*/  SHFL.DOWN PT, R3, R2, 0x10, 0x1f ;  /* 0x0a001f0002037f89 */ /* 0x00112200000e0000 */
[----:B------:R-:W-:Y:S01]  /*4930*/  BSSY.RECONVERGENT B1, `(.L_x_1082) ;  /* 0x0000017000017945 */ /* 0x000fe20003800200 */
[----:B------:R-:W-:Y:S02]  /*4940*/  IMAD.MOV.U32 R8, RZ, RZ, R2 ;  /* 0x000000ffff087224 */ /* 0x000fe400078e0002 */
[----:B------:R0:W0:Y:S01]  /*4950*/  SHFL.DOWN PT, R9, R4, 0x10, 0x1f ;  /* 0x0a001f0004097f89 */ /* 0x00002200000e0000 */
[----:B--2---:R-:W-:Y:S02]  /*4960*/  IMAD.MOV.U32 R7, RZ, RZ, R4 ;  /* 0x000000ffff077224 */ /* 0x004fe400078e0004 */
[----:B------:R-:W-:Y:S01]  /*4970*/  IMAD.MOV.U32 R6, RZ, RZ, R5 ;  /* 0x000000ffff067224 */ /* 0x000fe200078e0005 */
[----:B-1----:R1:W2:Y:S01]  /*4980*/  SHFL.DOWN PT, R10, R5, 0x10, 0x1f ;  /* 0x0a001f00050a7f89 */ /* 0x0022a200000e0000 */
[----:B------:R-:W-:Y:S05]  /*4990*/  @P3 BRA `(.L_x_1083) ;  /* 0x0000000000403947 */ /* 0x000fea0003800000 */
[----:B----4-:R-:W-:Y:S01]  /*49a0*/  FSETP.GEU.AND P0, PT, R2, R3, PT ;  /* 0x000000030200720b */ /* 0x010fe20003f0e000 */
[----:B------:R-:W-:Y:S02]  /*49b0*/  IMAD.MOV.U32 R8, RZ, RZ, R3 ;  /* 0x000000ffff087224 */ /* 0x000fe400078e0003 */
[----:B0-----:R-:W-:Y:S02]  /*49c0*/  IMAD.MOV.U32 R7, RZ, RZ, R9 ;  /* 0x000000ffff077224 */ /* 0x001fe400078e0009 */
[----:B--2---:R-:W-:-:S08]  /*49d0*/  IMAD.MOV.U32 R6, RZ, RZ, R10 ;  /* 0x000000ffff067224 */ /* 0x004fd000078e000a */
        /* <DEDUP_REMOVED lines=12> */
.L_x_1083:
[----:B------:R-:W-:Y:S05]  /*4aa0*/  BSYNC.RECONVERGENT B1 ;  /* 0x0000000000017941 */ /* 0x000fea0003800200 */
.L_x_1082:
[----:B------:R-:W-:Y:S04]  /*4ab0*/  BSSY.RECONVERGENT B1, `(.L_x_1084) ;  /* 0x000000c000017945 */ /* 0x000fe80003800200 */
[----:B------:R-:W-:Y:S05]  /*4ac0*/  @P2 BRA `(.L_x_1085) ;  /* 0x0000000000282947 */ /* 0x000fea0003800000 */
[----:B0-----:R-:W0:Y:S01]  /*4ad0*/  S2R R4, SR_CgaCtaId ;  /* 0x0000000000047919 */ /* 0x001e220000008800 */
[----:B----4-:R-:W-:Y:S02]  /*4ae0*/  MOV R3, 0x400 ;  /* 0x0000040000037802 */ /* 0x010fe40000000f00 */
[----:B------:R-:W-:-:S04]  /*4af0*/  SHF.R.U32.HI R2, RZ, 0x1, R0 ;  /* 0x00000001ff027819 */ /* 0x000fc80000011600 */
[----:B------:R-:W-:Y:S02]  /*4b00*/  LOP3.LUT R2, R2, 0x1f0, RZ, 0xc0, !PT ;  /* 0x000001f002027812 */ /* 0x000fe400078ec0ff */
[----:B0-----:R-:W-:-:S05]  /*4b10*/  LEA R3, R4, R3, 0x18 ;  /* 0x0000000304037211 */ /* 0x001fca00078ec0ff */
[----:B-1----:R-:W-:Y:S02]  /*4b20*/  IMAD.IADD R5, R2, 0x1, R3 ;  /* 0x0000000102057824 */ /* 0x002fe400078e0203 */
[----:B------:R-:W-:Y:S02]  /*4b30*/  IMAD.MOV.U32 R2, RZ, RZ, R7 ;  /* 0x000000ffff027224 */ /* 0x000fe400078e0007 */
[----:B------:R-:W-:Y:S01]  /*4b40*/  IMAD.MOV.U32 R3, RZ, RZ, R6 ;  /* 0x000000ffff037224 */ /* 0x000fe200078e0006 */
[----:B------:R0:W-:Y:S04]  /*4b50*/  STS [R5+0x8], R8 ;  /* 0x0000080805007388 */ /* 0x0001e80000000800 */
[----:B------:R0:W-:Y:S02]  /*4b60*/  STS.64 [R5+0x10], R2 ;  /* 0x0000100205007388 */ /* 0x0001e40000000a00 */
.L_x_1085:
[----:B------:R-:W-:Y:S05]  /*4b70*/  BSYNC.RECONVERGENT B1 ;  /* 0x0000000000017941 */ /* 0x000fea0003800200 */
.L_x_1084:
        /* <DEDUP_REMOVED lines=8> */
[----:B-1----:R-:W1:Y:S04]  /*4c00*/  LDS.64 R4, [R24+0x20] ;  /* 0x0000200018047984 */ /* 0x002e680000000a00 */
[----:B------:R4:W2:Y:S04]  /*4c10*/  LDS R18, [R24+0x28] ;  /* 0x0000280018127984 */ /* 0x0008a80000000800 */
[----:B------:R4:W2:Y:S01]  /*4c20*/  LDS R16, [R24+0x38] ;  /* 0x0000380018107984 */ /* 0x0008a20000000800 */
[----:B0-----:R-:W-:Y:S01]  /*4c30*/  FSETP.GEU.AND P0, PT, R8, R3, PT ;  /* 0x000000030800720b */ /* 0x001fe20003f0e000 */
[----:B------:R-:W-:-:S02]  /*4c40*/  IMAD.MOV.U32 R19, RZ, RZ, R3 ;  /* 0x000000ffff137224 */ /* 0x000fc400078e0003 */
[----:B-1----:R-:W-:Y:S02]  /*4c50*/  IMAD.MOV.U32 R21, RZ, RZ, R4 ;  /* 0x000000ffff157224 */ /* 0x002fe400078e0004 */
[----:B------:R-:W-:-:S08]  /*4c60*/  IMAD.MOV.U32 R20, RZ, RZ, R5 ;  /* 0x000000ffff147224 */ /* 0x000fd000078e0005 */
[----:B--2-4-:R-:W-:Y:S05]  /*4c70*/  @!P0 BRA `(.L_x_1087) ;  /* 0x00000000002c8947 */ /* 0x014fea0003800000 */
        /* <DEDUP_REMOVED lines=11> */
.L_x_1087:
[----:B------:R-:W-:Y:S05]  /*4d30*/  BSYNC.RECONVERGENT B1 ;  /* 0x0000000000017941 */ /* 0x000fea0003800200 */
.L_x_1086:
        /* <DEDUP_REMOVED lines=27> */
.L_x_1089:
[----:B------:R-:W-:Y:S05]  /*4ef0*/  BSYNC.RECONVERGENT B1 ;  /* 0x0000000000017941 */ /* 0x000fea0003800200 */
.L_x_1088:
        /* <DEDUP_REMOVED lines=17> */
.L_x_1091:
[----:B------:R-:W-:Y:S05]  /*5010*/  BSYNC.RECONVERGENT B1 ;  /* 0x0000000000017941 */ /* 0x000fea0003800200 */
.L_x_1090:
        /* <DEDUP_REMOVED lines=17> */
.L_x_1093:
[----:B------:R-:W-:Y:S05]  /*5130*/  BSYNC.RECONVERGENT B1 ;  /* 0x0000000000017941 */ /* 0x000fea0003800200 */
.L_x_1092:
        /* <DEDUP_REMOVED lines=17> */
.L_x_1095:
[----:B------:R-:W-:Y:S05]  /*5250*/  BSYNC.RECONVERGENT B1 ;  /* 0x0000000000017941 */ /* 0x000fea0003800200 */
.L_x_1094:
        /* <DEDUP_REMOVED lines=17> */
.L_x_1097:
[----:B------:R-:W-:Y:S05]  /*5370*/  BSYNC.RECONVERGENT B1 ;  /* 0x0000000000017941 */ /* 0x000fea0003800200 */
.L_x_1096:
        /* <DEDUP_REMOVED lines=16> */
.L_x_1019:
[----:B------:R-:W-:Y:S05]  /*5480*/  BSYNC.RECONVERGENT B0 ;  /* 0x0000000000007941 */ /* 0x000fea0003800200 */
.L_x_986:
        /* <DEDUP_REMOVED lines=8> */
.L_x_1098:
        /* <DEDUP_REMOVED lines=15> */
.L_x_1351:


//--------------------- .text._ZN6thrust24THRUST_300001_SM_1000_NS8cuda_cub4core6detail13_kernel_agentINS1_8__reduce10DrainAgentIiEEJN3cub18CUB_300001_SM_10009GridQueueIjEEiEEEvDpT0_ --------------------------
	.section	.text._ZN6thrust24THRUST_300001_SM_1000_NS8cuda_cub4core6detail13_kernel_agentINS1_8__reduce10DrainAgentIiEEJN3cub18CUB_300001_SM_10009GridQueueIjEEiEEEvDpT0_,"ax",@progbits
	.align	128
        .global         _ZN6thrust24THRUST_300001_SM_1000_NS8cuda_cub4core6detail13_kernel_agentINS1_8__reduce10DrainAgentIiEEJN3cub18CUB_300001_SM_10009GridQueueIjEEiEEEvDpT0_
        .type           _ZN6thrust24THRUST_300001_SM_1000_NS8cuda_cub4core6detail13_kernel_agentINS1_8__reduce10DrainAgentIiEEJN3cub18CUB_300001_SM_10009GridQueueIjEEiEEEvDpT0_,@function
        .size           _ZN6thrust24THRUST_300001_SM_1000_NS8cuda_cub4core6detail13_kernel_agentINS1_8__reduce10DrainAgentIiEEJN3cub18CUB_300001_SM_10009GridQueueIjEEiEEEvDpT0_,(.L_x_1352 - _ZN6thrust24THRUST_300001_SM_1000_NS8cuda_cub4core6detail13_kernel_agentINS1_8__reduce10DrainAgentIiEEJN3cub18CUB_300001_SM_10009GridQueueIjEEiEEEvDpT0_)
        .other          _ZN6thrust24THRUST_300001_SM_1000_NS8cuda_cub4core6detail13_kernel_agentINS1_8__reduce10DrainAgentIiEEJN3cub18CUB_300001_SM_10009GridQueueIjEEiEEEvDpT0_,@"STO_CUDA_ENTRY STV_DEFAULT"
_ZN6thrust24THRUST_300001_SM_1000_NS8cuda_cub4core6detail13_kernel_agentINS1_8__reduce10DrainAgentIiEEJN3cub18CUB_300001_SM_10009GridQueueIjEEiEEEvDpT0_:
.text._ZN6thrust24THRUST_300001_SM_1000_NS8cuda_cub4core6detail13_kernel_agentINS1_8__reduce10DrainAgentIiEEJN3cub18CUB_300001_SM_10009GridQueueIjEEiEEEvDpT0_:
[----:B------:R-:W-:Y:S08]  /*0000*/  LDC R1, c[0x0][0x37c] ;  /* 0x0000df00ff017b82 */ /* 0x000ff00000000800 */
[----:B------:R-:W0:Y:S01]  /*0010*/  LDC.64 R2, c[0x0][0x380] ;  /* 0x0000e000ff027b82 */ /* 0x000e220000000a00 */
[----:B------:R-:W0:Y:S07]  /*0020*/  LDCU.64 UR4, c[0x0][0x358] ;  /* 0x00006b00ff0477ac */ /* 0x000e2e0008000a00 */
[----:B------:R-:W1:Y:S01]  /*0030*/  LDC R5, c[0x0][0x388] ;  /* 0x0000e200ff057b82 */ /* 0x000e620000000800 */
[----:B0-----:R-:W-:Y:S04]  /*0040*/  STG.E desc[UR4][R2.64+0x4], RZ ;  /* 0x000004ff02007986 */ /* 0x001fe8000c101904 */
[----:B-1----:R-:W-:Y:S01]  /*0050*/  STG.E desc[UR4][R2.64], R5 ;  /* 0x0000000502007986 */ /* 0x002fe2000c101904 */
[----:B------:R-:W-:Y:S05]  /*0060*/  EXIT ;  /* 0x000000000000794d */ /* 0x000fea0003800000 */
.L_x_1099:
        /* <DEDUP_REMOVED lines=9> */
.L_x_1352:


//--------------------- .text._ZN6thrust24THRUST_300001_SM_1000_NS8cuda_cub4core6detail13_kernel_agentINS1_8__reduce11ReduceAgentINS0_12zip_iteratorIN4cuda3std3__45tupleIJNS0_6detail15normal_iteratorINS0_10device_ptrIfEEEENS0_17counting_iteratorIlNS0_11use_defaultESI_SI_EEEEEEEPNSB_IJflEEESM_iNS1_9__extrema9arg_max_fIflNSA_4lessIfEEEEEEJSL_SN_iN3cub18CUB_300001_SM_100013GridEvenShareIiEENSV_9GridQueueIjEESS_EEEvDpT0_ --------------------------
	.section	.text._ZN6thrust24THRUST_300001_SM_1000_NS8cuda_cub4core6detail13_kernel_agentINS1_8__reduce11ReduceAgentINS0_12zip_iteratorIN4cuda3std3__45tupleIJNS0_6detail15normal_iteratorINS0_10device_ptrIfEEEENS0_17counting_iteratorIlNS0_11use_defaultESI_SI_EEEEEEEPNSB_IJflEEESM_iNS1_9__extrema9arg_max_fIflNSA_4lessIfEEEEEEJSL_SN_iN3cub18CUB_300001_SM_100013GridEvenShareIiEENSV_9GridQueueIjEESS_EEEvDpT0_,"ax",@progbits
	.align	128
        .global         _ZN6thrust24THRUST_300001_SM_1000_NS8cuda_cub4core6detail13_kernel_agentINS1_8__reduce11ReduceAgentINS0_12zip_iteratorIN4cuda3std3__45tupleIJNS0_6detail15normal_iteratorINS0_10device_ptrIfEEEENS0_17counting_iteratorIlNS0_11use_defaultESI_SI_EEEEEEEPNSB_IJflEEESM_iNS1_9__extrema9arg_max_fIflNSA_4lessIfEEEEEEJSL_SN_iN3cub18CUB_300001_SM_100013GridEvenShareIiEENSV_9GridQueueIjEESS_EEEvDpT0_
        .type           _ZN6thrust24THRUST_300001_SM_1000_NS8cuda_cub4core6detail13_kernel_agentINS1_8__reduce11ReduceAgentINS0_12zip_iteratorIN4cuda3std3__45tupleIJNS0_6detail15normal_iteratorINS0_10device_ptrIfEEEENS0_17counting_iteratorIlNS0_11use_defaultESI_SI_EEEEEEEPNSB_IJflEEESM_iNS1_9__extrema9arg_max_fIflNSA_4lessIfEEEEEEJSL_SN_iN3cub18CUB_300001_SM_100013GridEvenShareIiEENSV_9GridQueueIjEESS_EEEvDpT0_,@function
        .size           _ZN6thrust24THRUST_300001_SM_1000_NS8cuda_cub4core6detail13_kernel_agentINS1_8__reduce11ReduceAgentINS0_12zip_iteratorIN4cuda3std3__45tupleIJNS0_6detail15normal_iteratorINS0_10device_ptrIfEEEENS0_17counting_iteratorIlNS0_11use_defaultESI_SI_EEEEEEEPNSB_IJflEEESM_iNS1_9__extrema9arg_max_fIflNSA_4lessIfEEEEEEJSL_SN_iN3cub18CUB_300001_SM_100013GridEvenShareIiEENSV_9GridQueueIjEESS_EEEvDpT0_,(.L_x_1353 - _ZN6thrust24THRUST_300001_SM_1000_NS8cuda_cub4core6detail13_kernel_agentINS1_8__reduce11ReduceAgentINS0_12zip_iteratorIN4cuda3std3__45tupleIJNS0_6detail15normal_iteratorINS0_10device_ptrIfEEEENS0_17counting_iteratorIlNS0_11use_defaultESI_SI_EEEEEEEPNSB_IJflEEESM_iNS1_9__extrema9arg_max_fIflNSA_4lessIfEEEEEEJSL_SN_iN3cub18CUB_300001_SM_100013GridEvenShareIiEENSV_9GridQueueIjEESS_EEEvDpT0_)
        .other          _ZN6thrust24THRUST_300001_SM_1000_NS8cuda_cub4core6detail13_kernel_agentINS1_8__reduce11ReduceAgentINS0_12zip_iteratorIN4cuda3std3__45tupleIJNS0_6detail15normal_iteratorINS0_10device_ptrIfEEEENS0_17counting_iteratorIlNS0_11use_defaultESI_SI_EEEEEEEPNSB_IJflEEESM_iNS1_9__extrema9arg_max_fIflNSA_4lessIfEEEEEEJSL_SN_iN3cub18CUB_300001_SM_100013GridEvenShareIiEENSV_9GridQueueIjEESS_EEEvDpT0_,@"STO_CUDA_ENTRY STV_DEFAULT"
_ZN6thrust24THRUST_300001_SM_1000_NS8cuda_cub4core6detail13_kernel_agentINS1_8__reduce11ReduceAgentINS0_12zip_iteratorIN4cuda3std3__45tupleIJNS0_6detail15normal_iteratorINS0_10device_ptrIfEEEENS0_17counting_iteratorIlNS0_11use_defaultESI_SI_EEEEEEEPNSB_IJflEEESM_iNS1_9__extrema9arg_max_fIflNSA_4lessIfEEEEEEJSL_SN_iN3cub18CUB_300001_SM_100013GridEvenShareIiEENSV_9GridQueueIjEESS_EEEvDpT0_:
.text._ZN6thrust24THRUST_300001_SM_1000_NS8cuda_cub4core6detail13_kernel_agentINS1_8__reduce11ReduceAgentINS0_12zip_iteratorIN4cuda3std3__45tupleIJNS0_6detail15normal_iteratorINS0_10device_ptrIfEEEENS0_17counting_iteratorIlNS0_11use_defaultESI_SI_EEEEEEEPNSB_IJflEEESM_iNS1_9__extrema9arg_max_fIflNSA_4lessIfEEEEEEJSL_SN_iN3cub18CUB_300001_SM_100013GridEvenShareIiEENSV_9GridQueueIjEESS_EEEvDpT0_:
[----:B------:R-:W-:Y:S01]  /*0000*/  LDC R1, c[0x0][0x37c] ;  /* 0x0000df00ff017b82 */ /* 0x000fe20000000800 */
[----:B------:R-:W0:Y:S01]  /*0010*/  S2R R0, SR_CTAID.X ;  /* 0x0000000000007919 */ /* 0x000e220000002500 */
[----:B------:R-:W1:Y:S01]  /*0020*/  LDCU UR4, c[0x0][0x398] ;  /* 0x00007300ff0477ac */ /* 0x000e620008000800 */
[----:B------:R-:W-:Y:S01]  /*0030*/  BSSY.RECONVERGENT B0, `(.L_x_1100) ;  /* 0x0000586000007945 */ /* 0x000fe20003800200 */
[----:B------:R-:W2:Y:S01]  /*0040*/  LDCU UR6, c[0x0][0x370] ;  /* 0x00006e00ff0677ac */ /* 0x000ea20008000800 */
[----:B------:R-:W3:Y:S01]  /*0050*/  LDCU.64 UR10, c[0x0][0x358] ;  /* 0x00006b00ff0a77ac */ /* 0x000ee20008000a00 */
[----:B-1----:R-:W-:Y:S01]  /*0060*/  IMAD.U32 R4, RZ, RZ, UR4 ;  /* 0x00000004ff047e24 */ /* 0x002fe2000f8e00ff */
[----:B--2---:R-:W-:Y:S01]  /*0070*/  UIMAD UR6, UR6, 0x500, URZ ;  /* 0x00000500060678a4 */ /* 0x004fe2000f8e02ff */
[----:B0-----:R-:W-:-:S04]  /*0080*/  IMAD R5, R0, 0x500, RZ ;  /* 0x0000050000057824 */ /* 0x001fc800078e02ff */
[----:B------:R-:W-:-:S05]  /*0090*/  VIADD R3, R5, 0x500 ;  /* 0x0000050005037836 */ /* 0x000fca0000000000 */
[----:B------:R-:W-:-:S13]  /*00a0*/  ISETP.GT.AND P0, PT, R3, R4, PT ;  /* 0x000000040300720c */ /* 0x000fda0003f04270 */
[----:B---3--:R-:W-:Y:S05]  /*00b0*/  @!P0 BRA `(.L_x_1101) ;  /* 0x0000003000b48947 */ /* 0x008fea0003800000 */
[----:B------:R-:W0:Y:S01]  /*00c0*/  S2R R2, SR_TID.X ;  /* 0x0000000000027919 */ /* 0x000e220000002100 */
[----:B------:R-:W-:Y:S01]  /*00d0*/  IMAD.IADD R3, R4, 0x1, -R5 ;  /* 0x0000000104037824 */ /* 0x000fe200078e0a05 */
[----:B------:R-:W1:Y:S01]  /*00e0*/  LDCU.64 UR6, c[0x0][0x388] ;  /* 0x00007100ff0677ac */ /* 0x000e620008000a00 */
[----:B------:R-:W-:Y:S01]  /*00f0*/  BSSY.RECONVERGENT B1, `(.L_x_1102) ;  /* 0x000000f000017945 */ /* 0x000fe20003800200 */
[----:B------:R-:W-:Y:S01]  /*0100*/  CS2R R6, SRZ ;  /* 0x0000000000067805 */ /* 0x000fe2000001ff00 */
[----:B------:R-:W-:Y:S01]  /*0110*/  IMAD.MOV.U32 R8, RZ, RZ, RZ ;  /* 0x000000ffff087224 */ /* 0x000fe200078e00ff */
[----:B------:R-:W2:Y:S01]  /*0120*/  LDCU.64 UR8, c[0x0][0x388] ;  /* 0x00007100ff0877ac */ /* 0x000ea20008000a00 */
[----:B0-----:R-:W-:Y:S01]  /*0130*/  ISETP.GE.AND P0, PT, R2, R3, PT ;  /* 0x000000030200720c */ /* 0x001fe20003f06270 */
[----:B------:R-:W-:-:S12]  /*0140*/  IMAD.MOV.U32 R10, RZ, RZ, R2 ;  /* 0x000000ffff0a7224 */ /* 0x000fd800078e0002 */
[----:B-12---:R-:W-:Y:S05]  /*0150*/  @P0 BRA `(.L_x_1103) ;  /* 0x0000000000200947 */ /* 0x006fea0003800000 */
[----:B------:R-:W0:Y:S01]  /*0160*/  LDC.64 R12, c[0x0][0x380] ;  /* 0x0000e000ff0c7b82 */ /* 0x000e220000000a00 */
[----:B------:R-:W-:Y:S01]  /*0170*/  IMAD.IADD R9, R5, 0x1, R2 ;  /* 0x0000000105097824 */ /* 0x000fe200078e0202 */
[----:B------:R-:W1:Y:S03]  /*0180*/  LDCU.64 UR4, c[0x0][0x388] ;  /* 0x00007100ff0477ac */ /* 0x000e660008000a00 */
[----:B0-----:R-:W-:-:S05]  /*0190*/  IMAD.WIDE R12, R9, 0x4, R12 ;  /* 0x00000004090c7825 */ /* 0x001fca00078e020c */
[----:B------:R0:W5:Y:S01]  /*01a0*/  LDG.E R7, desc[UR10][R12.64] ;  /* 0x0000000a0c077981 */ /* 0x000162000c1e1900 */
[----:B-1----:R-:W-:Y:S01]  /*01b0*/  IADD3 R6, P0, PT, R9, UR4, RZ ;  /* 0x0000000409067c10 */ /* 0x002fe2000ff1e0ff */
[----:B------:R-:W-:-:S03]  /*01c0*/  VIADD R10, R2, 0x100 ;  /* 0x00000100020a7836 */ /* 0x000fc60000000000 */
[----:B------:R-:W-:-:S09]  /*01d0*/  LEA.HI.X.SX32 R8, R9, UR5, 0x1, P0 ;  /* 0x0000000509087c11 */ /* 0x000fd200080f0eff */
.L_x_1103:
[----:B------:R-:W-:Y:S05]  /*01e0*/  BSYNC.RECONVERGENT B1 ;  /* 0x0000000000017941 */ /* 0x000fea0003800200 */
.L_x_1102:
[----:B------:R-:W-:Y:S01]  /*01f0*/  ISETP.GE.AND P0, PT, R10, R3, PT ;  /* 0x000000030a00720c */ /* 0x000fe20003f06270 */
[----:B------:R-:W-:-:S12]  /*0200*/  BSSY.RECONVERGENT B1, `(.L_x_1104) ;  /* 0x0000091000017945 */ /* 0x000fd80003800200 */
[----:B------:R-:W-:Y:S05]  /*0210*/  @P0 BRA `(.L_x_1105) ;  /* 0x00000008003c0947 */ /* 0x000fea0003800000 */
[----:B------:R-:W-:Y:S01]  /*0220*/  LOP3.LUT R9, RZ, R10, RZ, 0x33, !PT ;  /* 0x0000000aff097212 */ /* 0x000fe200078e33ff */
[----:B------:R-:W-:Y:S03]  /*0230*/  BSSY.RECONVERGENT B2, `(.L_x_1106) ;  /* 0x0000028000027945 */ /* 0x000fe60003800200 */
[----:B------:R-:W-:-:S04]  /*0240*/  IADD3 R11, PT, PT, -R5, R4, R9 ;  /* 0x00000004050b7210 */ /* 0x000fc80007ffe109 */
[----:B------:R-:W-:-:S04]  /*0250*/  LOP3.LUT R4, R11, 0x300, RZ, 0xc0, !PT ;  /* 0x000003000b047812 */ /* 0x000fc800078ec0ff */
[----:B------:R-:W-:-:S13]  /*0260*/  ISETP.NE.AND P0, PT, R4, 0x300, PT ;  /* 0x000003000400780c */ /* 0x000fda0003f05270 */
[----:B------:R-:W-:Y:S05]  /*0270*/  @!P0 BRA `(.L_x_1107) ;  /* 0x00000000008c8947 */ /* 0x000fea0003800000 */
[----:B0-----:R-:W0:Y:S01]  /*0280*/  LDC.64 R12, c[0x0][0x380] ;  /* 0x0000e000ff0c7b82 */ /* 0x001e220000000a00 */
[----:B------:R-:W-:Y:S01]  /*0290*/  LEA.HI R4, R11, 0x1, RZ, 0x18 ;  /* 0x000000010b047811 */ /* 0x000fe200078fc0ff */
[----:B------:R-:W-:-:S03]  /*02a0*/  IMAD.IADD R9, R5, 0x1, R10 ;  /* 0x0000000105097824 */ /* 0x000fc600078e020a */
[----:B------:R-:W-:-:S05]  /*02b0*/  LOP3.LUT R4, R4, 0x3, RZ, 0xc0, !PT ;  /* 0x0000000304047812 */ /* 0x000fca00078ec0ff */
[----:B------:R-:W-:-:S07]  /*02c0*/  IMAD.MOV R4, RZ, RZ, -R4 ;  /* 0x000000ffff047224 */ /* 0x000fce00078e0a04 */
.L_x_1110:
[----:B0-----:R-:W-:-:S06]  /*02d0*/  IMAD.WIDE R14, R9, 0x4, R12 ;  /* 0x00000004090e7825 */ /* 0x001fcc00078e020c */
[----:B------:R-:W2:Y:S01]  /*02e0*/  LDG.E R15, desc[UR10][R14.64] ;  /* 0x0000000a0e0f7981 */ /* 0x000ea2000c1e1900 */
[C---:B------:R-:W-:Y:S01]  /*02f0*/  IADD3 R20, P1, PT, R9.reuse, UR6, RZ ;  /* 0x0000000609147c10 */ /* 0x040fe2000ff3e0ff */
[----:B------:R-:W-:Y:S01]  /*0300*/  VIADD R4, R4, 0x1 ;  /* 0x0000000104047836 */ /* 0x000fe20000000000 */
[----:B------:R-:W-:Y:S01]  /*0310*/  BSSY.RECONVERGENT B3, `(.L_x_1108) ;  /* 0x0000016000037945 */ /* 0x000fe20003800200 */
[----:B------:R-:W-:Y:S01]  /*0320*/  IMAD.MOV.U32 R17, RZ, RZ, R6 ;  /* 0x000000ffff117224 */ /* 0x000fe200078e0006 */
[----:B------:R-:W-:Y:S01]  /*0330*/  LEA.HI.X.SX32 R19, R9, UR7, 0x1, P1 ;  /* 0x0000000709137c11 */ /* 0x000fe200088f0eff */
[----:B------:R-:W-:Y:S01]  /*0340*/  IMAD.MOV.U32 R18, RZ, RZ, R8 ;  /* 0x000000ffff127224 */ /* 0x000fe200078e0008 */
[----:B------:R-:W-:Y:S01]  /*0350*/  ISETP.NE.AND P2, PT, R4, RZ, PT ;  /* 0x000000ff0400720c */ /* 0x000fe20003f45270 */
[----:B-----5:R-:W-:Y:S02]  /*0360*/  IMAD.MOV.U32 R16, RZ, RZ, R7 ;  /* 0x000000ffff107224 */ /* 0x020fe400078e0007 */
[----:B------:R-:W-:-:S02]  /*0370*/  IMAD.MOV.U32 R6, RZ, RZ, R20 ;  /* 0x000000ffff067224 */ /* 0x000fc400078e0014 */
        /* <DEDUP_REMOVED lines=15> */
.L_x_1109:
[----:B------:R-:W-:Y:S05]  /*0470*/  BSYNC.RECONVERGENT B3 ;  /* 0x0000000000037941 */ /* 0x000fea0003800200 */
.L_x_1108:
[----:B------:R-:W-:Y:S02]  /*0480*/  VIADD R10, R10, 0x100 ;  /* 0x000001000a0a7836 */ /* 0x000fe40000000000 */
[----:B------:R-:W-:Y:S01]  /*0490*/  VIADD R9, R9, 0x100 ;  /* 0x0000010009097836 */ /* 0x000fe20000000000 */
[----:B------:R-:W-:Y:S06]  /*04a0*/  @P2 BRA `(.L_x_1110) ;  /* 0xfffffffc00882947 */ /* 0x000fec000383ffff */
.L_x_1107:
[----:B------:R-:W-:Y:S05]  /*04b0*/  BSYNC.RECONVERGENT B2 ;  /* 0x0000000000027941 */ /* 0x000fea0003800200 */
.L_x_1106:
[----:B------:R-:W-:-:S13]  /*04c0*/  ISETP.GE.U32.AND P0, PT, R11, 0x300, PT ;  /* 0x000003000b00780c */ /* 0x000fda0003f06070 */
[----:B------:R-:W-:Y:S05]  /*04d0*/  @!P0 BRA `(.L_x_1105) ;  /* 0x00000004008c8947 */ /* 0x000fea0003800000 */
[----:B0-----:R-:W0:Y:S01]  /*04e0*/  LDC.64 R12, c[0x0][0x380] ;  /* 0x0000e000ff0c7b82 */ /* 0x001e220000000a00 */
[----:B------:R-:W-:-:S04]  /*04f0*/  IMAD.IADD R9, R5, 0x1, R10 ;  /* 0x0000000105097824 */ /* 0x000fc800078e020a */
[C---:B------:R-:W-:Y:S02]  /*0500*/  VIADD R19, R9.reuse, 0x100 ;  /* 0x0000010009137836 */ /* 0x040fe40000000000 */
[C---:B------:R-:W-:Y:S02]  /*0510*/  VIADD R18, R9.reuse, 0x200 ;  /* 0x0000020009127836 */ /* 0x040fe40000000000 */
[----:B------:R-:W-:Y:S01]  /*0520*/  VIADD R20, R9, 0x300 ;  /* 0x0000030009147836 */ /* 0x000fe20000000000 */
[----:B0-----:R-:W-:-:S05]  /*0530*/  IADD3 R4, P0, PT, R12, 0x800, RZ ;  /* 0x000008000c047810 */ /* 0x001fca0007f1e0ff */
[----:B------:R-:W-:-:S08]  /*0540*/  IMAD.X R5, RZ, RZ, R13, P0 ;  /* 0x000000ffff057224 */ /* 0x000fd000000e060d */
.L_x_1119:
[----:B------:R-:W-:-:S05]  /*0550*/  IMAD.WIDE R14, R9, 0x4, R4 ;  /* 0x00000004090e7825 */ /* 0x000fca00078e0204 */
[----:B------:R-:W2:Y:S04]  /*0560*/  LDG.E R22, desc[UR10][R14.64+-0x800] ;  /* 0xfff8000a0e167981 */ /* 0x000ea8000c1e1900 */
[----:B-----5:R0:W5:Y:S04]  /*0570*/  LDG.E R24, desc[UR10][R14.64+-0x400] ;  /* 0xfffc000a0e187981 */ /* 0x020168000c1e1900 */
[----:B------:R0:W5:Y:S04]  /*0580*/  LDG.E R11, desc[UR10][R14.64] ;  /* 0x0000000a0e0b7981 */ /* 0x000168000c1e1900 */
[----:B------:R0:W5:Y:S01]  /*0590*/  LDG.E R12, desc[UR10][R14.64+0x400] ;  /* 0x0004000a0e0c7981 */ /* 0x000162000c1e1900 */
[C---:B------:R-:W-:Y:S01]  /*05a0*/  IADD3 R21, P1, PT, R9.reuse, UR8, RZ ;  /* 0x0000000809157c10 */ /* 0x040fe2000ff3e0ff */
[----:B------:R-:W-:Y:S03]  /*05b0*/  BSSY.RECONVERGENT B2, `(.L_x_1111) ;  /* 0x0000012000027945 */ /* 0x000fe60003800200 */
[----:B------:R-:W-:Y:S01]  /*05c0*/  LEA.HI.X.SX32 R23, R9, UR9, 0x1, P1 ;  /* 0x0000000909177c11 */ /* 0x000fe200088f0eff */
[----:B------:R-:W-:-:S04]  /*05d0*/  IMAD.MOV.U32 R16, RZ, RZ, R21 ;  /* 0x000000ffff107224 */ /* 0x000fc800078e0015 */
        /* <DEDUP_REMOVED lines=15> */
.L_x_1112:
[----:B------:R-:W-:Y:S05]  /*06d0*/  BSYNC.RECONVERGENT B2 ;  /* 0x0000000000027941 */ /* 0x000fea0003800200 */
.L_x_1111:
[----:B-----5:R-:W-:Y:S01]  /*06e0*/  FSETP.GEU.AND P0, PT, R13, R24, PT ;  /* 0x000000180d00720b */ /* 0x020fe20003f0e000 */
[----:B------:R-:W-:Y:S01]  /*06f0*/  BSSY.RECONVERGENT B2, `(.L_x_1113) ;  /* 0x0000012000027945 */ /* 0x000fe20003800200 */
[----:B------:R-:W-:Y:S01]  /*0700*/  IADD3 R15, P1, PT, R19, UR8, RZ ;  /* 0x00000008130f7c10 */ /* 0x000fe2000ff3e0ff */
[----:B------:R-:W-:-:S03]  /*0710*/  IMAD.MOV.U32 R6, RZ, RZ, R24 ;  /* 0x000000ffff067224 */ /* 0x000fc600078e0018 */
[----:B------:R-:W-:Y:S01]  /*0720*/  LEA.HI.X.SX32 R14, R19, UR9, 0x1, P1 ;  /* 0x00000009130e7c11 */ /* 0x000fe200088f0eff */
        /* <DEDUP_REMOVED lines=14> */
.L_x_1114:
[----:B------:R-:W-:Y:S05]  /*0810*/  BSYNC.RECONVERGENT B2 ;  /* 0x0000000000027941 */ /* 0x000fea0003800200 */
.L_x_1113:
[----:B------:R-:W-:Y:S01]  /*0820*/  FSETP.GEU.AND P0, PT, R6, R11, PT ;  /* 0x0000000b0600720b */ /* 0x000fe20003f0e000 */
[----:B------:R-:W-:Y:S01]  /*0830*/  BSSY.RECONVERGENT B2, `(.L_x_1115) ;  /* 0x0000013000027945 */ /* 0x000fe20003800200 */
[----:B------:R-:W-:Y:S01]  /*0840*/  IADD3 R16, P1, PT, R18, UR8, RZ ;  /* 0x0000000812107c10 */ /* 0x000fe2000ff3e0ff */
[----:B------:R-:W-:Y:S01]  /*0850*/  IMAD.MOV.U32 R13, RZ, RZ, R11 ;  /* 0x000000ffff0d7224 */ /* 0x000fe200078e000b */
[----:B------:R-:W-:Y:S02]  /*0860*/  IADD3 R21, P2, PT, R20, UR8, RZ ;  /* 0x0000000814157c10 */ /* 0x000fe4000ff5e0ff */
        /* <DEDUP_REMOVED lines=15> */
.L_x_1116:
[----:B------:R-:W-:Y:S05]  /*0960*/  BSYNC.RECONVERGENT B2 ;  /* 0x0000000000027941 */ /* 0x000fea0003800200 */
.L_x_1115:
[----:B------:R-:W-:Y:S01]  /*0970*/  FSETP.GEU.AND P0, PT, R13, R12, PT ;  /* 0x0000000c0d00720b */ /* 0x000fe20003f0e000 */
[----:B------:R-:W-:Y:S01]  /*0980*/  BSSY.RECONVERGENT B2, `(.L_x_1117) ;  /* 0x0000011000027945 */ /* 0x000fe20003800200 */
[----:B------:R-:W-:Y:S01]  /*0990*/  LEA.HI.X.SX32 R16, R20, UR9, 0x1, P2 ;  /* 0x0000000914107c11 */ /* 0x000fe200090f0eff */
        /* <DEDUP_REMOVED lines=15> */
.L_x_1118:
[----:B------:R-:W-:Y:S05]  /*0a90*/  BSYNC.RECONVERGENT B2 ;  /* 0x0000000000027941 */ /* 0x000fea0003800200 */
.L_x_1117:
[----:B------:R-:W-:Y:S02]  /*0aa0*/  VIADD R10, R10, 0x400 ;  /* 0x000004000a0a7836 */ /* 0x000fe40000000000 */
[----:B------:R-:W-:Y:S02]  /*0ab0*/  VIADD R19, R19, 0x400 ;  /* 0x0000040013137836 */ /* 0x000fe40000000000 */
[----:B------:R-:W-:Y:S01]  /*0ac0*/  VIADD R18, R18, 0x400 ;  /* 0x0000040012127836 */ /* 0x000fe20000000000 */
[----:B------:R-:W-:Y:S01]  /*0ad0*/  ISETP.GE.AND P0, PT, R10, R3, PT ;  /* 0x000000030a00720c */ /* 0x000fe20003f06270 */
[----:B------:R-:W-:Y:S02]  /*0ae0*/  VIADD R20, R20, 0x400 ;  /* 0x0000040014147836 */ /* 0x000fe40000000000 */
[----:B------:R-:W-:-:S10]  /*0af0*/  VIADD R9, R9, 0x400 ;  /* 0x0000040009097836 */ /* 0x000fd40000000000 */
[----:B------:R-:W-:Y:S05]  /*0b00*/  @!P0 BRA `(.L_x_1119) ;  /* 0xfffffff800908947 */ /* 0x000fea000383ffff */
.L_x_1105:
[----:B------:R-:W-:Y:S05]  /*0b10*/  BSYNC.RECONVERGENT B1 ;  /* 0x0000000000017941 */ /* 0x000fea0003800200 */
.L_x_1104:
[----:B------:R-:W-:-:S13]  /*0b20*/  ISETP.GE.AND P0, PT, R3, 0x100, PT ;  /* 0x000001000300780c */ /* 0x000fda0003f06270 */
[----:B------:R-:W-:Y:S05]  /*0b30*/  @!P0 BRA `(.L_x_1120) ;  /* 0x00000010008c8947 */ /* 0x000fea0003800000 */
[----:B0-----:R-:W0:Y:S01]  /*0b40*/  S2R R12, SR_LANEID ;  /* 0x00000000000c7919 */ /* 0x001e220000000000 */
[----:B------:R-:W-:Y:S01]  /*0b50*/  BSSY.RECONVERGENT B1, `(.L_x_1121) ;  /* 0x000001b000017945 */ /* 0x000fe20003800200 */
[----:B------:R-:W-:Y:S01]  /*0b60*/  IMAD.MOV.U32 R9, RZ, RZ, R6 ;  /* 0x000000ffff097224 */ /* 0x000fe200078e0006 */
[----:B-----5:R1:W2:Y:S01]  /*0b70*/  SHFL.DOWN PT, R4, R7, 0x1, 0x1f ;  /* 0x08201f0007047f89 */ /* 0x0202a200000e0000 */
        /* <DEDUP_REMOVED lines=24> */
.L_x_1122:
[----:B------:R-:W-:Y:S05]  /*0d00*/  BSYNC.RECONVERGENT B1 ;  /* 0x0000000000017941 */ /* 0x000fea0003800200 */
.L_x_1121:
        /* <DEDUP_REMOVED lines=12> */
[----:B---3--:R-:W-:Y:S02]  /*0dd0*/  IMAD.MOV.U32 R5, RZ, RZ, R12 ;  /* 0x000000ffff057224 */ /* 0x008fe400078e000c */
[----:B--2---:R-:W-:Y:S02]  /*0de0*/  IMAD.MOV.U32 R8, RZ, RZ, R7 ;  /* 0x000000ffff087224 */ /* 0x004fe400078e0007 */
        /* <DEDUP_REMOVED lines=13> */
.L_x_1124:
[----:B------:R-:W-:Y:S05]  /*0ec0*/  BSYNC.RECONVERGENT B1 ;  /* 0x0000000000017941 */ /* 0x000fea0003800200 */
.L_x_1123:
[----:B0-----:R0:W4:Y:S01]  /*0ed0*/  SHFL.DOWN PT, R9, R4, 0x4, 0x1f ;  /* 0x08801f0004097f89 */ /* 0x00112200000e0000 */
[----:B------:R-:W-:Y:S01]  /*0ee0*/  BSSY.RECONVERGENT B1, `(.L_x_1125) ;  /* 0x0000017000017945 */ /* 0x000fe20003800200 */
[----:B-1----:R-:W-:Y:S02]  /*0ef0*/  IMAD.MOV.U32 R6, RZ, RZ, R5 ;  /* 0x000000ffff067224 */ /* 0x002fe400078e0005 */
[----:B------:R0:W1:Y:S01]  /*0f00*/  SHFL.DOWN PT, R10, R5, 0x4, 0x1f ;  /* 0x08801f00050a7f89 */ /* 0x00006200000e0000 */
[----:B--2---:R-:W-:Y:S02]  /*0f10*/  IMAD.MOV.U32 R7, RZ, RZ, R8 ;  /* 0x000000ffff077224 */ /* 0x004fe400078e0008 */
[----:B------:R-:W-:Y:S01]  /*0f20*/  IMAD.MOV.U32 R3, RZ, RZ, R4 ;  /* 0x000000ffff037224 */ /* 0x000fe200078e0004 */
[----:B------:R0:W2:Y:S01]  /*0f30*/  SHFL.DOWN PT, R11, R8, 0x4, 0x1f ;  /* 0x08801f00080b7f89 */ /* 0x0000a200000e0000 */
[----:B------:R-:W-:Y:S05]  /*0f40*/  @P3 BRA `(.L_x_1126) ;  /* 0x0000000000403947 */ /* 0x000fea0003800000 */
[----:B----4-:R-:W-:Y:S01]  /*0f50*/  FSETP.GEU.AND P0, PT, R4, R9, PT ;  /* 0x000000090400720b */ /* 0x010fe20003f0e000 */
[----:B-1----:R-:W-:Y:S02]  /*0f60*/  IMAD.MOV.U32 R6, RZ, RZ, R10 ;  /* 0x000000ffff067224 */ /* 0x002fe400078e000a */
        /* <DEDUP_REMOVED lines=14> */
.L_x_1126:
[----:B------:R-:W-:Y:S05]  /*1050*/  BSYNC.RECONVERGENT B1 ;  /* 0x0000000000017941 */ /* 0x000fea0003800200 */
.L_x_1125:
[----:B0-----:R0:W0:Y:S01]  /*1060*/  SHFL.DOWN PT, R8, R3, 0x8, 0x1f ;  /* 0x09001f0003087f89 */ /* 0x00102200000e0000 */
[----:B------:R-:W-:Y:S01]  /*1070*/  BSSY.RECONVERGENT B1, `(.L_x_1127) ;  /* 0x0000017000017945 */ /* 0x000fe20003800200 */
[----:B------:R-:W-:Y:S02]  /*1080*/  IMAD.MOV.U32 R5, RZ, RZ, R6 ;  /* 0x000000ffff057224 */ /* 0x000fe400078e0006 */
[----:B--2---:R2:W0:Y:S01]  /*1090*/  SHFL.DOWN PT, R11, R6, 0x8, 0x1f ;  /* 0x09001f00060b7f89 */ /* 0x00442200000e0000 */
        /* <DEDUP_REMOVED lines=20> */
.L_x_1128:
[----:B------:R-:W-:Y:S05]  /*11e0*/  BSYNC.RECONVERGENT B1 ;  /* 0x0000000000017941 */ /* 0x000fea0003800200 */
.L_x_1127:
[----:B0-----:R0:W4:Y:S01]  /*11f0*/  SHFL.DOWN PT, R3, R4, 0x10, 0x1f ;  /* 0x0a001f0004037f89 */ /* 0x00112200000e0000 */
[----:B------:R-:W-:Y:S01]  /*1200*/  BSSY.RECONVERGENT B1, `(.L_x_1129) ;  /* 0x0000017000017945 */ /* 0x000fe20003800200 */
[----:B--2---:R-:W-:Y:S02]  /*1210*/  IMAD.MOV.U32 R7, RZ, RZ, R5 ;  /* 0x000000ffff077224 */ /* 0x004fe400078e0005 */
[----:B-1----:R0:W1:Y:S01]  /*1220*/  SHFL.DOWN PT, R10, R5, 0x10, 0x1f ;  /* 0x0a001f00050a7f89 */ /* 0x00206200000e0000 */
[----:B------:R-:W-:Y:S02]  /*1230*/  IMAD.MOV.U32 R8, RZ, RZ, R9 ;  /* 0x000000ffff087224 */ /* 0x000fe400078e0009 */
[----:B------:R-:W-:Y:S01]  /*1240*/  IMAD.MOV.U32 R6, RZ, RZ, R4 ;  /* 0x000000ffff067224 */ /* 0x000fe200078e0004 */
[----:B---3--:R0:W2:Y:S01]  /*1250*/  SHFL.DOWN PT, R12, R9, 0x10, 0x1f ;  /* 0x0a001f00090c7f89 */ /* 0x0080a200000e0000 */
        /* <DEDUP_REMOVED lines=17> */
.L_x_1130:
[----:B------:R-:W-:Y:S05]  /*1370*/  BSYNC.RECONVERGENT B1 ;  /* 0x0000000000017941 */ /* 0x000fea0003800200 */
.L_x_1129:
[----:B------:R-:W-:Y:S04]  /*1380*/  BSSY.RECONVERGENT B1, `(.L_x_1131) ;  /* 0x000000c000017945 */ /* 0x000fe80003800200 */
[----:B------:R-:W-:Y:S05]  /*1390*/  @P2 BRA `(.L_x_1132) ;  /* 0x0000000000282947 */ /* 0x000fea0003800000 */
[----:B0-----:R-:W0:Y:S01]  /*13a0*/  S2R R5, SR_CgaCtaId ;  /* 0x0000000000057919 */ /* 0x001e220000008800 */
[----:B------:R-:W-:Y:S02]  /*13b0*/  MOV R4, 0x400 ;  /* 0x0000040000047802 */ /* 0x000fe40000000f00 */
[----:B----4-:R-:W-:-:S04]  /*13c0*/  SHF.R.U32.HI R3, RZ, 0x1, R2 ;  /* 0x00000001ff037819 */ /* 0x010fc80000011602 */
[----:B------:R-:W-:Y:S02]  /*13d0*/  LOP3.LUT R3, R3, 0x1f0, RZ, 0xc0, !PT ;  /* 0x000001f003037812 */ /* 0x000fe400078ec0ff */
[----:B0-----:R-:W-:Y:S01]  /*13e0*/  LEA R4, R5, R4, 0x18 ;  /* 0x0000000405047211 */ /* 0x001fe200078ec0ff */
[----:B------:R-:W-:-:S04]  /*13f0*/  IMAD.MOV.U32 R5, RZ, RZ, R8 ;  /* 0x000000ffff057224 */ /* 0x000fc800078e0008 */
[----:B------:R-:W-:Y:S02]  /*1400*/  IMAD.IADD R3, R3, 0x1, R4 ;  /* 0x0000000103037824 */ /* 0x000fe400078e0204 */
[----:B------:R-:W-:-:S03]  /*1410*/  IMAD.MOV.U32 R4, RZ, RZ, R7 ;  /* 0x000000ffff047224 */ /* 0x000fc600078e0007 */
[----:B------:R3:W-:Y:S04]  /*1420*/  STS [R3+0x8], R6 ;  /* 0x0000080603007388 */ /* 0x0007e80000000800 */
[----:B------:R3:W-:Y:S02]  /*1430*/  STS.64 [R3+0x10], R4 ;  /* 0x0000100403007388 */ /* 0x0007e40000000a00 */
.L_x_1132:
[----:B------:R-:W-:Y:S05]  /*1440*/  BSYNC.RECONVERGENT B1 ;  /* 0x0000000000017941 */ /* 0x000fea0003800200 */
.L_x_1131:
[----:B------:R-:W-:Y:S01]  /*1450*/  BAR.SYNC.DEFER_BLOCKING 0x0 ;  /* 0x0000000000007b1d */ /* 0x000fe20000010000 */
[----:B------:R-:W-:-:S13]  /*1460*/  ISETP.NE.AND P2, PT, R2, RZ, PT ;  /* 0x000000ff0200720c */ /* 0x000fda0003f45270 */
[----:B------:R-:W-:Y:S05]  /*1470*/  @P2 BRA `(.L_x_1133) ;  /* 0x0000004400042947 */ /* 0x000fea0003800000 */
[----:B---34-:R-:W3:Y:S01]  /*1480*/  S2R R3, SR_CgaCtaId ;  /* 0x0000000000037919 */ /* 0x018ee20000008800 */
[----:B------:R-:W-:Y:S01]  /*1490*/  MOV R2, 0x400 ;  /* 0x0000040000027802 */ /* 0x000fe20000000f00 */
[----:B------:R-:W-:Y:S03]  /*14a0*/  BSSY.RECONVERGENT B1, `(.L_x_1134) ;  /* 0x0000016000017945 */ /* 0x000fe60003800200 */
[----:B---3--:R-:W-:-:S05]  /*14b0*/  LEA R26, R3, R2, 0x18 ;  /* 0x00000002031a7211 */ /* 0x008fca00078ec0ff */
[----:B0-----:R-:W0:Y:S04]  /*14c0*/  LDS R5, [R26+0x18] ;  /* 0x000018001a057984 */ /* 0x001e280000000800 */
        /* <DEDUP_REMOVED lines=19> */
.L_x_1135:
[----:B------:R-:W-:Y:S05]  /*1600*/  BSYNC.RECONVERGENT B1 ;  /* 0x0000000000017941 */ /* 0x000fea0003800200 */
.L_x_1134:
[----:B------:R-:W0:Y:S01]  /*1610*/  LDS.64 R6, [R26+0x30] ;  /* 0x000030001a067984 */ /* 0x000e220000000a00 */
[----:B------:R-:W-:Y:S01]  /*1620*/  FSETP.GEU.AND P0, PT, R21, R22, PT ;  /* 0x000000161500720b */ /* 0x000fe20003f0e000 */
[----:B------:R-:W-:Y:S01]  /*1630*/  BSSY.RECONVERGENT B1, `(.L_x_1136) ;  /* 0x0000019000017945 */ /* 0x000fe20003800200 */
[----:B------:R-:W-:Y:S01]  /*1640*/  IMAD.MOV.U32 R23, RZ, RZ, R22 ;  /* 0x000000ffff177224 */ /* 0x000fe200078e0016 */
[----:B------:R1:W3:Y:S04]  /*1650*/  LDS R20, [R26+0x48] ;  /* 0x000048001a147984 */ /* 0x0002e80000000800 */
[----:B------:R1:W4:Y:S04]  /*1660*/  LDS R19, [R26+0x58] ;  /* 0x000058001a137984 */ /* 0x0003280000000800 */
[----:B------:R1:W1:Y:S04]  /*1670*/  LDS R18, [R26+0x68] ;  /* 0x000068001a127984 */ /* 0x0002680000000800 */
[----:B------:R0:W1:Y:S04]  /*1680*/  LDS R17, [R26+0x78] ;  /* 0x000078001a117984 */ /* 0x0000680000000800 */
[----:B------:R0:W1:Y:S04]  /*1690*/  LDS.64 R8, [R26+0x40] ;  /* 0x000040001a087984 */ /* 0x0000680000000a00 */
[----:B------:R0:W1:Y:S04]  /*16a0*/  LDS.64 R10, [R26+0x50] ;  /* 0x000050001a0a7984 */ /* 0x0000680000000a00 */
[----:B--2---:R2:W1:Y:S04]  /*16b0*/  LDS.64 R12, [R26+0x60] ;  /* 0x000060001a0c7984 */ /* 0x0044680000000a00 */
        /* <DEDUP_REMOVED lines=16> */
.L_x_1137:
[----:B------:R-:W-:Y:S05]  /*17c0*/  BSYNC.RECONVERGENT B1 ;  /* 0x0000000000017941 */ /* 0x000fea0003800200 */
.L_x_1136:
        /* <DEDUP_REMOVED lines=17> */
.L_x_1139:
[----:B------:R-:W-:Y:S05]  /*18e0*/  BSYNC.RECONVERGENT B1 ;  /* 0x0000000000017941 */ /* 0x000fea0003800200 */
.L_x_1138:
[----:B---3--:R-:W-:Y:S01]  /*18f0*/  FSETP.GEU.AND P0, PT, R3, R20, PT ;  /* 0x000000140300720b */ /* 0x008fe20003f0e000 */
        /* <DEDUP_REMOVED lines=16> */
.L_x_1141:
[----:B------:R-:W-:Y:S05]  /*1a00*/  BSYNC.RECONVERGENT B1 ;  /* 0x0000000000017941 */ /* 0x000fea0003800200 */
.L_x_1140:
        /* <DEDUP_REMOVED lines=17> */
.L_x_1143:
[----:B------:R-:W-:Y:S05]  /*1b20*/  BSYNC.RECONVERGENT B1 ;  /* 0x0000000000017941 */ /* 0x000fea0003800200 */
.L_x_1142:
        /* <DEDUP_REMOVED lines=17> */
.L_x_1145:
[----:B------:R-:W-:Y:S05]  /*1c40*/  BSYNC.RECONVERGENT B1 ;  /* 0x0000000000017941 */ /* 0x000fea0003800200 */
.L_x_1144:
        /* <DEDUP_REMOVED lines=18> */
.L_x_1120:
[----:B------:R-:W1:Y:S01]  /*1d70*/  S2R R14, SR_LANEID ;  /* 0x00000000000e7919 */ /* 0x000e620000000000 */
[----:B------:R-:W-:Y:S01]  /*1d80*/  LOP3.LUT R4, R2, 0x3e0, RZ, 0xc0, !PT ;  /* 0x000003e002047812 */ /* 0x000fe200078ec0ff */
[----:B------:R-:W-:Y:S01]  /*1d90*/  BSSY.RECONVERGENT B1, `(.L_x_1146) ;  /* 0x0000027000017945 */ /* 0x000fe20003800200 */
[----:B------:R-:W-:-:S03]  /*1da0*/  IMAD.MOV.U32 R16, RZ, RZ, R8 ;  /* 0x000000ffff107224 */ /* 0x000fc600078e0008 */
[----:B------:R-:W-:Y:S01]  /*1db0*/  VIADD R10, R4, 0x20 ;  /* 0x00000020040a7836 */ /* 0x000fe20000000000 */
[----:B------:R-:W-:-:S04]  /*1dc0*/  LOP3.LUT R4, RZ, R4, RZ, 0x33, !PT ;  /* 0x00000004ff047212 */ /* 0x000fc800078e33ff */
[----:B------:R-:W-:Y:S01]  /*1dd0*/  ISETP.GT.AND P0, PT, R10, R3, PT ;  /* 0x000000030a00720c */ /* 0x000fe20003f04270 */
[----:B------:R-:W-:-:S05]  /*1de0*/  IMAD.IADD R4, R3, 0x1, R4 ;  /* 0x0000000103047824 */ /* 0x000fca00078e0204 */
[----:B------:R-:W-:-:S05]  /*1df0*/  SEL R5, R4, 0x1f, P0 ;  /* 0x0000001f04057807 */ /* 0x000fca0000000000 */
[----:B------:R2:W3:Y:S04]  /*1e00*/  SHFL.DOWN PT, R9, R6, 0x1, R5 ;  /* 0x0820000006097989 */ /* 0x0004e800000e0005 */
[----:B------:R2:W4:Y:S01]  /*1e10*/  SHFL.DOWN PT, R11, R8, 0x1, R5 ;  /* 0x08200000080b7989 */ /* 0x00052200000e0005 */
[CC--:B-1----:R-:W-:Y:S01]  /*1e20*/  ISETP.GE.AND P0, PT, R14.reuse, R5.reuse, PT ;  /* 0x000000050e00720c */ /* 0x0c2fe20003f06270 */
[C---:B------:R-:W-:Y:S01]  /*1e30*/  VIADD R10, R14.reuse, 0x4 ;  /* 0x000000040e0a7836 */ /* 0x040fe20000000000 */
[C---:B------:R-:W-:Y:S01]  /*1e40*/  ISETP.NE.AND P2, PT, R14.reuse, RZ, PT ;  /* 0x000000ff0e00720c */ /* 0x040fe20003f45270 */
[C---:B------:R-:W-:Y:S02]  /*1e50*/  VIADD R4, R14.reuse, 0x2 ;  /* 0x000000020e047836 */ /* 0x040fe40000000000 */
[----:B0-----:R-:W-:Y:S01]  /*1e60*/  VIADD R12, R14, 0x8 ;  /* 0x000000080e0c7836 */ /* 0x001fe20000000000 */
[-C--:B------:R-:W-:Y:S01]  /*1e70*/  ISETP.GT.AND P5, PT, R10, R5.reuse, PT ;  /* 0x000000050a00720c */ /* 0x080fe20003fa4270 */
[----:B------:R-:W-:Y:S01]  /*1e80*/  VIADD R14, R14, 0x10 ;  /* 0x000000100e0e7836 */ /* 0x000fe20000000000 */
[----:B-----5:R2:W0:Y:S01]  /*1e90*/  SHFL.DOWN PT, R10, R7, 0x1, R5 ;  /* 0x08200000070a7989 */ /* 0x02042200000e0005 */
[-C--:B------:R-:W-:Y:S01]  /*1ea0*/  ISETP.GT.AND P1, PT, R4, R5.reuse, PT ;  /* 0x000000050400720c */ /* 0x080fe20003f24270 */
[----:B------:R-:W-:Y:S01]  /*1eb0*/  IMAD.MOV.U32 R4, RZ, RZ, R7 ;  /* 0x000000ffff047224 */ /* 0x000fe200078e0007 */
[----:B------:R-:W-:-:S02]  /*1ec0*/  ISETP.GT.AND P4, PT, R12, R5, PT ;  /* 0x000000050c00720c */ /* 0x000fc40003f84270 */
[----:B------:R-:W-:Y:S01]  /*1ed0*/  ISETP.GT.AND P3, PT, R14, R5, PT ;  /* 0x000000050e00720c */ /* 0x000fe20003f64270 */
[----:B------:R-:W-:Y:S01]  /*1ee0*/  IMAD.MOV.U32 R14, RZ, RZ, R6 ;  /* 0x000000ffff0e7224 */ /* 0x000fe200078e0006 */
[----:B---3--:R-:W-:Y:S11]  /*1ef0*/  @P0 BRA `(.L_x_1147) ;  /* 0x0000000000400947 */ /* 0x008ff60003800000 */
[----:B0-----:R-:W-:Y:S01]  /*1f00*/  FSETP.GEU.AND P0, PT, R7, R10, PT ;  /* 0x0000000a0700720b */ /* 0x001fe20003f0e000 */
[----:B------:R-:W-:Y:S02]  /*1f10*/  IMAD.MOV.U32 R4, RZ, RZ, R10 ;  /* 0x000000ffff047224 */ /* 0x000fe400078e000a */
[----:B------:R-:W-:Y:S02]  /*1f20*/  IMAD.MOV.U32 R14, RZ, RZ, R9 ;  /* 0x000000ffff0e7224 */ /* 0x000fe400078e0009 */
[----:B----4-:R-:W-:-:S08]  /*1f30*/  IMAD.MOV.U32 R16, RZ, RZ, R11 ;  /* 0x000000ffff107224 */ /* 0x010fd000078e000b */
        /* <DEDUP_REMOVED lines=12> */
.L_x_1147:
[----:B------:R-:W-:Y:S05]  /*2000*/  BSYNC.RECONVERGENT B1 ;  /* 0x0000000000017941 */ /* 0x000fea0003800200 */
.L_x_1146:
[----:B--2---:R1:W2:Y:S01]  /*2010*/  SHFL.DOWN PT, R7, R4, 0x2, R5 ;  /* 0x0840000004077989 */ /* 0x0042a200000e0005 */
[----:B------:R-:W-:Y:S01]  /*2020*/  BSSY.RECONVERGENT B1, `(.L_x_1148) ;  /* 0x0000017000017945 */ /* 0x000fe20003800200 */
[----:B------:R-:W-:Y:S02]  /*2030*/  IMAD.MOV.U32 R6, RZ, RZ, R4 ;  /* 0x000000ffff067224 */ /* 0x000fe400078e0004 */
[----:B------:R1:W3:Y:S01]  /*2040*/  SHFL.DOWN PT, R9, R14, 0x2, R5 ;  /* 0x084000000e097989 */ /* 0x0002e200000e0005 */
[----:B0-----:R-:W-:Y:S02]  /*2050*/  IMAD.MOV.U32 R10, RZ, RZ, R14 ;  /* 0x000000ffff0a7224 */ /* 0x001fe400078e000e */
[----:B------:R-:W-:Y:S01]  /*2060*/  IMAD.MOV.U32 R12, RZ, RZ, R16 ;  /* 0x000000ffff0c7224 */ /* 0x000fe200078e0010 */
[----:B----4-:R1:W0:Y:S01]  /*2070*/  SHFL.DOWN PT, R11, R16, 0x2, R5 ;  /* 0x08400000100b7989 */ /* 0x01022200000e0005 */
[----:B------:R-:W-:Y:S05]  /*2080*/  @P1 BRA `(.L_x_1149) ;  /* 0x0000000000401947 */ /* 0x000fea0003800000 */
[----:B--2---:R-:W-:Y:S01]  /*2090*/  FSETP.GEU.AND P0, PT, R4, R7, PT ;  /* 0x000000070400720b */ /* 0x004fe20003f0e000 */
[----:B------:R-:W-:Y:S02]  /*20a0*/  IMAD.MOV.U32 R6, RZ, RZ, R7 ;  /* 0x000000ffff067224 */ /* 0x000fe400078e0007 */
[----:B---3--:R-:W-:Y:S02]  /*20b0*/  IMAD.MOV.U32 R10, RZ, RZ, R9 ;  /* 0x000000ffff0a7224 */ /* 0x008fe400078e0009 */
        /* <DEDUP_REMOVED lines=13> */
.L_x_1149:
[----:B------:R-:W-:Y:S05]  /*2190*/  BSYNC.RECONVERGENT B1 ;  /* 0x0000000000017941 */ /* 0x000fea0003800200 */
.L_x_1148:
[----:B--2---:R2:W4:Y:S01]  /*21a0*/  SHFL.DOWN PT, R7, R6, 0x4, R5 ;  /* 0x0880000006077989 */ /* 0x00452200000e0005 */
[----:B------:R-:W-:Y:S01]  /*21b0*/  BSSY.RECONVERGENT B1, `(.L_x_1150) ;  /* 0x0000017000017945 */ /* 0x000fe20003800200 */
[----:B-1----:R-:W-:Y:S02]  /*21c0*/  IMAD.MOV.U32 R4, RZ, RZ, R6 ;  /* 0x000000ffff047224 */ /* 0x002fe400078e0006 */
[----:B---3--:R2:W1:Y:S01]  /*21d0*/  SHFL.DOWN PT, R9, R10, 0x4, R5 ;  /* 0x088000000a097989 */ /* 0x00846200000e0005 */
        /* <DEDUP_REMOVED lines=20> */
.L_x_1151:
[----:B------:R-:W-:Y:S05]  /*2320*/  BSYNC.RECONVERGENT B1 ;  /* 0x0000000000017941 */ /* 0x000fea0003800200 */
.L_x_1150:
        /* <DEDUP_REMOVED lines=24> */
.L_x_1153:
[----:B------:R-:W-:Y:S05]  /*24b0*/  BSYNC.RECONVERGENT B1 ;  /* 0x0000000000017941 */ /* 0x000fea0003800200 */
.L_x_1152:
[----:B-1----:R1:W2:Y:S01]  /*24c0*/  SHFL.DOWN PT, R9, R10, 0x10, R5 ;  /* 0x0a0000000a097989 */ /* 0x0022a200000e0005 */
[----:B------:R-:W-:Y:S01]  /*24d0*/  BSSY.RECONVERGENT B1, `(.L_x_1154) ;  /* 0x0000017000017945 */ /* 0x000fe20003800200 */
[----:B------:R-:W-:Y:S02]  /*24e0*/  IMAD.MOV.U32 R6, RZ, RZ, R10 ;  /* 0x000000ffff067224 */ /* 0x000fe400078e000a */
[----:B0-----:R1:W0:Y:S01]  /*24f0*/  SHFL.DOWN PT, R11, R12, 0x10, R5 ;  /* 0x0a0000000c0b7989 */ /* 0x00122200000e0005 */
[----:B----4-:R-:W-:Y:S02]  /*2500*/  IMAD.MOV.U32 R7, RZ, RZ, R12 ;  /* 0x000000ffff077224 */ /* 0x010fe400078e000c */
[----:B---3--:R-:W-:Y:S01]  /*2510*/  IMAD.MOV.U32 R8, RZ, RZ, R14 ;  /* 0x000000ffff087224 */ /* 0x008fe200078e000e */
[----:B------:R1:W3:Y:S01]  /*2520*/  SHFL.DOWN PT, R13, R14, 0x10, R5 ;  /* 0x0a0000000e0d7989 */ /* 0x0002e200000e0005 */
[----:B------:R-:W-:Y:S05]  /*2530*/  @P3 BRA `(.L_x_1155) ;  /* 0x0000000000403947 */ /* 0x000fea0003800000 */
        /* <DEDUP_REMOVED lines=16> */
.L_x_1155:
[----:B------:R-:W-:Y:S05]  /*2640*/  BSYNC.RECONVERGENT B1 ;  /* 0x0000000000017941 */ /* 0x000fea0003800200 */
.L_x_1154:
[----:B------:R-:W-:Y:S04]  /*2650*/  BSSY.RECONVERGENT B1, `(.L_x_1156) ;  /* 0x000000c000017945 */ /* 0x000fe80003800200 */
[----:B------:R-:W-:Y:S05]  /*2660*/  @P2 BRA `(.L_x_1157) ;  /* 0x0000000000282947 */ /* 0x000fea0003800000 */
[----:B-1----:R-:W1:Y:S01]  /*2670*/  S2R R10, SR_CgaCtaId ;  /* 0x00000000000a7919 */ /* 0x002e620000008800 */
[----:B------:R-:W-:Y:S02]  /*2680*/  MOV R5, 0x400 ;  /* 0x0000040000057802 */ /* 0x000fe40000000f00 */
[----:B------:R-:W-:-:S04]  /*2690*/  SHF.R.U32.HI R4, RZ, 0x1, R2 ;  /* 0x00000001ff047819 */ /* 0x000fc80000011602 */
[----:B------:R-:W-:Y:S02]  /*26a0*/  LOP3.LUT R4, R4, 0x1f0, RZ, 0xc0, !PT ;  /* 0x000001f004047812 */ /* 0x000fe400078ec0ff */
[----:B-1----:R-:W-:-:S05]  /*26b0*/  LEA R5, R10, R5, 0x18 ;  /* 0x000000050a057211 */ /* 0x002fca00078ec0ff */
[----:B--2---:R-:W-:Y:S02]  /*26c0*/  IMAD.IADD R9, R4, 0x1, R5 ;  /* 0x0000000104097824 */ /* 0x004fe400078e0205 */
[----:B------:R-:W-:Y:S02]  /*26d0*/  IMAD.MOV.U32 R4, RZ, RZ, R7 ;  /* 0x000000ffff047224 */ /* 0x000fe400078e0007 */
[----:B------:R-:W-:Y:S01]  /*26e0*/  IMAD.MOV.U32 R5, RZ, RZ, R8 ;  /* 0x000000ffff057224 */ /* 0x000fe200078e0008 */
[----:B------:R4:W-:Y:S04]  /*26f0*/  STS [R9+0x8], R6 ;  /* 0x0000080609007388 */ /* 0x0009e80000000800 */
[----:B------:R4:W-:Y:S02]  /*2700*/  STS.64 [R9+0x10], R4 ;  /* 0x0000100409007388 */ /* 0x0009e40000000a00 */
.L_x_1157:
[----:B------:R-:W-:Y:S05]  /*2710*/  BSYNC.RECONVERGENT B1 ;  /* 0x0000000000017941 */ /* 0x000fea0003800200 */
.L_x_1156:
[----:B------:R-:W-:Y:S01]  /*2720*/  BAR.SYNC.DEFER_BLOCKING 0x0 ;  /* 0x0000000000007b1d */ /* 0x000fe20000010000 */
[----:B------:R-:W-:-:S13]  /*2730*/  ISETP.NE.AND P2, PT, R2, RZ, PT ;  /* 0x000000ff0200720c */ /* 0x000fda0003f45270 */
[----:B------:R-:W-:Y:S05]  /*2740*/  @P2 BRA `(.L_x_1133) ;  /* 0x0000003000502947 */ /* 0x000fea0003800000 */
[C---:B------:R-:W-:Y:S01]  /*2750*/  ISETP.GE.AND P0, PT, R3.reuse, 0x21, PT ;  /* 0x000000210300780c */ /* 0x040fe20003f06270 */
[----:B------:R-:W-:Y:S01]  /*2760*/  IMAD.MOV.U32 R2, RZ, RZ, R6 ;  /* 0x000000ffff027224 */ /* 0x000fe200078e0006 */
[C---:B------:R-:W-:Y:S01]  /*2770*/  ISETP.GE.AND P5, PT, R3.reuse, 0x41, PT ;  /* 0x000000410300780c */ /* 0x040fe20003fa6270 */
[----:B0-----:R-:W-:Y:S01]  /*2780*/  IMAD.MOV.U32 R11, RZ, RZ, R7 ;  /* 0x000000ffff0b7224 */ /* 0x001fe200078e0007 */
[C---:B------:R-:W-:Y:S01]  /*2790*/  ISETP.GE.AND P4, PT, R3.reuse, 0x61, PT ;  /* 0x000000610300780c */ /* 0x040fe20003f86270 */
[----:B-1----:R-:W-:Y:S01]  /*27a0*/  IMAD.MOV.U32 R10, RZ, RZ, R8 ;  /* 0x000000ffff0a7224 */ /* 0x002fe200078e0008 */
[----:B------:R-:W-:-:S07]  /*27b0*/  ISETP.GE.AND P3, PT, R3, 0x81, PT ;  /* 0x000000810300780c */ /* 0x000fce0003f66270 */
[----:B------:R-:W-:Y:S06]  /*27c0*/  @!P0 BRA `(.L_x_1158) ;  /* 0x00000000005c8947 */ /* 0x000fec0003800000 */
[----:B------:R-:W0:Y:S01]  /*27d0*/  S2UR UR5, SR_CgaCtaId ;  /* 0x00000000000579c3 */ /* 0x000e220000008800 */
[----:B------:R-:W-:Y:S01]  /*27e0*/  UMOV UR4, 0x400 ;  /* 0x0000040000047882 */ /* 0x000fe20000000000 */
[----:B------:R-:W-:Y:S01]  /*27f0*/  BSSY.RECONVERGENT B1, `(.L_x_1158) ;  /* 0x0000014000017945 */ /* 0x000fe20003800200 */
[----:B0-----:R-:W-:-:S09]  /*2800*/  ULEA UR4, UR5, UR4, 0x18 ;  /* 0x0000000405047291 */ /* 0x001fd2000f8ec0ff */
[----:B----4-:R-:W0:Y:S04]  /*2810*/  LDS R5, [UR4+0x18] ;  /* 0x00001804ff057984 */ /* 0x010e280008000800 */
[----:B---3--:R-:W1:Y:S01]  /*2820*/  LDS.64 R12, [UR4+0x20] ;  /* 0x00002004ff0c7984 */ /* 0x008e620008000a00 */
        /* <DEDUP_REMOVED lines=16> */
.L_x_1159:
[----:B------:R-:W-:Y:S05]  /*2930*/  BSYNC.RECONVERGENT B1 ;  /* 0x0000000000017941 */ /* 0x000fea0003800200 */
.L_x_1158:
[----:B----4-:R-:W-:Y:S02]  /*2940*/  IMAD.MOV.U32 R4, RZ, RZ, R2 ;  /* 0x000000ffff047224 */ /* 0x010fe400078e0002 */
[----:B--2---:R-:W-:Y:S02]  /*2950*/  IMAD.MOV.U32 R9, RZ, RZ, R11 ;  /* 0x000000ffff097224 */ /* 0x004fe400078e000b */
[----:B------:R-:W-:Y:S01]  /*2960*/  IMAD.MOV.U32 R8, RZ, RZ, R10 ;  /* 0x000000ffff087224 */ /* 0x000fe200078e000a */
[----:B------:R-:W-:Y:S06]  /*2970*/  @!P5 BRA `(.L_x_1160) ;  /* 0x00000000005cd947 */ /* 0x000fec0003800000 */
[----:B------:R-:W0:Y:S01]  /*2980*/  S2UR UR5, SR_CgaCtaId ;  /* 0x00000000000579c3 */ /* 0x000e220000008800 */
[----:B------:R-:W-:Y:S01]  /*2990*/  UMOV UR4, 0x400 ;  /* 0x0000040000047882 */ /* 0x000fe20000000000 */
[----:B------:R-:W-:Y:S01]  /*29a0*/  BSSY.RECONVERGENT B1, `(.L_x_1160) ;  /* 0x0000014000017945 */ /* 0x000fe20003800200 */
[----:B0-----:R-:W-:-:S09]  /*29b0*/  ULEA UR4, UR5, UR4, 0x18 ;  /* 0x0000000405047291 */ /* 0x001fd2000f8ec0ff */
[----:B------:R-:W0:Y:S04]  /*29c0*/  LDS R5, [UR4+0x28] ;  /* 0x00002804ff057984 */ /* 0x000e280008000800 */
[----:B------:R-:W1:Y:S01]  /*29d0*/  LDS.64 R6, [UR4+0x30] ;  /* 0x00003004ff067984 */ /* 0x000e620008000a00 */
        /* <DEDUP_REMOVED lines=16> */
.L_x_1161:
[----:B------:R-:W-:Y:S05]  /*2ae0*/  BSYNC.RECONVERGENT B1 ;  /* 0x0000000000017941 */ /* 0x000fea0003800200 */
.L_x_1160:
        /* <DEDUP_REMOVED lines=29> */
.L_x_1163:
[----:B------:R-:W-:Y:S05]  /*2cc0*/  BSYNC.RECONVERGENT B1 ;  /* 0x0000000000017941 */ /* 0x000fea0003800200 */
.L_x_1162:
        /* <DEDUP_REMOVED lines=26> */
.L_x_1165:
[----:B------:R-:W-:Y:S05]  /*2e70*/  BSYNC.RECONVERGENT B1 ;  /* 0x0000000000017941 */ /* 0x000fea0003800200 */
.L_x_1164:
        /* <DEDUP_REMOVED lines=26> */
.L_x_1167:
[----:B------:R-:W-:Y:S05]  /*3020*/  BSYNC.RECONVERGENT B1 ;  /* 0x0000000000017941 */ /* 0x000fea0003800200 */
.L_x_1166:
        /* <DEDUP_REMOVED lines=26> */
.L_x_1169:
[----:B------:R-:W-:Y:S05]  /*31d0*/  BSYNC.RECONVERGENT B1 ;  /* 0x0000000000017941 */ /* 0x000fea0003800200 */
.L_x_1168:
        /* <DEDUP_REMOVED lines=27> */
.L_x_1101:
[----:B------:R-:W0:Y:S01]  /*3390*/  S2R R2, SR_TID.X ;  /* 0x0000000000027919 */ /* 0x000e220000002100 */
[----:B------:R-:W1:Y:S01]  /*33a0*/  LDCU.128 UR12, c[0x0][0x380] ;  /* 0x00007000ff0c77ac */ /* 0x000e620008000c00 */
[----:B------:R-:W-:Y:S02]  /*33b0*/  SHF.R.S32.HI R12, RZ, 0x1f, R5 ;  /* 0x0000001fff0c7819 */ /* 0x000fe40000011405 */
[----:B0-----:R-:W-:-:S04]  /*33c0*/  IADD3 R3, P0, PT, R5, R2, RZ ;  /* 0x0000000205037210 */ /* 0x001fc80007f1e0ff */
[----:B-1----:R-:W-:Y:S01]  /*33d0*/  LEA R6, P1, R3, UR12, 0x2 ;  /* 0x0000000c03067c11 */ /* 0x002fe2000f8210ff */
[----:B------:R-:W-:-:S05]  /*33e0*/  IMAD.X R8, RZ, RZ, R12, P0 ;  /* 0x000000ffff087224 */ /* 0x000fca00000e060c */
[----:B------:R-:W-:-:S05]  /*33f0*/  LEA.HI.X R7, R3, UR13, R8, 0x2, P1 ;  /* 0x0000000d03077c11 */ /* 0x000fca00088f1408 */
[----:B------:R-:W2:Y:S04]  /*3400*/  LDG.E R8, desc[UR10][R6.64] ;  /* 0x0000000a06087981 */ /* 0x000ea8000c1e1900 */
[----:B------:R-:W2:Y:S04]  /*3410*/  LDG.E R9, desc[UR10][R6.64+0x400] ;  /* 0x0004000a06097981 */ /* 0x000ea8000c1e1900 */
[----:B------:R-:W3:Y:S04]  /*3420*/  LDG.E R10, desc[UR10][R6.64+0x800] ;  /* 0x0008000a060a7981 */ /* 0x000ee8000c1e1900 */
[----:B------:R-:W4:Y:S04]  /*3430*/  LDG.E R11, desc[UR10][R6.64+0xc00] ;  /* 0x000c000a060b7981 */ /* 0x000f28000c1e1900 */
[----:B------:R0:W5:Y:S02]  /*3440*/  LDG.E R3, desc[UR10][R6.64+0x1000] ;  /* 0x0010000a06037981 */ /* 0x000164000c1e1900 */
[----:B0-----:R-:W-:-:S02]  /*3450*/  LOP3.LUT R6, R2, 0x400, RZ, 0xfc, !PT ;  /* 0x0000040002067812 */ /* 0x001fc400078efcff */
[----:B--2---:R-:W-:-:S04]  /*3460*/  FSETP.GEU.AND P0, PT, R8, R9, PT ;  /* 0x000000090800720b */ /* 0x004fc80003f0e000 */
[----:B------:R-:W-:-:S04]  /*3470*/  FSEL R9, R8, R9, P0 ;  /* 0x0000000908097208 */ /* 0x000fc80000000000 */
[----:B---3--:R-:W-:-:S04]  /*3480*/  FSETP.GEU.AND P2, PT, R9, R10, PT ;  /* 0x0000000a0900720b */ /* 0x008fc80003f4e000 */
[----:B------:R-:W-:Y:S01]  /*3490*/  FSEL R10, R9, R10, P2 ;  /* 0x0000000a090a7208 */ /* 0x000fe20001000000 */
[----:B------:R-:W-:-:S03]  /*34a0*/  VIADD R9, R2, 0x200 ;  /* 0x0000020002097836 */ /* 0x000fc60000000000 */
[----:B----4-:R-:W-:-:S04]  /*34b0*/  FSETP.GEU.AND P3, PT, R10, R11, PT ;  /* 0x0000000b0a00720b */ /* 0x010fc80003f6e000 */
[----:B------:R-:W-:Y:S01]  /*34c0*/  FSEL R10, R10, R11, P3 ;  /* 0x0000000b0a0a7208 */ /* 0x000fe20001800000 */
[----:B------:R-:W-:-:S03]  /*34d0*/  VIADD R11, R2, 0x100 ;  /* 0x00000100020b7836 */ /* 0x000fc60000000000 */
[----:B-----5:R-:W-:Y:S02]  /*34e0*/  FSETP.GEU.AND P1, PT, R10, R3, PT ;  /* 0x000000030a00720b */ /* 0x020fe40003f2e000 */
[C---:B------:R-:W-:Y:S02]  /*34f0*/  @P2 SEL R9, R2.reuse, R11, P0 ;  /* 0x0000000b02092207 */ /* 0x040fe40000000000 */
[----:B------:R-:W-:Y:S01]  /*3500*/  IADD3 R8, P2, PT, R5, UR14, RZ ;  /* 0x0000000e05087c10 */ /* 0x000fe2000ff5e0ff */
[----:B------:R-:W-:-:S03]  /*3510*/  @!P3 VIADD R9, R2, 0x300 ;  /* 0x000003000209b836 */ /* 0x000fc60000000000 */
[----:B------:R-:W-:Y:S02]  /*3520*/  IADD3.X R7, PT, PT, R12, UR15, RZ, P2, !PT ;  /* 0x0000000f0c077c10 */ /* 0x000fe400097fe4ff */
[----:B------:R-:W-:Y:S02]  /*3530*/  ISETP.LE.AND P2, PT, R4, UR6, PT ;  /* 0x0000000604007c0c */ /* 0x000fe4000bf43270 */
[----:B------:R-:W-:Y:S02]  /*3540*/  IADD3 R5, P3, PT, R6, R8, RZ ;  /* 0x0000000806057210 */ /* 0x000fe40007f7e0ff */
[C---:B------:R-:W-:Y:S02]  /*3550*/  @P1 ISETP.GE.U32.AND P0, PT, R9.reuse, R6, PT ;  /* 0x000000060900120c */ /* 0x040fe40003f06070 */
[----:B------:R-:W-:Y:S01]  /*3560*/  @P1 IADD3 R8, P4, PT, R9, R8, RZ ;  /* 0x0000000809081210 */ /* 0x000fe20007f9e0ff */
[----:B------:R-:W-:Y:S01]  /*3570*/  IMAD.X R6, RZ, RZ, R7, P3 ;  /* 0x000000ffff067224 */ /* 0x000fe200018e0607 */
[----:B------:R-:W-:-:S03]  /*3580*/  @P1 ISETP.GE.U32.AND.EX P0, PT, RZ, RZ, PT, P0 ;  /* 0x000000ffff00120c */ /* 0x000fc60003f06100 */
        /* <DEDUP_REMOVED lines=17> */
[----:B------:R-:W-:-:S05]  /*36a0*/  IMAD.MOV.U32 R11, RZ, RZ, 0x500 ;  /* 0x00000500ff0b7424 */ /* 0x000fca00078e00ff */
[----:B------:R-:W2:Y:S01]  /*36b0*/  ATOMG.E.ADD.STRONG.GPU PT, R7, desc[UR10][R8.64], R11 ;  /* 0x8000000b080779a8 */ /* 0x000ea200081ef10a */
[----:B------:R-:W0:Y:S01]  /*36c0*/  S2UR UR5, SR_CgaCtaId ;  /* 0x00000000000579c3 */ /* 0x000e220000008800 */
[----:B------:R-:W-:Y:S02]  /*36d0*/  UMOV UR4, 0x400 ;  /* 0x0000040000047882 */ /* 0x000fe40000000000 */
[----:B0-----:R-:W-:Y:S01]  /*36e0*/  ULEA UR4, UR5, UR4, 0x18 ;  /* 0x0000000405047291 */ /* 0x001fe2000f8ec0ff */
[----:B--2---:R-:W-:-:S08]  /*36f0*/  VIADD R7, R7, UR6 ;  /* 0x0000000607077c36 */ /* 0x004fd00008000000 */
[----:B------:R0:W-:Y:S03]  /*3700*/  STS [UR4+0x98], R7 ;  /* 0x00009807ff007988 */ /* 0x0001e60008000804 */
.L_x_1172:
[----:B------:R-:W-:Y:S05]  /*3710*/  BSYNC.RECONVERGENT B1 ;  /* 0x0000000000017941 */ /* 0x000fea0003800200 */
.L_x_1171:
[----:B------:R-:W1:Y:S08]  /*3720*/  S2UR UR5, SR_CgaCtaId ;  /* 0x00000000000579c3 */ /* 0x000e700000008800 */
[----:B------:R-:W-:Y:S06]  /*3730*/  BAR.SYNC.DEFER_BLOCKING 0x0 ;  /* 0x0000000000007b1d */ /* 0x000fec0000010000 */
[----:B------:R-:W-:-:S02]  /*3740*/  UMOV UR4, 0x400 ;  /* 0x0000040000047882 */ /* 0x000fc40000000000 */
[----:B-1----:R-:W-:-:S06]  /*3750*/  ULEA UR4, UR5, UR4, 0x18 ;  /* 0x0000000405047291 */ /* 0x002fcc000f8ec0ff */
[----:B0-----:R-:W-:-:S05]  /*3760*/  IMAD.U32 R7, RZ, RZ, UR4 ;  /* 0x00000004ff077e24 */ /* 0x001fca000f8e00ff */
[----:B------:R-:W0:Y:S02]  /*3770*/  LDS R11, [R7+0x98] ;  /* 0x00009800070b7984 */ /* 0x000e240000000800 */
[----:B0-----:R-:W-:-:S05]  /*3780*/  VIADD R13, R11, 0x500 ;  /* 0x000005000b0d7836 */ /* 0x001fca0000000000 */
[----:B------:R-:W-:-:S13]  /*3790*/  ISETP.GT.AND P0, PT, R13, R4, PT ;  /* 0x000000040d00720c */ /* 0x000fda0003f04270 */
[----:B------:R-:W-:Y:S05]  /*37a0*/  @P0 BRA `(.L_x_1173) ;  /* 0x00000004004c0947 */ /* 0x000fea0003800000 */
[----:B------:R-:W-:Y:S01]  /*37b0*/  BSSY.RECONVERGENT B1, `(.L_x_1173) ;  /* 0x0000052000017945 */ /* 0x000fe20003800200 */
[----:B------:R-:W-:Y:S01]  /*37c0*/  IMAD.MOV.U32 R12, RZ, RZ, R3 ;  /* 0x000000ffff0c7224 */ /* 0x000fe200078e0003 */
[----:B------:R-:W0:Y:S01]  /*37d0*/  LDCU UR7, c[0x0][0x398] ;  /* 0x00007300ff0777ac */ /* 0x000e220008000800 */
[----:B------:R-:W-:Y:S02]  /*37e0*/  IMAD.MOV.U32 R16, RZ, RZ, R5 ;  /* 0x000000ffff107224 */ /* 0x000fe400078e0005 */
[----:B------:R-:W-:Y:S01]  /*37f0*/  IMAD.MOV.U32 R23, RZ, RZ, R6 ;  /* 0x000000ffff177224 */ /* 0x000fe200078e0006 */
[----:B------:R-:W1:Y:S06]  /*3800*/  LDCU.128 UR12, c[0x0][0x380] ;  /* 0x00007000ff0c77ac */ /* 0x000e6c0008000c00 */
.L_x_1176:
[----:B------:R-:W-:-:S04]  /*3810*/  IADD3 R21, P0, PT, R2, R11, RZ ;  /* 0x0000000b02157210 */ /* 0x000fc80007f1e0ff */
[----:B------:R-:W-:Y:S02]  /*3820*/  LEA.HI.X.SX32 R20, R11, RZ, 0x1, P0 ;  /* 0x000000ff0b147211 */ /* 0x000fe400000f0eff */
[----:B-1----:R-:W-:-:S04]  /*3830*/  LEA R4, P0, R21, UR12, 0x2 ;  /* 0x0000000c15047c11 */ /* 0x002fc8000f8010ff */
[----:B------:R-:W-:-:S05]  /*3840*/  LEA.HI.X R5, R21, UR13, R20, 0x2, P0 ;  /* 0x0000000d15057c11 */ /* 0x000fca00080f1414 */
[----:B------:R-:W2:Y:S04]  /*3850*/  LDG.E R11, desc[UR10][R4.64] ;  /* 0x0000000a040b7981 */ /* 0x000ea8000c1e1900 */
[----:B------:R-:W3:Y:S04]  /*3860*/  LDG.E R14, desc[UR10][R4.64+0x400] ;  /* 0x0004000a040e7981 */ /* 0x000ee8000c1e1900 */
[----:B------:R-:W4:Y:S04]  /*3870*/  LDG.E R13, desc[UR10][R4.64+0x800] ;  /* 0x0008000a040d7981 */ /* 0x000f28000c1e1900 */
[----:B------:R-:W4:Y:S01]  /*3880*/  LDG.E R10, desc[UR10][R4.64+0xc00] ;  /* 0x000c000a040a7981 */ /* 0x000f22000c1e1900 */
[----:B------:R-:W-:-:S03]  /*3890*/  IADD3 R21, P0, PT, R21, UR14, RZ ;  /* 0x0000000e15157c10 */ /* 0x000fc6000ff1e0ff */
[----:B------:R1:W5:Y:S01]  /*38a0*/  LDG.E R3, desc[UR10][R4.64+0x1000] ;  /* 0x0010000a04037981 */ /* 0x000362000c1e1900 */
[----:B------:R-:W-:Y:S01]  /*38b0*/  IADD3.X R20, PT, PT, R20, UR15, RZ, P0, !PT ;  /* 0x0000000f14147c10 */ /* 0x000fe200087fe4ff */
[----:B------:R-:W-:Y:S01]  /*38c0*/  BSSY.RECONVERGENT B2, `(.L_x_1174) ;  /* 0x000002a000027945 */ /* 0x000fe20003800200 */
[----:B------:R-:W-:Y:S01]  /*38d0*/  BAR.SYNC.DEFER_BLOCKING 0x0 ;  /* 0x0000000000007b1d */ /* 0x000fe20000010000 */
[C---:B------:R-:W-:Y:S02]  /*38e0*/  IADD3 R18, P3, PT, R21.reuse, 0x100, RZ ;  /* 0x0000010015127810 */ /* 0x040fe40007f7e0ff */
[C---:B------:R-:W-:Y:S02]  /*38f0*/  IADD3 R17, P4, PT, R21.reuse, 0x200, RZ ;  /* 0x0000020015117810 */ /* 0x040fe40007f9e0ff */
[----:B-1----:R-:W-:Y:S01]  /*3900*/  IADD3 R5, P6, PT, R21, 0x400, RZ ;  /* 0x0000040015057810 */ /* 0x002fe20007fde0ff */
[----:B------:R-:W-:Y:S01]  /*3910*/  IMAD.X R19, RZ, RZ, R20, P3 ;  /* 0x000000ffff137224 */ /* 0x000fe200018e0614 */
[----:B------:R-:W-:-:S03]  /*3920*/  ISETP.NE.AND P3, PT, R2, RZ, PT ;  /* 0x000000ff0200720c */ /* 0x000fc60003f65270 */
        /* <DEDUP_REMOVED lines=9> */
[--C-:B------:R-:W-:Y:S02]  /*39c0*/  IMAD.X R16, RZ, RZ, R20.reuse, P4 ;  /* 0x000000ffff107224 */ /* 0x100fe400020e0614 */
[----:B------:R-:W-:Y:S01]  /*39d0*/  IMAD.X R15, RZ, RZ, R20, P5 ;  /* 0x000000ffff0f7224 */ /* 0x000fe200028e0614 */
[----:B------:R-:W-:-:S07]  /*39e0*/  @P2 SEL R20, R23, R20, P0 ;  /* 0x0000001417142207 */ /* 0x000fce0000000000 */
        /* <DEDUP_REMOVED lines=10> */
[----:B------:R-:W-:Y:S02]  /*3a90*/  @P2 FSEL R13, R14, R13, P0 ;  /* 0x0000000d0e0d2208 */ /* 0x000fe40000000000 */
[----:B------:R-:W-:Y:S02]  /*3aa0*/  @P2 SEL R17, R18, R17, P0 ;  /* 0x0000001112112207 */ /* 0x000fe40000000000 */
[----:B------:R-:W-:Y:S02]  /*3ab0*/  FSETP.GEU.AND P1, PT, R13, R10, PT ;  /* 0x0000000a0d00720b */ /* 0x000fe40003f2e000 */
[----:B------:R-:W-:Y:S01]  /*3ac0*/  @P2 SEL R16, R19, R16, P0 ;  /* 0x0000001013102207 */ /* 0x000fe20000000000 */
[----:B------:R-:W-:Y:S10]  /*3ad0*/  @P3 BRA `(.L_x_1175) ;  /* 0x0000000000203947 */ /* 0x000ff40003800000 */
[----:B------:R-:W-:-:S05]  /*3ae0*/  IMAD.MOV.U32 R11, RZ, RZ, 0x500 ;  /* 0x00000500ff0b7424 */ /* 0x000fca00078e00ff */
[----:B------:R-:W2:Y:S01]  /*3af0*/  ATOMG.E.ADD.STRONG.GPU PT, R4, desc[UR10][R8.64], R11 ;  /* 0x8000000b080479a8 */ /* 0x000ea200081ef10a */
[----:B------:R-:W1:Y:S01]  /*3b00*/  S2UR UR5, SR_CgaCtaId ;  /* 0x00000000000579c3 */ /* 0x000e620000008800 */
[----:B------:R-:W-:Y:S02]  /*3b10*/  UMOV UR4, 0x400 ;  /* 0x0000040000047882 */ /* 0x000fe40000000000 */
[----:B-1----:R-:W-:-:S06]  /*3b20*/  ULEA UR4, UR5, UR4, 0x18 ;  /* 0x0000000405047291 */ /* 0x002fcc000f8ec0ff */
[----:B------:R-:W-:Y:S02]  /*3b30*/  IMAD.U32 R7, RZ, RZ, UR4 ;  /* 0x00000004ff077e24 */ /* 0x000fe4000f8e00ff */
[----:B--2---:R-:W-:-:S05]  /*3b40*/  VIADD R4, R4, UR6 ;  /* 0x0000000604047c36 */ /* 0x004fca0008000000 */
[----:B------:R1:W-:Y:S02]  /*3b50*/  STS [R7+0x98], R4 ;  /* 0x0000980407007388 */ /* 0x0003e40000000800 */
.L_x_1175:
[----:B0-----:R-:W-:Y:S05]  /*3b60*/  BSYNC.RECONVERGENT B2 ;  /* 0x0000000000027941 */ /* 0x001fea0003800200 */
.L_x_1174:
[----:B------:R-:W-:Y:S01]  /*3b70*/  BAR.SYNC.DEFER_BLOCKING 0x0 ;  /* 0x0000000000007b1d */ /* 0x000fe20000010000 */
[----:B------:R-:W-:Y:S01]  /*3b80*/  @P1 ISETP.GE.U32.AND P0, PT, R17, R12, PT ;  /* 0x0000000c1100120c */ /* 0x000fe20003f06070 */
[----:B-1----:R-:W-:-:S03]  /*3b90*/  IMAD.U32 R4, RZ, RZ, UR7 ;  /* 0x00000007ff047e24 */ /* 0x002fc6000f8e00ff */
[----:B------:R-:W-:-:S04]  /*3ba0*/  @P1 ISETP.GE.AND.EX P0, PT, R16, R15, PT, P0 ;  /* 0x0000000f1000120c */ /* 0x000fc80003f06300 */
[----:B------:R-:W-:-:S04]  /*3bb0*/  @P1 FSETP.LT.OR P0, PT, R10, R13, !P0 ;  /* 0x0000000d0a00120b */ /* 0x000fc80004701400 */
[----:B------:R-:W-:Y:S02]  /*3bc0*/  @P1 FSEL R10, R13, R10, P0 ;  /* 0x0000000a0d0a1208 */ /* 0x000fe40000000000 */
[----:B------:R-:W-:Y:S02]  /*3bd0*/  @P1 SEL R12, R17, R12, P0 ;  /* 0x0000000c110c1207 */ /* 0x000fe40000000000 */
[----:B-----5:R-:W-:Y:S02]  /*3be0*/  FSETP.GEU.AND P2, PT, R10, R3, PT ;  /* 0x000000030a00720b */ /* 0x020fe40003f4e000 */
[----:B------:R-:W-:Y:S01]  /*3bf0*/  @P1 SEL R15, R16, R15, P0 ;  /* 0x0000000f100f1207 */ /* 0x000fe20000000000 */
[----:B------:R-:W0:Y:S10]  /*3c00*/  LDS R11, [R7+0x98] ;  /* 0x00009800070b7984 */ /* 0x000e340000000800 */
        /* <DEDUP_REMOVED lines=8> */
[----:B------:R-:W-:Y:S02]  /*3c90*/  IMAD.MOV.U32 R23, RZ, RZ, R6 ;  /* 0x000000ffff177224 */ /* 0x000fe400078e0006 */
[----:B0-----:R-:W-:-:S05]  /*3ca0*/  VIADD R13, R11, 0x500 ;  /* 0x000005000b0d7836 */ /* 0x001fca0000000000 */
[----:B------:R-:W-:-:S13]  /*3cb0*/  ISETP.GT.AND P0, PT, R13, R4, PT ;  /* 0x000000040d00720c */ /* 0x000fda0003f04270 */
[----:B------:R-:W-:Y:S05]  /*3cc0*/  @!P0 BRA `(.L_x_1176) ;  /* 0xfffffff800d08947 */ /* 0x000fea000383ffff */
[----:B------:R-:W-:Y:S05]  /*3cd0*/  BSYNC.RECONVERGENT B1 ;  /* 0x0000000000017941 */ /* 0x000fea0003800200 */
.L_x_1173:
[----:B------:R-:W-:Y:S01]  /*3ce0*/  ISETP.GE.AND P0, PT, R11, R4, PT ;  /* 0x000000040b00720c */ /* 0x000fe20003f06270 */
[----:B------:R-:W0:Y:S01]  /*3cf0*/  LDCU.64 UR6, c[0x0][0x388] ;  /* 0x00007100ff0677ac */ /* 0x000e220008000a00 */
[----:B------:R-:W-:Y:S01]  /*3d00*/  BSSY.RECONVERGENT B1, `(.L_x_1170) ;  /* 0x0000097000017945 */ /* 0x000fe20003800200 */
[----:B------:R-:W1:Y:S10]  /*3d10*/  LDCU.64 UR4, c[0x0][0x388] ;  /* 0x00007100ff0477ac */ /* 0x000e740008000a00 */
[----:B------:R-:W-:Y:S05]  /*3d20*/  @P0 BRA `(.L_x_1177) ;  /* 0x0000000800500947 */ /* 0x000fea0003800000 */
[----:B------:R-:W-:-:S05]  /*3d30*/  IMAD.IADD R7, R4, 0x1, -R11 ;  /* 0x0000000104077824 */ /* 0x000fca00078e0a0b */
[----:B------:R-:W-:-:S13]  /*3d40*/  ISETP.GE.AND P0, PT, R2, R7, PT ;  /* 0x000000070200720c */ /* 0x000fda0003f06270 */
[----:B------:R-:W-:Y:S05]  /*3d50*/  @P0 BRA `(.L_x_1177) ;  /* 0x0000000800440947 */ /* 0x000fea0003800000 */
[----:B------:R-:W-:Y:S01]  /*3d60*/  LOP3.LUT R8, RZ, R2, RZ, 0x33, !PT ;  /* 0x00000002ff087212 */ /* 0x000fe200078e33ff */
[----:B------:R-:W-:Y:S03]  /*3d70*/  BSSY.RECONVERGENT B2, `(.L_x_1178) ;  /* 0x000002a000027945 */ /* 0x000fe60003800200 */
[----:B------:R-:W-:-:S04]  /*3d80*/  IADD3 R14, PT, PT, -R11, R4, R8 ;  /* 0x000000040b0e7210 */ /* 0x000fc80007ffe108 */
[----:B------:R-:W-:-:S04]  /*3d90*/  LOP3.LUT R4, R14, 0x300, RZ, 0xc0, !PT ;  /* 0x000003000e047812 */ /* 0x000fc800078ec0ff */
[----:B------:R-:W-:Y:S01]  /*3da0*/  ISETP.NE.AND P0, PT, R4, 0x300, PT ;  /* 0x000003000400780c */ /* 0x000fe20003f05270 */
[----:B------:R-:W-:-:S12]  /*3db0*/  IMAD.MOV.U32 R4, RZ, RZ, R2 ;  /* 0x000000ffff047224 */ /* 0x000fd800078e0002 */
[----:B------:R-:W-:Y:S05]  /*3dc0*/  @!P0 BRA `(.L_x_1179) ;  /* 0x0000000000908947 */ /* 0x000fea0003800000 */
[----:B------:R-:W2:Y:S01]  /*3dd0*/  LDC.64 R8, c[0x0][0x380] ;  /* 0x0000e000ff087b82 */ /* 0x000ea20000000a00 */
[----:B------:R-:W-:Y:S01]  /*3de0*/  LEA.HI R4, R14, 0x1, RZ, 0x18 ;  /* 0x000000010e047811 */ /* 0x000fe200078fc0ff */
[----:B------:R-:W-:-:S03]  /*3df0*/  IMAD.IADD R15, R2, 0x1, R11 ;  /* 0x00000001020f7824 */ /* 0x000fc600078e020b */
[----:B------:R-:W-:Y:S01]  /*3e00*/  LOP3.LUT R10, R4, 0x3, RZ, 0xc0, !PT ;  /* 0x00000003040a7812 */ /* 0x000fe200078ec0ff */
[----:B------:R-:W-:-:S04]  /*3e10*/  IMAD.MOV.U32 R4, RZ, RZ, R2 ;  /* 0x000000ffff047224 */ /* 0x000fc800078e0002 */
[----:B------:R-:W-:-:S07]  /*3e20*/  IMAD.MOV R10, RZ, RZ, -R10 ;  /* 0x000000ffff0a7224 */ /* 0x000fce00078e0a0a */
.L_x_1182:
[----:B--2---:R-:W-:-:S06]  /*3e30*/  IMAD.WIDE R12, R15, 0x4, R8 ;  /* 0x000000040f0c7825 */ /* 0x004fcc00078e0208 */
[----:B------:R-:W2:Y:S01]  /*3e40*/  LDG.E R13, desc[UR10][R12.64] ;  /* 0x0000000a0c0d7981 */ /* 0x000ea2000c1e1900 */
[C---:B-1----:R-:W-:Y:S01]  /*3e50*/  IADD3 R19, P1, PT, R15.reuse, UR4, RZ ;  /* 0x000000040f137c10 */ /* 0x042fe2000ff3e0ff */
[----:B------:R-:W-:Y:S01]  /*3e60*/  VIADD R10, R10, 0x1 ;  /* 0x000000010a0a7836 */ /* 0x000fe20000000000 */
[----:B------:R-:W-:Y:S01]  /*3e70*/  BSSY.RECONVERGENT B3, `(.L_x_1180) ;  /* 0x0000016000037945 */ /* 0x000fe20003800200 */
[----:B------:R-:W-:Y:S01]  /*3e80*/  IMAD.MOV.U32 R16, RZ, RZ, R5 ;  /* 0x000000ffff107224 */ /* 0x000fe200078e0005 */
[----:B------:R-:W-:Y:S01]  /*3e90*/  LEA.HI.X.SX32 R20, R15, UR5, 0x1, P1 ;  /* 0x000000050f147c11 */ /* 0x000fe200088f0eff */
[----:B------:R-:W-:Y:S01]  /*3ea0*/  IMAD.MOV.U32 R17, RZ, RZ, R6 ;  /* 0x000000ffff117224 */ /* 0x000fe200078e0006 */
[----:B------:R-:W-:Y:S01]  /*3eb0*/  ISETP.NE.AND P2, PT, R10, RZ, PT ;  /* 0x000000ff0a00720c */ /* 0x000fe20003f45270 */
[----:B------:R-:W-:Y:S02]  /*3ec0*/  IMAD.MOV.U32 R18, RZ, RZ, R3 ;  /* 0x000000ffff127224 */ /* 0x000fe400078e0003 */
        /* <DEDUP_REMOVED lines=16> */
.L_x_1181:
[----:B0-----:R-:W-:Y:S05]  /*3fd0*/  BSYNC.RECONVERGENT B3 ;  /* 0x0000000000037941 */ /* 0x001fea0003800200 */
.L_x_1180:
[----:B------:R-:W-:Y:S02]  /*3fe0*/  VIADD R4, R4, 0x100 ;  /* 0x0000010004047836 */ /* 0x000fe40000000000 */
[----:B------:R-:W-:Y:S01]  /*3ff0*/  VIADD R15, R15, 0x100 ;  /* 0x000001000f0f7836 */ /* 0x000fe20000000000 */
[----:B------:R-:W-:Y:S06]  /*4000*/  @P2 BRA `(.L_x_1182) ;  /* 0xfffffffc00882947 */ /* 0x000fec000383ffff */
.L_x_1179:
[----:B01----:R-:W-:Y:S05]  /*4010*/  BSYNC.RECONVERGENT B2 ;  /* 0x0000000000027941 */ /* 0x003fea0003800200 */
.L_x_1178:
[----:B------:R-:W-:-:S13]  /*4020*/  ISETP.GE.U32.AND P0, PT, R14, 0x300, PT ;  /* 0x000003000e00780c */ /* 0x000fda0003f06070 */
[----:B------:R-:W-:Y:S05]  /*4030*/  @!P0 BRA `(.L_x_1177) ;  /* 0x00000004008c8947 */ /* 0x000fea0003800000 */
[----:B------:R-:W0:Y:S01]  /*4040*/  LDC.64 R8, c[0x0][0x380] ;  /* 0x0000e000ff087b82 */ /* 0x000e220000000a00 */
[----:B------:R-:W-:-:S04]  /*4050*/  IMAD.IADD R11, R4, 0x1, R11 ;  /* 0x00000001040b7824 */ /* 0x000fc800078e020b */
[C---:B------:R-:W-:Y:S02]  /*4060*/  VIADD R20, R11.reuse, 0x100 ;  /* 0x000001000b147836 */ /* 0x040fe40000000000 */
[C---:B------:R-:W-:Y:S02]  /*4070*/  VIADD R19, R11.reuse, 0x200 ;  /* 0x000002000b137836 */ /* 0x040fe40000000000 */
[----:B------:R-:W-:Y:S01]  /*4080*/  VIADD R18, R11, 0x300 ;  /* 0x000003000b127836 */ /* 0x000fe20000000000 */
[----:B0-----:R-:W-:-:S05]  /*4090*/  IADD3 R8, P0, PT, R8, 0x800, RZ ;  /* 0x0000080008087810 */ /* 0x001fca0007f1e0ff */
[----:B------:R-:W-:-:S08]  /*40a0*/  IMAD.X R9, RZ, RZ, R9, P0 ;  /* 0x000000ffff097224 */ /* 0x000fd000000e0609 */
.L_x_1191:
[----:B------:R-:W-:-:S05]  /*40b0*/  IMAD.WIDE R14, R11, 0x4, R8 ;  /* 0x000000040b0e7825 */ /* 0x000fca00078e0208 */
[----:B------:R-:W2:Y:S04]  /*40c0*/  LDG.E R24, desc[UR10][R14.64+-0x800] ;  /* 0xfff8000a0e187981 */ /* 0x000ea8000c1e1900 */
[----:B------:R0:W5:Y:S04]  /*40d0*/  LDG.E R26, desc[UR10][R14.64+-0x400] ;  /* 0xfffc000a0e1a7981 */ /* 0x000168000c1e1900 */
        /* <DEDUP_REMOVED lines=21> */
.L_x_1184:
[----:B------:R-:W-:Y:S05]  /*4230*/  BSYNC.RECONVERGENT B2 ;  /* 0x0000000000027941 */ /* 0x000fea0003800200 */
.L_x_1183:
        /* <DEDUP_REMOVED lines=19> */
.L_x_1186:
[----:B------:R-:W-:Y:S05]  /*4370*/  BSYNC.RECONVERGENT B2 ;  /* 0x0000000000027941 */ /* 0x000fea0003800200 */
.L_x_1185:
[----:B------:R-:W-:Y:S01]  /*4380*/  FSETP.GEU.AND P0, PT, R3, R10, PT ;  /* 0x0000000a0300720b */ /* 0x000fe20003f0e000 */
[----:B------:R-:W-:Y:S01]  /*4390*/  BSSY.RECONVERGENT B2, `(.L_x_1187) ;  /* 0x0000013000027945 */ /* 0x000fe20003800200 */
[C---:B------:R-:W-:Y:S01]  /*43a0*/  IADD3 R16, P1, PT, R19.reuse, UR6, RZ ;  /* 0x0000000613107c10 */ /* 0x040fe2000ff3e0ff */
        /* <DEDUP_REMOVED lines=17> */
.L_x_1188:
[----:B------:R-:W-:Y:S05]  /*44c0*/  BSYNC.RECONVERGENT B2 ;  /* 0x0000000000027941 */ /* 0x000fea0003800200 */
.L_x_1187:
        /* <DEDUP_REMOVED lines=18> */
.L_x_1190:
[----:B------:R-:W-:Y:S05]  /*45f0*/  BSYNC.RECONVERGENT B2 ;  /* 0x0000000000027941 */ /* 0x000fea0003800200 */
.L_x_1189:
[----:B------:R-:W-:Y:S02]  /*4600*/  VIADD R4, R4, 0x400 ;  /* 0x0000040004047836 */ /* 0x000fe40000000000 */
[----:B------:R-:W-:Y:S02]  /*4610*/  VIADD R20, R20, 0x400 ;  /* 0x0000040014147836 */ /* 0x000fe40000000000 */
[----:B------:R-:W-:Y:S01]  /*4620*/  VIADD R19, R19, 0x400 ;  /* 0x0000040013137836 */ /* 0x000fe20000000000 */
[----:B------:R-:W-:Y:S01]  /*4630*/  ISETP.GE.AND P0, PT, R4, R7, PT ;  /* 0x000000070400720c */ /* 0x000fe20003f06270 */
[----:B------:R-:W-:Y:S02]  /*4640*/  VIADD R18, R18, 0x400 ;  /* 0x0000040012127836 */ /* 0x000fe40000000000 */
[----:B------:R-:W-:-:S10]  /*4650*/  VIADD R11, R11, 0x400 ;  /* 0x000004000b0b7836 */ /* 0x000fd40000000000 */
[----:B------:R-:W-:Y:S05]  /*4660*/  @!P0 BRA `(.L_x_1191) ;  /* 0xfffffff800908947 */ /* 0x000fea000383ffff */
.L_x_1177:
[----:B01----:R-:W-:Y:S05]  /*4670*/  BSYNC.RECONVERGENT B1 ;  /* 0x0000000000017941 */ /* 0x003fea0003800200 */
.L_x_1170:
        /* <DEDUP_REMOVED lines=31> */
.L_x_1193:
[----:B------:R-:W-:Y:S05]  /*4870*/  BSYNC.RECONVERGENT B1 ;  /* 0x0000000000017941 */ /* 0x000fea0003800200 */
.L_x_1192:
        /* <DEDUP_REMOVED lines=24> */
.L_x_1195:
[----:B------:R-:W-:Y:S05]  /*4a00*/  BSYNC.RECONVERGENT B1 ;  /* 0x0000000000017941 */ /* 0x000fea0003800200 */
.L_x_1194:
[----:B---3--:R3:W4:Y:S01]  /*4a10*/  SHFL.DOWN PT, R10, R3, 0x4, 0x1f ;  /* 0x08801f00030a7f89 */ /* 0x00872200000e0000 */
[----:B------:R-:W-:Y:S01]  /*4a20*/  BSSY.RECONVERGENT B1, `(.L_x_1196) ;  /* 0x0000017000017945 */ /* 0x000fe20003800200 */
[----:B0-----:R-:W-:Y:S02]  /*4a30*/  IMAD.MOV.U32 R4, RZ, RZ, R3 ;  /* 0x000000ffff047224 */ /* 0x001fe400078e0003 */
[----:B------:R3:W0:Y:S01]  /*4a40*/  SHFL.DOWN PT, R12, R5, 0x4, 0x1f ;  /* 0x08801f00050c7f89 */ /* 0x00062200000e0000 */
[----:B--2---:R-:W-:Y:S02]  /*4a50*/  IMAD.MOV.U32 R6, RZ, RZ, R5 ;  /* 0x000000ffff067224 */ /* 0x004fe400078e0005 */
[----:B------:R-:W-:Y:S01]  /*4a60*/  IMAD.MOV.U32 R7, RZ, RZ, R8 ;  /* 0x000000ffff077224 */ /* 0x000fe200078e0008 */
[----:B------:R3:W2:Y:S01]  /*4a70*/  SHFL.DOWN PT, R9, R8, 0x4, 0x1f ;  /* 0x08801f0008097f89 */ /* 0x0006a200000e0000 */
        /* <DEDUP_REMOVED lines=17> */
.L_x_1197:
[----:B------:R-:W-:Y:S05]  /*4b90*/  BSYNC.RECONVERGENT B1 ;  /* 0x0000000000017941 */ /* 0x000fea0003800200 */
.L_x_1196:
[----:B-1----:R1:W0:Y:S01]  /*4ba0*/  SHFL.DOWN PT, R11, R4, 0x8, 0x1f ;  /* 0x09001f00040b7f89 */ /* 0x00222200000e0000 */
[----:B------:R-:W-:Y:S01]  /*4bb0*/  BSSY.RECONVERGENT B1, `(.L_x_1198) ;  /* 0x0000017000017945 */ /* 0x000fe20003800200 */
[----:B---3--:R-:W-:Y:S02]  /*4bc0*/  IMAD.MOV.U32 R3, RZ, RZ, R4 ;  /* 0x000000ffff037224 */ /* 0x008fe400078e0004 */
[----:B------:R1:W3:Y:S01]  /*4bd0*/  SHFL.DOWN PT, R13, R6, 0x8, 0x1f ;  /* 0x09001f00060d7f89 */ /* 0x0002e200000e0000 */
[----:B------:R-:W-:Y:S02]  /*4be0*/  IMAD.MOV.U32 R5, RZ, RZ, R6 ;  /* 0x000000ffff057224 */ /* 0x000fe400078e0006 */
[----:B--2---:R-:W-:Y:S01]  /*4bf0*/  IMAD.MOV.U32 R9, RZ, RZ, R7 ;  /* 0x000000ffff097224 */ /* 0x004fe200078e0007 */
[----:B------:R1:W2:Y:S01]  /*4c00*/  SHFL.DOWN PT, R8, R7, 0x8, 0x1f ;  /* 0x09001f0007087f89 */ /* 0x0002a200000e0000 */
[----:B------:R-:W-:Y:S05]  /*4c10*/  @P4 BRA `(.L_x_1199) ;  /* 0x0000000000404947 */ /* 0x000fea0003800000 */
[----:B0-----:R-:W-:Y:S01]  /*4c20*/  FSETP.GEU.AND P0, PT, R4, R11, PT ;  /* 0x0000000b0400720b */ /* 0x001fe20003f0e000 */
[----:B------:R-:W-:Y:S02]  /*4c30*/  IMAD.MOV.U32 R3, RZ, RZ, R11 ;  /* 0x000000ffff037224 */ /* 0x000fe400078e000b */
[----:B---3--:R-:W-:Y:S02]  /*4c40*/  IMAD.MOV.U32 R5, RZ, RZ, R13 ;  /* 0x000000ffff057224 */ /* 0x008fe400078e000d */
        /* <DEDUP_REMOVED lines=13> */
.L_x_1199:
[----:B------:R-:W-:Y:S05]  /*4d20*/  BSYNC.RECONVERGENT B1 ;  /* 0x0000000000017941 */ /* 0x000fea0003800200 */
.L_x_1198:
[----:B-1----:R1:W1:Y:S01]  /*4d30*/  SHFL.DOWN PT, R4, R3, 0x10, 0x1f ;  /* 0x0a001f0003047f89 */ /* 0x00226200000e0000 */
[----:B------:R-:W-:Y:S01]  /*4d40*/  BSSY.RECONVERGENT B1, `(.L_x_1200) ;  /* 0x0000017000017945 */ /* 0x000fe20003800200 */
[----:B------:R-:W-:Y:S02]  /*4d50*/  IMAD.MOV.U32 R6, RZ, RZ, R3 ;  /* 0x000000ffff067224 */ /* 0x000fe400078e0003 */
[----:B----4-:R4:W1:Y:S01]  /*4d60*/  SHFL.DOWN PT, R10, R5, 0x10, 0x1f ;  /* 0x0a001f00050a7f89 */ /* 0x01086200000e0000 */
[----:B------:R-:W-:Y:S02]  /*4d70*/  IMAD.MOV.U32 R7, RZ, RZ, R5 ;  /* 0x000000ffff077224 */ /* 0x000fe400078e0005 */
[----:B--2---:R-:W-:Y:S01]  /*4d80*/  IMAD.MOV.U32 R8, RZ, RZ, R9 ;  /* 0x000000ffff087224 */ /* 0x004fe200078e0009 */
[----:B0-----:R4:W0:Y:S01]  /*4d90*/  SHFL.DOWN PT, R12, R9, 0x10, 0x1f ;  /* 0x0a001f00090c7f89 */ /* 0x00182200000e0000 */
        /* <DEDUP_REMOVED lines=17> */
.L_x_1201:
[----:B------:R-:W-:Y:S05]  /*4eb0*/  BSYNC.RECONVERGENT B1 ;  /* 0x0000000000017941 */ /* 0x000fea0003800200 */
.L_x_1200:
[----:B------:R-:W-:Y:S04]  /*4ec0*/  BSSY.RECONVERGENT B1, `(.L_x_1202) ;  /* 0x000000c000017945 */ /* 0x000fe80003800200 */
[----:B------:R-:W-:Y:S05]  /*4ed0*/  @P2 BRA `(.L_x_1203) ;  /* 0x0000000000282947 */ /* 0x000fea0003800000 */
[----:B----4-:R-:W2:Y:S01]  /*4ee0*/  S2R R5, SR_CgaCtaId ;  /* 0x0000000000057919 */ /* 0x010ea20000008800 */
[----:B-1----:R-:W-:Y:S02]  /*4ef0*/  MOV R4, 0x400 ;  /* 0x0000040000047802 */ /* 0x002fe40000000f00 */
[----:B------:R-:W-:-:S04]  /*4f00*/  SHF.R.U32.HI R3, RZ, 0x1, R2 ;  /* 0x00000001ff037819 */ /* 0x000fc80000011602 */
[----:B------:R-:W-:Y:S02]  /*4f10*/  LOP3.LUT R3, R3, 0x1f0, RZ, 0xc0, !PT ;  /* 0x000001f003037812 */ /* 0x000fe400078ec0ff */
[----:B--2---:R-:W-:Y:S01]  /*4f20*/  LEA R4, R5, R4, 0x18 ;  /* 0x0000000405047211 */ /* 0x004fe200078ec0ff */
[----:B------:R-:W-:-:S04]  /*4f30*/  IMAD.MOV.U32 R5, RZ, RZ, R8 ;  /* 0x000000ffff057224 */ /* 0x000fc800078e0008 */
[----:B------:R-:W-:Y:S02]  /*4f40*/  IMAD.IADD R3, R3, 0x1, R4 ;  /* 0x0000000103037824 */ /* 0x000fe400078e0204 */
[----:B------:R-:W-:-:S03]  /*4f50*/  IMAD.MOV.U32 R4, RZ, RZ, R7 ;  /* 0x000000ffff047224 */ /* 0x000fc600078e0007 */
[----:B------:R2:W-:Y:S04]  /*4f60*/  STS [R3+0x8], R6 ;  /* 0x0000080603007388 */ /* 0x0005e80000000800 */
[----:B------:R2:W-:Y:S02]  /*4f70*/  STS.64 [R3+0x10], R4 ;  /* 0x0000100403007388 */ /* 0x0005e40000000a00 */
.L_x_1203:
[----:B------:R-:W-:Y:S05]  /*4f80*/  BSYNC.RECONVERGENT B1 ;  /* 0x0000000000017941 */ /* 0x000fea0003800200 */
.L_x_1202:
        /* <DEDUP_REMOVED lines=27> */
.L_x_1205:
[----:B------:R-:W-:Y:S05]  /*5140*/  BSYNC.RECONVERGENT B1 ;  /* 0x0000000000017941 */ /* 0x000fea0003800200 */
.L_x_1204:
        /* <DEDUP_REMOVED lines=27> */
.L_x_1207:
[----:B------:R-:W-:Y:S05]  /*5300*/  BSYNC.RECONVERGENT B1 ;  /* 0x0000000000017941 */ /* 0x000fea0003800200 */
.L_x_1206:
        /* <DEDUP_REMOVED lines=17> */
.L_x_1209:
[----:B------:R-:W-:Y:S05]  /*5420*/  BSYNC.RECONVERGENT B1 ;  /* 0x0000000000017941 */ /* 0x000fea0003800200 */
.L_x_1208:
        /* <DEDUP_REMOVED lines=17> */
.L_x_1211:
[----:B------:R-:W-:Y:S05]  /*5540*/  BSYNC.RECONVERGENT B1 ;  /* 0x0000000000017941 */ /* 0x000fea0003800200 */
.L_x_1210:
        /* <DEDUP_REMOVED lines=17> */
.L_x_1213:
[----:B------:R-:W-:Y:S05]  /*5660*/  BSYNC.RECONVERGENT B1 ;  /* 0x0000000000017941 */ /* 0x000fea0003800200 */
.L_x_1212:
        /* <DEDUP_REMOVED lines=17> */
.L_x_1215:
[----:B------:R-:W-:Y:S05]  /*5780*/  BSYNC.RECONVERGENT B1 ;  /* 0x0000000000017941 */ /* 0x000fea0003800200 */
.L_x_1214:
        /* <DEDUP_REMOVED lines=16> */
.L_x_1133:
[----:B------:R-:W-:Y:S05]  /*5890*/  BSYNC.RECONVERGENT B0 ;  /* 0x0000000000007941 */ /* 0x000fea0003800200 */
.L_x_1100:
[----:B------:R-:W-:Y:S05]  /*58a0*/  @P2 EXIT ;  /* 0x000000000000294d */ /* 0x000fea0003800000 */
[----:B-1234-:R-:W1:Y:S01]  /*58b0*/  LDC.64 R2, c[0x0][0x390] ;  /* 0x0000e400ff027b82 */ /* 0x01ee620000000a00 */
[----:B0-----:R-:W-:Y:S02]  /*58c0*/  IMAD.MOV.U32 R9, RZ, RZ, R8 ;  /* 0x000000ffff097224 */ /* 0x001fe400078e0008 */
[----:B------:R-:W-:Y:S02]  /*58d0*/  IMAD.MOV.U32 R8, RZ, RZ, R7 ;  /* 0x000000ffff087224 */ /* 0x000fe400078e0007 */
[----:B-1----:R-:W-:-:S05]  /*58e0*/  IMAD.WIDE.U32 R2, R0, 0x10, R2 ;  /* 0x0000001000027825 */ /* 0x002fca00078e0002 */
[----:B------:R-:W-:Y:S04]  /*58f0*/  STG.E.64 desc[UR10][R2.64+0x8], R8 ;  /* 0x0000080802007986 */ /* 0x000fe8000c101b0a */
[----:B------:R-:W-:Y:S01]  /*5900*/  STG.E desc[UR10][R2.64], R6 ;  /* 0x0000000602007986 */ /* 0x000fe2000c10190a */
[----:B------:R-:W-:Y:S05]  /*5910*/  EXIT ;  /* 0x000000000000794d */ /* 0x000fea0003800000 */
.L_x_1216:
        /* <DEDUP_REMOVED lines=14> */
.L_x_1353:


//--------------------- .text._ZN6thrust24THRUST_300001_SM_1000_NS8cuda_cub4core6detail13_kernel_agentINS1_8__reduce11ReduceAgentINS0_12zip_iteratorIN4cuda3std3__45tupleIJNS0_6detail15normal_iteratorINS0_10device_ptrIfEEEENS0_17counting_iteratorIlNS0_11use_defaultESI_SI_EEEEEEEPNSB_IJflEEESM_iNS1_9__extrema9arg_max_fIflNSA_4lessIfEEEEEEJSL_SN_iSS_EEEvDpT0_ --------------------------
	.section	.text._ZN6thrust24THRUST_300001_SM_1000_NS8cuda_cub4core6detail13_kernel_agentINS1_8__reduce11ReduceAgentINS0_12zip_iteratorIN4cuda3std3__45tupleIJNS0_6detail15normal_iteratorINS0_10device_ptrIfEEEENS0_17counting_iteratorIlNS0_11use_defaultESI_SI_EEEEEEEPNSB_IJflEEESM_iNS1_9__extrema9arg_max_fIflNSA_4lessIfEEEEEEJSL_SN_iSS_EEEvDpT0_,"ax",@progbits
	.align	128
        .global         _ZN6thrust24THRUST_300001_SM_1000_NS8cuda_cub4core6detail13_kernel_agentINS1_8__reduce11ReduceAgentINS0_12zip_iteratorIN4cuda3std3__45tupleIJNS0_6detail15normal_iteratorINS0_10device_ptrIfEEEENS0_17counting_iteratorIlNS0_11use_defaultESI_SI_EEEEEEEPNSB_IJflEEESM_iNS1_9__extrema9arg_max_fIflNSA_4lessIfEEEEEEJSL_SN_iSS_EEEvDpT0_
        .type           _ZN6thrust24THRUST_300001_SM_1000_NS8cuda_cub4core6detail13_kernel_agentINS1_8__reduce11ReduceAgentINS0_12zip_iteratorIN4cuda3std3__45tupleIJNS0_6detail15normal_iteratorINS0_10device_ptrIfEEEENS0_17counting_iteratorIlNS0_11use_defaultESI_SI_EEEEEEEPNSB_IJflEEESM_iNS1_9__extrema9arg_max_fIflNSA_4lessIfEEEEEEJSL_SN_iSS_EEEvDpT0_,@function
        .size           _ZN6thrust24THRUST_300001_SM_1000_NS8cuda_cub4core6detail13_kernel_agentINS1_8__reduce11ReduceAgentINS0_12zip_iteratorIN4cuda3std3__45tupleIJNS0_6detail15normal_iteratorINS0_10device_ptrIfEEEENS0_17counting_iteratorIlNS0_11use_defaultESI_SI_EEEEEEEPNSB_IJflEEESM_iNS1_9__extrema9arg_max_fIflNSA_4lessIfEEEEEEJSL_SN_iSS_EEEvDpT0_,(.L_x_1354 - _ZN6thrust24THRUST_300001_SM_1000_NS8cuda_cub4core6detail13_kernel_agentINS1_8__reduce11ReduceAgentINS0_12zip_iteratorIN4cuda3std3__45tupleIJNS0_6detail15normal_iteratorINS0_10device_ptrIfEEEENS0_17counting_iteratorIlNS0_11use_defaultESI_SI_EEEEEEEPNSB_IJflEEESM_iNS1_9__extrema9arg_max_fIflNSA_4lessIfEEEEEEJSL_SN_iSS_EEEvDpT0_)
        .other          _ZN6thrust24THRUST_300001_SM_1000_NS8cuda_cub4core6detail13_kernel_agentINS1_8__reduce11ReduceAgentINS0_12zip_iteratorIN4cuda3std3__45tupleIJNS0_6detail15normal_iteratorINS0_10device_ptrIfEEEENS0_17counting_iteratorIlNS0_11use_defaultESI_SI_EEEEEEEPNSB_IJflEEESM_iNS1_9__extrema9arg_max_fIflNSA_4lessIfEEEEEEJSL_SN_iSS_EEEvDpT0_,@"STO_CUDA_ENTRY STV_DEFAULT"
_ZN6thrust24THRUST_300001_SM_1000_NS8cuda_cub4core6detail13_kernel_agentINS1_8__reduce11ReduceAgentINS0_12zip_iteratorIN4cuda3std3__45tupleIJNS0_6detail15normal_iteratorINS0_10device_ptrIfEEEENS0_17counting_iteratorIlNS0_11use_defaultESI_SI_EEEEEEEPNSB_IJflEEESM_iNS1_9__extrema9arg_max_fIflNSA_4lessIfEEEEEEJSL_SN_iSS_EEEvDpT0_:
.text._ZN6thrust24THRUST_300001_SM_1000_NS8cuda_cub4core6detail13_kernel_agentINS1_8__reduce11ReduceAgentINS0_12zip_iteratorIN4cuda3std3__45tupleIJNS0_6detail15normal_iteratorINS0_10device_ptrIfEEEENS0_17counting_iteratorIlNS0_11use_defaultESI_SI_EEEEEEEPNSB_IJflEEESM_iNS1_9__extrema9arg_max_fIflNSA_4lessIfEEEEEEJSL_SN_iSS_EEEvDpT0_:
        /* <DEDUP_REMOVED lines=23> */
.L_x_1220:
[----:B0-----:R-:W-:Y:S05]  /*0170*/  BSYNC.RECONVERGENT B1 ;  /* 0x0000000000017941 */ /* 0x001fea0003800200 */
.L_x_1219:
        /* <DEDUP_REMOVED lines=17> */
.L_x_1227:
        /* <DEDUP_REMOVED lines=24> */
.L_x_1226:
[----:B------:R-:W-:Y:S05]  /*0410*/  BSYNC.RECONVERGENT B3 ;  /* 0x0000000000037941 */ /* 0x000fea0003800200 */
.L_x_1225:
[----:B------:R-:W-:Y:S01]  /*0420*/  IADD3 R5, P0, PT, R5, 0x100, RZ ;  /* 0x0000010005057810 */ /* 0x000fe20007f1e0ff */
[----:B------:R-:W-:Y:S02]  /*0430*/  VIADD R9, R9, 0x100 ;  /* 0x0000010009097836 */ /* 0x000fe40000000000 */
[----:B------:R-:W-:Y:S02]  /*0440*/  IMAD.X R3, RZ, RZ, R3, P3 ;  /* 0x000000ffff037224 */ /* 0x000fe400018e0603 */
[----:B------:R-:W-:Y:S01]  /*0450*/  IMAD.X R10, RZ, RZ, R10, P0 ;  /* 0x000000ffff0a7224 */ /* 0x000fe200000e060a */
[----:B------:R-:W-:Y:S07]  /*0460*/  @P2 BRA `(.L_x_1227) ;  /* 0xfffffffc00882947 */ /* 0x000fee000383ffff */
.L_x_1224:
[----:B------:R-:W-:Y:S05]  /*0470*/  BSYNC.RECONVERGENT B2 ;  /* 0x0000000000027941 */ /* 0x000fea0003800200 */
.L_x_1223:
[----:B------:R-:W-:-:S13]  /*0480*/  ISETP.GE.U32.AND P0, PT, R11, 0x300, PT ;  /* 0x000003000b00780c */ /* 0x000fda0003f06070 */
[----:B------:R-:W-:Y:S05]  /*0490*/  @!P0 BRA `(.L_x_1222) ;  /* 0x00000004007c8947 */ /* 0x000fea0003800000 */
[----:B------:R-:W0:Y:S01]  /*04a0*/  LDC.64 R4, c[0x0][0x380] ;  /* 0x0000e000ff047b82 */ /* 0x000e220000000a00 */
[----:B------:R-:W-:-:S07]  /*04b0*/  VIADD R10, R9, 0x200 ;  /* 0x00000200090a7836 */ /* 0x000fce0000000000 */
[----:B------:R-:W1:Y:S02]  /*04c0*/  LDC.64 R2, c[0x0][0x388] ;  /* 0x0000e200ff027b82 */ /* 0x000e640000000a00 */
.L_x_1236:
        /* <DEDUP_REMOVED lines=26> */
.L_x_1229:
[----:B------:R-:W-:Y:S05]  /*0670*/  BSYNC.RECONVERGENT B2 ;  /* 0x0000000000027941 */ /* 0x000fea0003800200 */
.L_x_1228:
        /* <DEDUP_REMOVED lines=20> */
.L_x_1231:
[----:B------:R-:W-:Y:S05]  /*07c0*/  BSYNC.RECONVERGENT B2 ;  /* 0x0000000000027941 */ /* 0x000fea0003800200 */
.L_x_1230:
        /* <DEDUP_REMOVED lines=20> */
.L_x_1233:
[----:B------:R-:W-:Y:S05]  /*0910*/  BSYNC.RECONVERGENT B2 ;  /* 0x0000000000027941 */ /* 0x000fea0003800200 */
.L_x_1232:
        /* <DEDUP_REMOVED lines=18> */
.L_x_1235:
[----:B------:R-:W-:Y:S05]  /*0a40*/  BSYNC.RECONVERGENT B2 ;  /* 0x0000000000027941 */ /* 0x000fea0003800200 */
.L_x_1234:
[C---:B------:R-:W-:Y:S02]  /*0a50*/  VIADD R9, R10.reuse, 0x200 ;  /* 0x000002000a097836 */ /* 0x040fe40000000000 */
[----:B------:R-:W-:-:S03]  /*0a60*/  VIADD R10, R10, 0x400 ;  /* 0x000004000a0a7836 */ /* 0x000fc60000000000 */
[----:B------:R-:W-:-:S13]  /*0a70*/  ISETP.GE.AND P0, PT, R9, UR5, PT ;  /* 0x0000000509007c0c */ /* 0x000fda000bf06270 */
[----:B------:R-:W-:Y:S05]  /*0a80*/  @!P0 BRA `(.L_x_1236) ;  /* 0xfffffff800908947 */ /* 0x000fea000383ffff */
.L_x_1222:
[----:B------:R-:W-:Y:S05]  /*0a90*/  BSYNC.RECONVERGENT B1 ;  /* 0x0000000000017941 */ /* 0x000fea0003800200 */
.L_x_1221:
        /* <DEDUP_REMOVED lines=31> */
.L_x_1239:
[----:B------:R-:W-:Y:S05]  /*0c90*/  BSYNC.RECONVERGENT B1 ;  /* 0x0000000000017941 */ /* 0x000fea0003800200 */
.L_x_1238:
        /* <DEDUP_REMOVED lines=27> */
.L_x_1241:
[----:B------:R-:W-:Y:S05]  /*0e50*/  BSYNC.RECONVERGENT B1 ;  /* 0x0000000000017941 */ /* 0x000fea0003800200 */
.L_x_1240:
        /* <DEDUP_REMOVED lines=24> */
.L_x_1243:
[----:B------:R-:W-:Y:S05]  /*0fe0*/  BSYNC.RECONVERGENT B1 ;  /* 0x0000000000017941 */ /* 0x000fea0003800200 */
.L_x_1242:
        /* <DEDUP_REMOVED lines=24> */
.L_x_1245:
[----:B------:R-:W-:Y:S05]  /*1170*/  BSYNC.RECONVERGENT B1 ;  /* 0x0000000000017941 */ /* 0x000fea0003800200 */
.L_x_1244:
        /* <DEDUP_REMOVED lines=24> */
.L_x_1247:
[----:B------:R-:W-:Y:S05]  /*1300*/  BSYNC.RECONVERGENT B1 ;  /* 0x0000000000017941 */ /* 0x000fea0003800200 */
.L_x_1246:
        /* <DEDUP_REMOVED lines=12> */
.L_x_1249:
[----:B------:R-:W-:Y:S05]  /*13d0*/  BSYNC.RECONVERGENT B1 ;  /* 0x0000000000017941 */ /* 0x000fea0003800200 */
.L_x_1248:
        /* <DEDUP_REMOVED lines=27> */
.L_x_1252:
[----:B------:R-:W-:Y:S05]  /*1590*/  BSYNC.RECONVERGENT B1 ;  /* 0x0000000000017941 */ /* 0x000fea0003800200 */
.L_x_1251:
        /* <DEDUP_REMOVED lines=27> */
.L_x_1254:
[----:B------:R-:W-:Y:S05]  /*1750*/  BSYNC.RECONVERGENT B1 ;  /* 0x0000000000017941 */ /* 0x000fea0003800200 */
.L_x_1253:
        /* <DEDUP_REMOVED lines=17> */
.L_x_1256:
[----:B------:R-:W-:Y:S05]  /*1870*/  BSYNC.RECONVERGENT B1 ;  /* 0x0000000000017941 */ /* 0x000fea0003800200 */
.L_x_1255:
        /* <DEDUP_REMOVED lines=17> */
.L_x_1258:
[----:B------:R-:W-:Y:S05]  /*1990*/  BSYNC.RECONVERGENT B1 ;  /* 0x0000000000017941 */ /* 0x000fea0003800200 */
.L_x_1257:
        /* <DEDUP_REMOVED lines=17> */
.L_x_1260:
[----:B------:R-:W-:Y:S05]  /*1ab0*/  BSYNC.RECONVERGENT B1 ;  /* 0x0000000000017941 */ /* 0x000fea0003800200 */
.L_x_1259:
        /* <DEDUP_REMOVED lines=17> */
.L_x_1262:
[----:B------:R-:W-:Y:S05]  /*1bd0*/  BSYNC.RECONVERGENT B1 ;  /* 0x0000000000017941 */ /* 0x000fea0003800200 */
.L_x_1261:
        /* <DEDUP_REMOVED lines=18> */
.L_x_1237:
        /* <DEDUP_REMOVED lines=41> */
.L_x_1264:
[----:B------:R-:W-:Y:S05]  /*1f90*/  BSYNC.RECONVERGENT B1 ;  /* 0x0000000000017941 */ /* 0x000fea0003800200 */
.L_x_1263:
        /* <DEDUP_REMOVED lines=24> */
.L_x_1266:
[----:B------:R-:W-:Y:S05]  /*2120*/  BSYNC.RECONVERGENT B1 ;  /* 0x0000000000017941 */ /* 0x000fea0003800200 */
.L_x_1265:
        /* <DEDUP_REMOVED lines=24> */
.L_x_1268:
[----:B------:R-:W-:Y:S05]  /*22b0*/  BSYNC.RECONVERGENT B1 ;  /* 0x0000000000017941 */ /* 0x000fea0003800200 */
.L_x_1267:
        /* <DEDUP_REMOVED lines=24> */
.L_x_1270:
[----:B------:R-:W-:Y:S05]  /*2440*/  BSYNC.RECONVERGENT B1 ;  /* 0x0000000000017941 */ /* 0x000fea0003800200 */
.L_x_1269:
        /* <DEDUP_REMOVED lines=24> */
.L_x_1272:
[----:B------:R-:W-:Y:S05]  /*25d0*/  BSYNC.RECONVERGENT B1 ;  /* 0x0000000000017941 */ /* 0x000fea0003800200 */
.L_x_1271:
        /* <DEDUP_REMOVED lines=12> */
.L_x_1274:
[----:B------:R-:W-:Y:S05]  /*26a0*/  BSYNC.RECONVERGENT B1 ;  /* 0x0000000000017941 */ /* 0x000fea0003800200 */
.L_x_1273:
        /* <DEDUP_REMOVED lines=30> */
.L_x_1276:
[----:B------:R-:W-:Y:S05]  /*2890*/  BSYNC.RECONVERGENT B1 ;  /* 0x0000000000017941 */ /* 0x000fea0003800200 */
.L_x_1275:
        /* <DEDUP_REMOVED lines=27> */
.L_x_1278:
[----:B------:R-:W-:Y:S05]  /*2a50*/  BSYNC.RECONVERGENT B1 ;  /* 0x0000000000017941 */ /* 0x000fea0003800200 */
.L_x_1277:
        /* <DEDUP_REMOVED lines=27> */
.L_x_1280:
[----:B------:R-:W-:Y:S05]  /*2c10*/  BSYNC.RECONVERGENT B1 ;  /* 0x0000000000017941 */ /* 0x000fea0003800200 */
.L_x_1279:
        /* <DEDUP_REMOVED lines=27> */
.L_x_1282:
[----:B------:R-:W-:Y:S05]  /*2dd0*/  BSYNC.RECONVERGENT B1 ;  /* 0x0000000000017941 */ /* 0x000fea0003800200 */
.L_x_1281:
        /* <DEDUP_REMOVED lines=27> */
.L_x_1284:
[----:B------:R-:W-:Y:S05]  /*2f90*/  BSYNC.RECONVERGENT B1 ;  /* 0x0000000000017941 */ /* 0x000fea0003800200 */
.L_x_1283:
        /* <DEDUP_REMOVED lines=27> */
.L_x_1286:
[----:B------:R-:W-:Y:S05]  /*3150*/  BSYNC.RECONVERGENT B1 ;  /* 0x0000000000017941 */ /* 0x000fea0003800200 */
.L_x_1285:
        /* <DEDUP_REMOVED lines=28> */
.L_x_1218:
        /* <DEDUP_REMOVED lines=9> */
[----:B------:R-:W-:Y:S01]  /*33b0*/  VIADD R9, R0, 0x100 ;  /* 0x0000010000097836 */ /* 0x000fe20000000000 */
[----:B------:R-:W-:Y:S01]  /*33c0*/  UISETP.GE.U32.AND UP0, UPT, UR4, 0xa00, UPT ;  /* 0x00000a000400788c */ /* 0x000fe2000bf06070 */
[----:B---3--:R-:W-:-:S04]  /*33d0*/  FSETP.GEU.AND P0, PT, R4, R5, PT ;  /* 0x000000050400720b */ /* 0x008fc80003f0e000 */
[----:B------:R-:W-:Y:S01]  /*33e0*/  FSEL R4, R4, R5, P0 ;  /* 0x0000000504047208 */ /* 0x000fe20000000000 */
[----:B------:R-:W-:-:S03]  /*33f0*/  VIADD R5, R0, 0x200 ;  /* 0x0000020000057836 */ /* 0x000fc60000000000 */
[----:B----4-:R-:W-:-:S04]  /*3400*/  FSETP.GEU.AND P2, PT, R4, R7, PT ;  /* 0x000000070400720b */ /* 0x010fc80003f4e000 */
[----:B------:R-:W-:-:S04]  /*3410*/  FSEL R7, R4, R7, P2 ;  /* 0x0000000704077208 */ /* 0x000fc80001000000 */
[----:B-----5:R-:W-:-:S04]  /*3420*/  FSETP.GEU.AND P3, PT, R7, R8, PT ;  /* 0x000000080700720b */ /* 0x020fc80003f6e000 */
[----:B------:R-:W-:Y:S02]  /*3430*/  FSEL R7, R7, R8, P3 ;  /* 0x0000000807077208 */ /* 0x000fe40001800000 */
        /* <DEDUP_REMOVED lines=11> */
[----:B------:R-:W-:Y:S01]  /*34f0*/  @P1 SEL R8, R5, R8, P0 ;  /* 0x0000000805081207 */ /* 0x000fe20000000000 */
[----:B------:R-:W-:Y:S01]  /*3500*/  IMAD.MOV.U32 R5, RZ, RZ, 0x500 ;  /* 0x00000500ff057424 */ /* 0x000fe200078e00ff */
[----:B------:R-:W-:Y:S02]  /*3510*/  @P1 FSEL R6, R7, R6, P0 ;  /* 0x0000000607061208 */ /* 0x000fe40000000000 */
[----:B------:R-:W-:Y:S01]  /*3520*/  @P1 SEL R9, R4, R9, P0 ;  /* 0x0000000904091207 */ /* 0x000fe20000000000 */
[----:B------:R-:W-:Y:S06]  /*3530*/  BRA.U !UP0, `(.L_x_1287) ;  /* 0x0000000508047547 */ /* 0x000fec000b800000 */
[----:B------:R-:W-:Y:S01]  /*3540*/  IMAD.MOV.U32 R10, RZ, RZ, R6 ;  /* 0x000000ffff0a7224 */ /* 0x000fe200078e0006 */
[----:B------:R-:W0:Y:S01]  /*3550*/  LDCU UR4, c[0x0][0x398] ;  /* 0x00007300ff0477ac */ /* 0x000e220008000800 */
[----:B------:R-:W-:Y:S02]  /*3560*/  IMAD.MOV.U32 R21, RZ, RZ, R8 ;  /* 0x000000ffff157224 */ /* 0x000fe400078e0008 */
[----:B------:R-:W-:Y:S01]  /*3570*/  IMAD.MOV.U32 R20, RZ, RZ, R9 ;  /* 0x000000ffff147224 */ /* 0x000fe200078e0009 */
[----:B------:R-:W1:Y:S01]  /*3580*/  LDCU.64 UR6, c[0x0][0x388] ;  /* 0x00007100ff0677ac */ /* 0x000e620008000a00 */
[----:B------:R-:W-:-:S07]  /*3590*/  IMAD.MOV.U32 R7, RZ, RZ, 0x500 ;  /* 0x00000500ff077424 */ /* 0x000fce00078e00ff */
.L_x_1288:
[----:B------:R-:W-:-:S05]  /*35a0*/  IMAD.WIDE.U32 R4, R7, 0x4, R2 ;  /* 0x0000000407047825 */ /* 0x000fca00078e0002 */
[----:B------:R-:W2:Y:S04]  /*35b0*/  LDG.E R11, desc[UR8][R4.64] ;  /* 0x00000008040b7981 */ /* 0x000ea8000c1e1900 */
[----:B------:R-:W3:Y:S04]  /*35c0*/  LDG.E R12, desc[UR8][R4.64+0x400] ;  /* 0x00040008040c7981 */ /* 0x000ee8000c1e1900 */
[----:B------:R-:W4:Y:S04]  /*35d0*/  LDG.E R13, desc[UR8][R4.64+0x800] ;  /* 0x00080008040d7981 */ /* 0x000f28000c1e1900 */
[----:B------:R-:W5:Y:S04]  /*35e0*/  LDG.E R14, desc[UR8][R4.64+0xc00] ;  /* 0x000c0008040e7981 */ /* 0x000f68000c1e1900 */
[----:B------:R0:W5:Y:S01]  /*35f0*/  LDG.E R6, desc[UR8][R4.64+0x1000] ;  /* 0x0010000804067981 */ /* 0x000162000c1e1900 */
[----:B-1----:R-:W-:-:S04]  /*3600*/  IADD3 R18, P0, P1, R0, UR6, R7 ;  /* 0x0000000600127c10 */ /* 0x002fc8000f91e007 */
[----:B------:R-:W-:Y:S02]  /*3610*/  IADD3.X R19, PT, PT, RZ, UR7, RZ, P0, P1 ;  /* 0x00000007ff137c10 */ /* 0x000fe400087e24ff */
[C---:B------:R-:W-:Y:S02]  /*3620*/  IADD3 R17, P3, PT, R18.reuse, 0x100, RZ ;  /* 0x0000010012117810 */ /* 0x040fe40007f7e0ff */
[C---:B------:R-:W-:Y:S02]  /*3630*/  IADD3 R15, P5, PT, R18.reuse, 0x300, RZ ;  /* 0x00000300120f7810 */ /* 0x040fe40007fbe0ff */
[----:B------:R-:W-:Y:S01]  /*3640*/  IADD3 R8, P6, PT, R18, 0x400, RZ ;  /* 0x0000040012087810 */ /* 0x000fe20007fde0ff */
[--C-:B------:R-:W-:Y:S02]  /*3650*/  IMAD.X R16, RZ, RZ, R19.reuse, P3 ;  /* 0x000000ffff107224 */ /* 0x100fe400018e0613 */
[--C-:B0-----:R-:W-:Y:S02]  /*3660*/  IMAD.X R4, RZ, RZ, R19.reuse, P5 ;  /* 0x000000ffff047224 */ /* 0x101fe400028e0613 */
        /* <DEDUP_REMOVED lines=23> */
[----:B-----5:R-:W-:Y:S02]  /*37e0*/  FSETP.GEU.AND P1, PT, R13, R14, PT ;  /* 0x0000000e0d00720b */ /* 0x020fe40003f2e000 */
[----:B------:R-:W-:-:S11]  /*37f0*/  @P2 SEL R5, R16, R5, P0 ;  /* 0x0000000510052207 */ /* 0x000fd60000000000 */
[----:B------:R-:W-:-:S04]  /*3800*/  @P1 ISETP.GE.U32.AND P0, PT, R10, R15, PT ;  /* 0x0000000f0a00120c */ /* 0x000fc80003f06070 */
[----:B------:R-:W-:-:S04]  /*3810*/  @P1 ISETP.GE.AND.EX P0, PT, R5, R4, PT, P0 ;  /* 0x000000040500120c */ /* 0x000fc80003f06300 */
[----:B------:R-:W-:-:S04]  /*3820*/  @P1 FSETP.LT.OR P0, PT, R14, R13, !P0 ;  /* 0x0000000d0e00120b */ /* 0x000fc80004701400 */
[----:B------:R-:W-:Y:S02]  /*3830*/  @P1 FSEL R14, R13, R14, P0 ;  /* 0x0000000e0d0e1208 */ /* 0x000fe40000000000 */
[----:B------:R-:W-:Y:S01]  /*3840*/  @P1 SEL R15, R10, R15, P0 ;  /* 0x0000000f0a0f1207 */ /* 0x000fe20000000000 */
[----:B------:R-:W-:Y:S01]  /*3850*/  VIADD R10, R7, 0xa00 ;  /* 0x00000a00070a7836 */ /* 0x000fe20000000000 */
[----:B------:R-:W-:Y:S02]  /*3860*/  FSETP.GEU.AND P2, PT, R14, R6, PT ;  /* 0x000000060e00720b */ /* 0x000fe40003f4e000 */
[----:B------:R-:W-:Y:S01]  /*3870*/  @P1 SEL R4, R5, R4, P0 ;  /* 0x0000000405041207 */ /* 0x000fe20000000000 */
[----:B------:R-:W-:Y:S01]  /*3880*/  VIADD R5, R7, 0x500 ;  /* 0x0000050007057836 */ /* 0x000fe20000000000 */
[----:B------:R-:W-:-:S03]  /*3890*/  ISETP.GT.AND P1, PT, R10, UR4, PT ;  /* 0x000000040a007c0c */ /* 0x000fc6000bf24270 */
[----:B------:R-:W-:-:S06]  /*38a0*/  IMAD.MOV.U32 R7, RZ, RZ, R5 ;  /* 0x000000ffff077224 */ /* 0x000fcc00078e0005 */
        /* <DEDUP_REMOVED lines=10> */
.L_x_1287:
        /* <DEDUP_REMOVED lines=14> */
[----:B------:R-:W-:Y:S01]  /*3a30*/  IMAD.IADD R11, R0, 0x1, R5 ;  /* 0x00000001000b7824 */ /* 0x000fe200078e0205 */
[----:B------:R-:W-:-:S04]  /*3a40*/  LEA.HI R4, R13, 0x1, RZ, 0x18 ;  /* 0x000000010d047811 */ /* 0x000fc800078fc0ff */
[----:B------:R-:W-:Y:S01]  /*3a50*/  LOP3.LUT R10, R4, 0x3, RZ, 0xc0, !PT ;  /* 0x00000003040a7812 */ /* 0x000fe200078ec0ff */
[----:B------:R-:W-:-:S04]  /*3a60*/  IMAD.MOV.U32 R4, RZ, RZ, R0 ;  /* 0x000000ffff047224 */ /* 0x000fc800078e0000 */
[----:B------:R-:W-:Y:S02]  /*3a70*/  IMAD.MOV R10, RZ, RZ, -R10 ;  /* 0x000000ffff0a7224 */ /* 0x000fe400078e0a0a */
[C---:B0-----:R-:W-:Y:S01]  /*3a80*/  IMAD.WIDE.U32 R2, R11.reuse, 0x4, R2 ;  /* 0x000000040b027825 */ /* 0x041fe200078e0002 */
[----:B------:R-:W-:-:S05]  /*3a90*/  IADD3 R11, P0, PT, R11, UR6, RZ ;  /* 0x000000060b0b7c10 */ /* 0x000fca000ff1e0ff */
[----:B------:R-:W-:-:S08]  /*3aa0*/  IMAD.X R12, RZ, RZ, UR7, P0 ;  /* 0x00000007ff0c7e24 */ /* 0x000fd000080e06ff */
.L_x_1295:
[----:B------:R0:W2:Y:S01]  /*3ab0*/  LDG.E R17, desc[UR8][R2.64] ;  /* 0x0000000802117981 */ /* 0x0000a2000c1e1900 */
[----:B------:R-:W-:Y:S01]  /*3ac0*/  VIADD R10, R10, 0x1 ;  /* 0x000000010a0a7836 */ /* 0x000fe20000000000 */
[----:B------:R-:W-:Y:S01]  /*3ad0*/  BSSY.RECONVERGENT B3, `(.L_x_1293) ;  /* 0x0000016000037945 */ /* 0x000fe20003800200 */
[----:B------:R-:W-:Y:S02]  /*3ae0*/  IMAD.MOV.U32 R14, RZ, RZ, R8 ;  /* 0x000000ffff0e7224 */ /* 0x000fe400078e0008 */
[----:B------:R-:W-:Y:S01]  /*3af0*/  IMAD.MOV.U32 R15, RZ, RZ, R9 ;  /* 0x000000ffff0f7224 */ /* 0x000fe200078e0009 */
[----:B------:R-:W-:Y:S01]  /*3b00*/  ISETP.NE.AND P2, PT, R10, RZ, PT ;  /* 0x000000ff0a00720c */ /* 0x000fe20003f45270 */
[----:B------:R-:W-:Y:S02]  /*3b10*/  IMAD.MOV.U32 R16, RZ, RZ, R6 ;  /* 0x000000ffff107224 */ /* 0x000fe400078e0006 */
        /* <DEDUP_REMOVED lines=17> */
.L_x_1294:
[----:B------:R-:W-:Y:S05]  /*3c30*/  BSYNC.RECONVERGENT B3 ;  /* 0x0000000000037941 */ /* 0x000fea0003800200 */
.L_x_1293:
[----:B------:R-:W-:Y:S01]  /*3c40*/  IADD3 R11, P0, PT, R11, 0x100, RZ ;  /* 0x000001000b0b7810 */ /* 0x000fe20007f1e0ff */
[----:B------:R-:W-:Y:S02]  /*3c50*/  VIADD R4, R4, 0x100 ;  /* 0x0000010004047836 */ /* 0x000fe40000000000 */
[----:B------:R-:W-:Y:S02]  /*3c60*/  IMAD.X R3, RZ, RZ, R3, P3 ;  /* 0x000000ffff037224 */ /* 0x000fe400018e0603 */
[----:B------:R-:W-:Y:S01]  /*3c70*/  IMAD.X R12, RZ, RZ, R12, P0 ;  /* 0x000000ffff0c7224 */ /* 0x000fe200000e060c */
[----:B------:R-:W-:Y:S07]  /*3c80*/  @P2 BRA `(.L_x_1295) ;  /* 0xfffffffc00882947 */ /* 0x000fee000383ffff */
.L_x_1292:
[----:B------:R-:W-:Y:S05]  /*3c90*/  BSYNC.RECONVERGENT B2 ;  /* 0x0000000000027941 */ /* 0x000fea0003800200 */
.L_x_1291:
[----:B------:R-:W-:-:S13]  /*3ca0*/  ISETP.GE.U32.AND P0, PT, R13, 0x300, PT ;  /* 0x000003000d00780c */ /* 0x000fda0003f06070 */
[----:B------:R-:W-:Y:S05]  /*3cb0*/  @!P0 BRA `(.L_x_1290) ;  /* 0x0000000400bc8947 */ /* 0x000fea0003800000 */
[----:B------:R-:W0:Y:S01]  /*3cc0*/  LDCU.128 UR12, c[0x0][0x380] ;  /* 0x00007000ff0c77ac */ /* 0x000e220008000c00 */
[----:B------:R-:W1:Y:S01]  /*3cd0*/  LDC.64 R14, c[0x0][0x380] ;  /* 0x0000e000ff0e7b82 */ /* 0x000e620000000a00 */
[C---:B------:R-:W-:Y:S01]  /*3ce0*/  IADD3 R12, P1, PT, R4.reuse, R5, RZ ;  /* 0x00000005040c7210 */ /* 0x040fe20007f3e0ff */
[C---:B------:R-:W-:Y:S02]  /*3cf0*/  IMAD.IADD R10, R4.reuse, 0x1, R5 ;  /* 0x00000001040a7824 */ /* 0x040fe400078e0205 */
[----:B------:R-:W-:Y:S02]  /*3d00*/  VIADD R13, R4, 0x200 ;  /* 0x00000200040d7836 */ /* 0x000fe40000000000 */
[----:B------:R-:W-:Y:S02]  /*3d10*/  IMAD.X R5, RZ, RZ, RZ, P1 ;  /* 0x000000ffff057224 */ /* 0x000fe400008e06ff */
[----:B------:R-:W2:Y:S01]  /*3d20*/  LDC.64 R2, c[0x0][0x388] ;  /* 0x0000e200ff027b82 */ /* 0x000ea20000000a00 */
[----:B0-----:R-:W-:-:S02]  /*3d30*/  LEA R17, P2, R12, UR12, 0x2 ;  /* 0x0000000c0c117c11 */ /* 0x001fc4000f8410ff */
[----:B------:R-:W-:Y:S02]  /*3d40*/  IADD3 R11, P0, PT, R10, UR14, RZ ;  /* 0x0000000e0a0b7c10 */ /* 0x000fe4000ff1e0ff */
[----:B------:R-:W-:Y:S02]  /*3d50*/  IADD3 R17, P1, PT, R17, 0xc00, RZ ;  /* 0x00000c0011117810 */ /* 0x000fe40007f3e0ff */
[----:B------:R-:W-:Y:S01]  /*3d60*/  LEA.HI.X R5, R12, UR13, R5, 0x2, P2 ;  /* 0x0000000d0c057c11 */ /* 0x000fe200090f1405 */
[----:B-1----:R-:W-:-:S04]  /*3d70*/  IMAD.WIDE.U32 R14, R10, 0x4, R14 ;  /* 0x000000040a0e7825 */ /* 0x002fc800078e000e */
[----:B------:R-:W-:Y:S02]  /*3d80*/  IMAD.X R12, RZ, RZ, UR15, P0 ;  /* 0x0000000fff0c7e24 */ /* 0x000fe400080e06ff */
[----:B------:R-:W-:-:S07]  /*3d90*/  IMAD.X R5, RZ, RZ, R5, P1 ;  /* 0x000000ffff057224 */ /* 0x000fce00008e0605 */
.L_x_1304:
[----:B------:R-:W3:Y:S01]  /*3da0*/  LDG.E R23, desc[UR8][R14.64] ;  /* 0x000000080e177981 */ /* 0x000ee2000c1e1900 */
[----:B------:R-:W-:-:S05]  /*3db0*/  IMAD.MOV.U32 R4, RZ, RZ, R17 ;  /* 0x000000ffff047224 */ /* 0x000fca00078e0011 */
[----:B------:R0:W5:Y:S04]  /*3dc0*/  LDG.E R25, desc[UR8][R4.64+-0x800] ;  /* 0xfff8000804197981 */ /* 0x000168000c1e1900 */
[----:B------:R0:W5:Y:S04]  /*3dd0*/  LDG.E R16, desc[UR8][R4.64+-0x400] ;  /* 0xfffc000804107981 */ /* 0x000168000c1e1900 */
[----:B------:R0:W5:Y:S01]  /*3de0*/  LDG.E R17, desc[UR8][R4.64] ;  /* 0x0000000804117981 */ /* 0x000162000c1e1900 */
[----:B------:R-:W-:Y:S01]  /*3df0*/  BSSY.RECONVERGENT B2, `(.L_x_1296) ;  /* 0x0000012000027945 */ /* 0x000fe20003800200 */
[----:B------:R-:W-:-:S02]  /*3e00*/  IMAD.MOV.U32 R20, RZ, RZ, R11 ;  /* 0x000000ffff147224 */ /* 0x000fc400078e000b */
[----:B------:R-:W-:Y:S02]  /*3e10*/  IMAD.MOV.U32 R21, RZ, RZ, R12 ;  /* 0x000000ffff157224 */ /* 0x000fe400078e000c */
[----:B------:R-:W-:Y:S01]  /*3e20*/  VIADD R19, R10, 0x100 ;  /* 0x000001000a137836 */ /* 0x000fe20000000000 */
[----:B---3--:R-:W-:Y:S01]  /*3e30*/  FSETP.GEU.AND P0, PT, R6, R23, PT ;  /* 0x000000170600720b */ /* 0x008fe20003f0e000 */
        /* <DEDUP_REMOVED lines=13> */
.L_x_1297:
[----:B------:R-:W-:Y:S05]  /*3f10*/  BSYNC.RECONVERGENT B2 ;  /* 0x0000000000027941 */ /* 0x000fea0003800200 */
.L_x_1296:
[----:B-----5:R-:W-:Y:S01]  /*3f20*/  FSETP.GEU.AND P0, PT, R18, R25, PT ;  /* 0x000000191200720b */ /* 0x020fe20003f0e000 */
[----:B------:R-:W-:Y:S01]  /*3f30*/  BSSY.RECONVERGENT B2, `(.L_x_1298) ;  /* 0x0000013000027945 */ /* 0x000fe20003800200 */
[----:B--2---:R-:W-:Y:S01]  /*3f40*/  IADD3 R23, P1, PT, R19, R2, RZ ;  /* 0x0000000213177210 */ /* 0x004fe20007f3e0ff */
[----:B------:R-:W-:Y:S02]  /*3f50*/  VIADD R19, R10, 0x200 ;  /* 0x000002000a137836 */ /* 0x000fe40000000000 */
[----:B------:R-:W-:Y:S02]  /*3f60*/  IMAD.MOV.U32 R9, RZ, RZ, R25 ;  /* 0x000000ffff097224 */ /* 0x000fe400078e0019 */
[----:B------:R-:W-:Y:S02]  /*3f70*/  IMAD.X R22, RZ, RZ, R3, P1 ;  /* 0x000000ffff167224 */ /* 0x000fe400008e0603 */
[----:B------:R-:W-:Y:S02]  /*3f80*/  IMAD.MOV.U32 R8, RZ, RZ, R23 ;  /* 0x000000ffff087224 */ /* 0x000fe400078e0017 */
[----:B------:R-:W-:-:S02]  /*3f90*/  IMAD.MOV.U32 R6, RZ, RZ, R22 ;  /* 0x000000ffff067224 */ /* 0x000fc400078e0016 */
        /* <DEDUP_REMOVED lines=12> */
.L_x_1299:
[----:B------:R-:W-:Y:S05]  /*4060*/  BSYNC.RECONVERGENT B2 ;  /* 0x0000000000027941 */ /* 0x000fea0003800200 */
.L_x_1298:
[----:B------:R-:W-:Y:S01]  /*4070*/  FSETP.GEU.AND P0, PT, R9, R16, PT ;  /* 0x000000100900720b */ /* 0x000fe20003f0e000 */
[----:B------:R-:W-:Y:S01]  /*4080*/  VIADD R21, R10, 0x300 ;  /* 0x000003000a157836 */ /* 0x000fe20000000000 */
[-C--:B------:R-:W-:Y:S01]  /*4090*/  IADD3 R23, P1, PT, R19, R2.reuse, RZ ;  /* 0x0000000213177210 */ /* 0x080fe20007f3e0ff */
[----:B------:R-:W-:Y:S01]  /*40a0*/  BSSY.RECONVERGENT B2, `(.L_x_1300) ;  /* 0x0000012000027945 */ /* 0x000fe20003800200 */
[----:B------:R-:W-:Y:S02]  /*40b0*/  IMAD.MOV.U32 R18, RZ, RZ, R16 ;  /* 0x000000ffff127224 */ /* 0x000fe400078e0010 */
[----:B------:R-:W-:Y:S01]  /*40c0*/  IADD3 R22, P2, PT, R21, R2, RZ ;  /* 0x0000000215167210 */ /* 0x000fe20007f5e0ff */
[----:B------:R-:W-:Y:S02]  /*40d0*/  IMAD.X R21, RZ, RZ, R3, P1 ;  /* 0x000000ffff157224 */ /* 0x000fe400008e0603 */
[----:B------:R-:W-:Y:S02]  /*40e0*/  IMAD.MOV.U32 R19, RZ, RZ, R23 ;  /* 0x000000ffff137224 */ /* 0x000fe400078e0017 */
[----:B------:R-:W-:-:S02]  /*40f0*/  IMAD.MOV.U32 R20, RZ, RZ, R21 ;  /* 0x000000ffff147224 */ /* 0x000fc400078e0015 */
        /* <DEDUP_REMOVED lines=12> */
.L_x_1301:
[----:B------:R-:W-:Y:S05]  /*41c0*/  BSYNC.RECONVERGENT B2 ;  /* 0x0000000000027941 */ /* 0x000fea0003800200 */
.L_x_1300:
[----:B------:R-:W-:Y:S01]  /*41d0*/  FSETP.GEU.AND P0, PT, R18, R17, PT ;  /* 0x000000111200720b */ /* 0x000fe20003f0e000 */
[----:B------:R-:W-:Y:S01]  /*41e0*/  IMAD.X R21, RZ, RZ, R3, P2 ;  /* 0x000000ffff157224 */ /* 0x000fe200010e0603 */
[----:B------:R-:W-:Y:S01]  /*41f0*/  BSSY.RECONVERGENT B2, `(.L_x_1302) ;  /* 0x0000010000027945 */ /* 0x000fe20003800200 */
        /* <DEDUP_REMOVED lines=15> */
.L_x_1303:
[----:B------:R-:W-:Y:S05]  /*42f0*/  BSYNC.RECONVERGENT B2 ;  /* 0x0000000000027941 */ /* 0x000fea0003800200 */
.L_x_1302:
[C---:B------:R-:W-:Y:S01]  /*4300*/  VIADD R16, R13.reuse, 0x200 ;  /* 0x000002000d107836 */ /* 0x040fe20000000000 */
[----:B------:R-:W-:Y:S01]  /*4310*/  IADD3 R17, P2, PT, R4, 0x1000, RZ ;  /* 0x0000100004117810 */ /* 0x000fe20007f5e0ff */
[----:B------:R-:W-:Y:S01]  /*4320*/  VIADD R13, R13, 0x400 ;  /* 0x000004000d0d7836 */ /* 0x000fe20000000000 */
[----:B------:R-:W-:Y:S01]  /*4330*/  IADD3 R11, P1, PT, R11, 0x400, RZ ;  /* 0x000004000b0b7810 */ /* 0x000fe20007f3e0ff */
[----:B------:R-:W-:Y:S01]  /*4340*/  VIADD R10, R10, 0x400 ;  /* 0x000004000a0a7836 */ /* 0x000fe20000000000 */
[----:B------:R-:W-:Y:S01]  /*4350*/  ISETP.GE.AND P0, PT, R16, R7, PT ;  /* 0x000000071000720c */ /* 0x000fe20003f06270 */
[----:B------:R-:W-:Y:S01]  /*4360*/  IMAD.X R5, RZ, RZ, R5, P2 ;  /* 0x000000ffff057224 */ /* 0x000fe200010e0605 */
[----:B------:R-:W-:Y:S01]  /*4370*/  IADD3 R14, P2, PT, R14, 0x1000, RZ ;  /* 0x000010000e0e7810 */ /* 0x000fe20007f5e0ff */
[----:B------:R-:W-:-:S04]  /*4380*/  IMAD.X R12, RZ, RZ, R12, P1 ;  /* 0x000000ffff0c7224 */ /* 0x000fc800008e060c */
[----:B------:R-:W-:-:S06]  /*4390*/  IMAD.X R15, RZ, RZ, R15, P2 ;  /* 0x000000ffff0f7224 */ /* 0x000fcc00010e060f */
[----:B------:R-:W-:Y:S05]  /*43a0*/  @!P0 BRA `(.L_x_1304) ;  /* 0xfffffff8007c8947 */ /* 0x000fea000383ffff */
.L_x_1290:
[----:B------:R-:W-:Y:S05]  /*43b0*/  BSYNC.RECONVERGENT B1 ;  /* 0x0000000000017941 */ /* 0x000fea0003800200 */
.L_x_1289:
        /* <DEDUP_REMOVED lines=31> */
.L_x_1306:
[----:B------:R-:W-:Y:S05]  /*45b0*/  BSYNC.RECONVERGENT B1 ;  /* 0x0000000000017941 */ /* 0x000fea0003800200 */
.L_x_1305:
        /* <DEDUP_REMOVED lines=24> */
.L_x_1308:
[----:B------:R-:W-:Y:S05]  /*4740*/  BSYNC.RECONVERGENT B1 ;  /* 0x0000000000017941 */ /* 0x000fea0003800200 */
.L_x_1307:
[----:B------:R4:W3:Y:S01]  /*4750*/  SHFL.DOWN PT, R8, R3, 0x4, 0x1f ;  /* 0x08801f0003087f89 */ /* 0x0008e200000e0000 */
[----:B------:R-:W-:Y:S01]  /*4760*/  BSSY.RECONVERGENT B1, `(.L_x_1309) ;  /* 0x0000017000017945 */ /* 0x000fe20003800200 */
[----:B0-----:R-:W-:Y:S02]  /*4770*/  IMAD.MOV.U32 R2, RZ, RZ, R3 ;  /* 0x000000ffff027224 */ /* 0x001fe400078e0003 */
[----:B-1----:R4:W0:Y:S01]  /*4780*/  SHFL.DOWN PT, R9, R4, 0x4, 0x1f ;  /* 0x08801f0004097f89 */ /* 0x00282200000e0000 */
[----:B--2---:R-:W-:Y:S02]  /*4790*/  IMAD.MOV.U32 R6, RZ, RZ, R4 ;  /* 0x000000ffff067224 */ /* 0x004fe400078e0004 */
[----:B------:R-:W-:Y:S01]  /*47a0*/  IMAD.MOV.U32 R7, RZ, RZ, R5 ;  /* 0x000000ffff077224 */ /* 0x000fe200078e0005 */
[----:B------:R4:W1:Y:S01]  /*47b0*/  SHFL.DOWN PT, R10, R5, 0x4, 0x1f ;  /* 0x08801f00050a7f89 */ /* 0x00086200000e0000 */
[----:B------:R-:W-:Y:S05]  /*47c0*/  @P5 BRA `(.L_x_1310) ;  /* 0x0000000000405947 */ /* 0x000fea0003800000 */
[----:B---3--:R-:W-:Y:S01]  /*47d0*/  FSETP.GEU.AND P0, PT, R3, R8, PT ;  /* 0x000000080300720b */ /* 0x008fe20003f0e000 */
        /* <DEDUP_REMOVED lines=15> */
.L_x_1310:
[----:B------:R-:W-:Y:S05]  /*48d0*/  BSYNC.RECONVERGENT B1 ;  /* 0x0000000000017941 */ /* 0x000fea0003800200 */
.L_x_1309:
        /* <DEDUP_REMOVED lines=24> */
.L_x_1312:
[----:B------:R-:W-:Y:S05]  /*4a60*/  BSYNC.RECONVERGENT B1 ;  /* 0x0000000000017941 */ /* 0x000fea0003800200 */
.L_x_1311:
[----:B0-----:R0:W0:Y:S01]  /*4a70*/  SHFL.DOWN PT, R2, R3, 0x10, 0x1f ;  /* 0x0a001f0003027f89 */ /* 0x00102200000e0000 */
[----:B------:R-:W-:Y:S01]  /*4a80*/  BSSY.RECONVERGENT B1, `(.L_x_1313) ;  /* 0x0000017000017945 */ /* 0x000fe20003800200 */
[----:B----4-:R-:W-:Y:S02]  /*4a90*/  IMAD.MOV.U32 R8, RZ, RZ, R3 ;  /* 0x000000ffff087224 */ /* 0x010fe400078e0003 */
[----:B--2---:R2:W4:Y:S01]  /*4aa0*/  SHFL.DOWN PT, R9, R4, 0x10, 0x1f ;  /* 0x0a001f0004097f89 */ /* 0x00452200000e0000 */
[----:B------:R-:W-:Y:S02]  /*4ab0*/  IMAD.MOV.U32 R7, RZ, RZ, R4 ;  /* 0x000000ffff077224 */ /* 0x000fe400078e0004 */
[----:B------:R-:W-:Y:S01]  /*4ac0*/  IMAD.MOV.U32 R6, RZ, RZ, R5 ;  /* 0x000000ffff067224 */ /* 0x000fe200078e0005 */
[----:B-1----:R2:W1:Y:S01]  /*4ad0*/  SHFL.DOWN PT, R10, R5, 0x10, 0x1f ;  /* 0x0a001f00050a7f89 */ /* 0x00246200000e0000 */
[----:B------:R-:W-:Y:S05]  /*4ae0*/  @P3 BRA `(.L_x_1314) ;  /* 0x0000000000403947 */ /* 0x000fea0003800000 */
[----:B0-----:R-:W-:Y:S01]  /*4af0*/  FSETP.GEU.AND P0, PT, R3, R2, PT ;  /* 0x000000020300720b */ /* 0x001fe20003f0e000 */
[----:B------:R-:W-:Y:S02]  /*4b00*/  IMAD.MOV.U32 R8, RZ, RZ, R2 ;  /* 0x000000ffff087224 */ /* 0x000fe400078e0002 */
[----:B----4-:R-:W-:Y:S02]  /*4b10*/  IMAD.MOV.U32 R7, RZ, RZ, R9 ;  /* 0x000000ffff077224 */ /* 0x010fe400078e0009 */
        /* <DEDUP_REMOVED lines=13> */
.L_x_1314:
[----:B------:R-:W-:Y:S05]  /*4bf0*/  BSYNC.RECONVERGENT B1 ;  /* 0x0000000000017941 */ /* 0x000fea0003800200 */
.L_x_1313:
        /* <DEDUP_REMOVED lines=12> */
.L_x_1316:
[----:B------:R-:W-:Y:S05]  /*4cc0*/  BSYNC.RECONVERGENT B1 ;  /* 0x0000000000017941 */ /* 0x000fea0003800200 */
.L_x_1315:
[----:B------:R-:W-:Y:S01]  /*4cd0*/  BAR.SYNC.DEFER_BLOCKING 0x0 ;  /* 0x0000000000007b1d */ /* 0x000fe20000010000 */
[----:B------:R-:W-:-:S13]  /*4ce0*/  ISETP.NE.AND P1, PT, R0, RZ, PT ;  /* 0x000000ff0000720c */ /* 0x000fda0003f25270 */
[----:B------:R-:W-:Y:S05]  /*4cf0*/  @P1 BRA `(.L_x_1250) ;  /* 0x0000000800341947 */ /* 0x000fea0003800000 */
[----:B0-----:R-:W0:Y:S01]  /*4d00*/  S2R R3, SR_CgaCtaId ;  /* 0x0000000000037919 */ /* 0x001e220000008800 */
[----:B------:R-:W-:Y:S01]  /*4d10*/  MOV R0, 0x400 ;  /* 0x0000040000007802 */ /* 0x000fe20000000f00 */
[----:B------:R-:W-:Y:S03]  /*4d20*/  BSSY.RECONVERGENT B1, `(.L_x_1317) ;  /* 0x0000016000017945 */ /* 0x000fe60003800200 */
[----:B0-----:R-:W-:-:S05]  /*4d30*/  LEA R24, R3, R0, 0x18 ;  /* 0x0000000003187211 */ /* 0x001fca00078ec0ff */
[----:B------:R-:W0:Y:S04]  /*4d40*/  LDS R3, [R24+0x18] ;  /* 0x0000180018037984 */ /* 0x000e280000000800 */
[----:B--2---:R-:W2:Y:S04]  /*4d50*/  LDS.64 R4, [R24+0x20] ;  /* 0x0000200018047984 */ /* 0x004ea80000000a00 */
[----:B------:R0:W1:Y:S04]  /*4d60*/  LDS R18, [R24+0x28] ;  /* 0x0000280018127984 */ /* 0x0000680000000800 */
[----:B------:R0:W1:Y:S02]  /*4d70*/  LDS R16, [R24+0x38] ;  /* 0x0000380018107984 */ /* 0x0000640000000800 */
[----:B0-----:R-:W-:Y:S01]  /*4d80*/  FSETP.GEU.AND P0, PT, R8, R3, PT ;  /* 0x000000030800720b */ /* 0x001fe20003f0e000 */
[----:B------:R-:W-:-:S02]  /*4d90*/  IMAD.MOV.U32 R19, RZ, RZ, R3 ;  /* 0x000000ffff137224 */ /* 0x000fc400078e0003 */
[----:B--2---:R-:W-:Y:S02]  /*4da0*/  IMAD.MOV.U32 R21, RZ, RZ, R4 ;  /* 0x000000ffff157224 */ /* 0x004fe400078e0004 */
[----:B------:R-:W-:-:S08]  /*4db0*/  IMAD.MOV.U32 R20, RZ, RZ, R5 ;  /* 0x000000ffff147224 */ /* 0x000fd000078e0005 */
[----:B-1----:R-:W-:Y:S05]  /*4dc0*/  @!P0 BRA `(.L_x_1318) ;  /* 0x00000000002c8947 */ /* 0x002fea0003800000 */
        /* <DEDUP_REMOVED lines=11> */
.L_x_1318:
[----:B------:R-:W-:Y:S05]  /*4e80*/  BSYNC.RECONVERGENT B1 ;  /* 0x0000000000017941 */ /* 0x000fea0003800200 */
.L_x_1317:
        /* <DEDUP_REMOVED lines=8> */
[----:B------:R0:W1:Y:S04]  /*4f10*/  LDS.64 R6, [R24+0x40] ;  /* 0x0000400018067984 */ /* 0x0000680000000a00 */
[----:B----4-:R4:W1:Y:S04]  /*4f20*/  LDS.64 R8, [R24+0x50] ;  /* 0x0000500018087984 */ /* 0x0108680000000a00 */
[----:B---3--:R4:W3:Y:S04]  /*4f30*/  LDS.64 R10, [R24+0x60] ;  /* 0x00006000180a7984 */ /* 0x0088e80000000a00 */
        /* <DEDUP_REMOVED lines=16> */
.L_x_1320:
[----:B------:R-:W-:Y:S05]  /*5040*/  BSYNC.RECONVERGENT B1 ;  /* 0x0000000000017941 */ /* 0x000fea0003800200 */
.L_x_1319:
        /* <DEDUP_REMOVED lines=17> */
.L_x_1322:
[----:B------:R-:W-:Y:S05]  /*5160*/  BSYNC.RECONVERGENT B1 ;  /* 0x0000000000017941 */ /* 0x000fea0003800200 */
.L_x_1321:
        /* <DEDUP_REMOVED lines=17> */
.L_x_1324:
[----:B------:R-:W-:Y:S05]  /*5280*/  BSYNC.RECONVERGENT B1 ;  /* 0x0000000000017941 */ /* 0x000fea0003800200 */
.L_x_1323:
[----:B------:R-:W-:Y:S01]  /*5290*/  FSETP.GEU.AND P0, PT, R6, R15, PT ;  /* 0x0000000f0600720b */ /* 0x000fe20003f0e000 */
[----:B------:R-:W-:Y:S01]  /*52a0*/  BSSY.RECONVERGENT B1, `(.L_x_1325) ;  /* 0x0000010000017945 */ /* 0x000fe20003800200 */
[----:B------:R-:W-:Y:S02]  /*52b0*/  IMAD.MOV.U32 R5, RZ, RZ, R15 ;  /* 0x000000ffff057224 */ /* 0x000fe400078e000f */
[----:B---3--:R-:W-:Y:S02]  /*52c0*/  IMAD.MOV.U32 R7, RZ, RZ, R10 ;  /* 0x000000ffff077224 */ /* 0x008fe400078e000a */
        /* <DEDUP_REMOVED lines=13> */
.L_x_1326:
[----:B------:R-:W-:Y:S05]  /*53a0*/  BSYNC.RECONVERGENT B1 ;  /* 0x0000000000017941 */ /* 0x000fea0003800200 */
.L_x_1325:
        /* <DEDUP_REMOVED lines=17> */
.L_x_1328:
[----:B------:R-:W-:Y:S05]  /*54c0*/  BSYNC.RECONVERGENT B1 ;  /* 0x0000000000017941 */ /* 0x000fea0003800200 */
.L_x_1327:
        /* <DEDUP_REMOVED lines=16> */
.L_x_1250:
[----:B------:R-:W-:Y:S05]  /*55d0*/  BSYNC.RECONVERGENT B0 ;  /* 0x0000000000007941 */ /* 0x000fea0003800200 */
.L_x_1217:
[----:B------:R-:W-:Y:S05]  /*55e0*/  @P1 EXIT ;  /* 0x000000000000194d */ /* 0x000fea0003800000 */
[----:B0-234-:R-:W0:Y:S01]  /*55f0*/  LDC.64 R2, c[0x0][0x390] ;  /* 0x0000e400ff027b82 */ /* 0x01de220000000a00 */
[----:B------:R-:W-:-:S04]  /*5600*/  LOP3.LUT R7, R7, R6, RZ, 0x3c, !PT ;  /* 0x0000000607077212 */ /* 0x000fc800078e3cff */
[----:B------:R-:W-:-:S04]  /*5610*/  LOP3.LUT R6, R7, R6, RZ, 0x3c, !PT ;  /* 0x0000000607067212 */ /* 0x000fc800078e3cff */
[----:B------:R-:W-:-:S05]  /*5620*/  LOP3.LUT R7, R7, R6, RZ, 0x3c, !PT ;  /* 0x0000000607077212 */ /* 0x000fca00078e3cff */
[----:B0-----:R-:W-:Y:S04]  /*5630*/  STG.E.64 desc[UR8][R2.64+0x8], R6 ;  /* 0x0000080602007986 */ /* 0x001fe8000c101b08 */
[----:B------:R-:W-:Y:S01]  /*5640*/  STG.E desc[UR8][R2.64], R8 ;  /* 0x0000000802007986 */ /* 0x000fe2000c101908 */
[----:B------:R-:W-:Y:S05]  /*5650*/  EXIT ;  /* 0x000000000000794d */ /* 0x000fea0003800000 */
.L_x_1329:
        /* <DEDUP_REMOVED lines=10> */
.L_x_1354:


//--------------------- .nv.shared._ZN3cub18CUB_300001_SM_10006detail6reduce28DeviceReduceSingleTileKernelINS2_10policy_hubIlyN4cuda3std3__44plusIlEEE10Policy1000EPlSC_iS9_llNS7_10__identityEEEvT0_T1_T2_T3_T4_T6_ --------------------------
	.section	.nv.shared._ZN3cub18CUB_300001_SM_10006detail6reduce28DeviceReduceSingleTileKernelINS2_10policy_hubIlyN4cuda3std3__44plusIlEEE10Policy1000EPlSC_iS9_llNS7_10__identityEEEvT0_T1_T2_T3_T4_T6_,"aw",@nobits
	.sectionflags	@""
	.align	16
.nv.shared._ZN3cub18CUB_300001_SM_10006detail6reduce28DeviceReduceSingleTileKernelINS2_10policy_hubIlyN4cuda3std3__44plusIlEEE10Policy1000EPlSC_iS9_llNS7_10__identityEEEvT0_T1_T2_T3_T4_T6_:
	.zero		1184


//--------------------- .nv.shared.reserved.0     --------------------------
	.section	.nv.shared.reserved.0,"aw",@nobits
	.weak		__nv_reservedSMEM_offset_0_alias
	.size		__nv_reservedSMEM_offset_0_alias, 0, 64
	.other		__nv_reservedSMEM_offset_0_alias,@"STO_CUDA_RESERVED_SHARED STV_DEFAULT"
__nv_reservedSMEM_offset_0_alias:
	.zero		0
	.zero		64


//--------------------- .nv.global                --------------------------
	.section	.nv.global,"aw",@nobits
.nv.global:
	.type		_ZN34_INTERNAL_94f71208_4_k_cu_3ca9a65f6thrust24THRUST_300001_SM_1000_NS12placeholders2_8E,@object
	.size		_ZN34_INTERNAL_94f71208_4_k_cu_3ca9a65f6thrust24THRUST_300001_SM_1000_NS12placeholders2_8E,(_ZN34_INTERNAL_94f71208_4_k_cu_3ca9a65f4cuda3std3__436_GLOBAL__N__94f71208_4_k_cu_3ca9a65f6ignoreE - _ZN34_INTERNAL_94f71208_4_k_cu_3ca9a65f6thrust24THRUST_300001_SM_1000_NS12placeholders2_8E)
_ZN34_INTERNAL_94f71208_4_k_cu_3ca9a65f6thrust24THRUST_300001_SM_1000_NS12placeholders2_8E:
	.zero		1
	.type		_ZN34_INTERNAL_94f71208_4_k_cu_3ca9a65f4cuda3std3__436_GLOBAL__N__94f71208_4_k_cu_3ca9a65f6ignoreE,@object
	.size		_ZN34_INTERNAL_94f71208_4_k_cu_3ca9a65f4cuda3std3__436_GLOBAL__N__94f71208_4_k_cu_3ca9a65f6ignoreE,(_ZN34_INTERNAL_94f71208_4_k_cu_3ca9a65f4cuda3std6ranges3__45__cpo4dataE - _ZN34_INTERNAL_94f71208_4_k_cu_3ca9a65f4cuda3std3__436_GLOBAL__N__94f71208_4_k_cu_3ca9a65f6ignoreE)
_ZN34_INTERNAL_94f71208_4_k_cu_3ca9a65f4cuda3std3__436_GLOBAL__N__94f71208_4_k_cu_3ca9a65f6ignoreE:
	.zero		1
	.type		_ZN34_INTERNAL_94f71208_4_k_cu_3ca9a65f4cuda3std6ranges3__45__cpo4dataE,@object
	.size		_ZN34_INTERNAL_94f71208_4_k_cu_3ca9a65f4cuda3std6ranges3__45__cpo4dataE,(_ZN34_INTERNAL_94f71208_4_k_cu_3ca9a65f6thrust24THRUST_300001_SM_1000_NS6system3cpp3parE - _ZN34_INTERNAL_94f71208_4_k_cu_3ca9a65f4cuda3std6ranges3__45__cpo4dataE)
_ZN34_INTERNAL_94f71208_4_k_cu_3ca9a65f4cuda3std6ranges3__45__cpo4dataE:
	.zero		1
	.type		_ZN34_INTERNAL_94f71208_4_k_cu_3ca9a65f6thrust24THRUST_300001_SM_1000_NS6system3cpp3parE,@object
	.size		_ZN34_INTERNAL_94f71208_4_k_cu_3ca9a65f6thrust24THRUST_300001_SM_1000_NS6system3cpp3parE,(_ZN34_INTERNAL_94f71208_4_k_cu_3ca9a65f4cuda3std3__45__cpo5beginE - _ZN34_INTERNAL_94f71208_4_k_cu_3ca9a65f6thrust24THRUST_300001_SM_1000_NS6system3cpp3parE)
_ZN34_INTERNAL_94f71208_4_k_cu_3ca9a65f6thrust24THRUST_300001_SM_1000_NS6system3cpp3parE:
	.zero		1
	.type		_ZN34_INTERNAL_94f71208_4_k_cu_3ca9a65f4cuda3std3__45__cpo5beginE,@object
	.size		_ZN34_INTERNAL_94f71208_4_k_cu_3ca9a65f4cuda3std3__45__cpo5beginE,(_ZN34_INTERNAL_94f71208_4_k_cu_3ca9a65f4cuda3std6ranges3__45__cpo5beginE - _ZN34_INTERNAL_94f71208_4_k_cu_3ca9a65f4cuda3std3__45__cpo5beginE)
_ZN34_INTERNAL_94f71208_4_k_cu_3ca9a65f4cuda3std3__45__cpo5beginE:
	.zero		1
	.type		_ZN34_INTERNAL_94f71208_4_k_cu_3ca9a65f4cuda3std6ranges3__45__cpo5beginE,@object
	.size		_ZN34_INTERNAL_94f71208_4_k_cu_3ca9a65f4cuda3std6ranges3__45__cpo5beginE,(_ZN34_INTERNAL_94f71208_4_k_cu_3ca9a65f6thrust24THRUST_300001_SM_1000_NS6deviceE - _ZN34_INTERNAL_94f71208_4_k_cu_3ca9a65f4cuda3std6ranges3__45__cpo5beginE)
_ZN34_INTERNAL_94f71208_4_k_cu_3ca9a65f4cuda3std6ranges3__45__cpo5beginE:
	.zero		1
	.type		_ZN34_INTERNAL_94f71208_4_k_cu_3ca9a65f6thrust24THRUST_300001_SM_1000_NS6deviceE,@object
	.size		_ZN34_INTERNAL_94f71208_4_k_cu_3ca9a65f6thrust24THRUST_300001_SM_1000_NS6deviceE,(_ZN34_INTERNAL_94f71208_4_k_cu_3ca9a65f4cuda3std3__47nulloptE - _ZN34_INTERNAL_94f71208_4_k_cu_3ca9a65f6thrust24THRUST_300001_SM_1000_NS6deviceE)
_ZN34_INTERNAL_94f71208_4_k_cu_3ca9a65f6thrust24THRUST_300001_SM_1000_NS6deviceE:
	.zero		1
	.type		_ZN34_INTERNAL_94f71208_4_k_cu_3ca9a65f4cuda3std3__47nulloptE,@object
	.size		_ZN34_INTERNAL_94f71208_4_k_cu_3ca9a65f4cuda3std3__47nulloptE,(_ZN34_INTERNAL_94f71208_4_k_cu_3ca9a65f4cuda3std6ranges3__45__cpo8distanceE - _ZN34_INTERNAL_94f71208_4_k_cu_3ca9a65f4cuda3std3__47nulloptE)
_ZN34_INTERNAL_94f71208_4_k_cu_3ca9a65f4cuda3std3__47nulloptE:
	.zero		1
	.type		_ZN34_INTERNAL_94f71208_4_k_cu_3ca9a65f4cuda3std6ranges3__45__cpo8distanceE,@object
	.size		_ZN34_INTERNAL_94f71208_4_k_cu_3ca9a65f4cuda3std6ranges3__45__cpo8distanceE,(_ZN34_INTERNAL_94f71208_4_k_cu_3ca9a65f6thrust24THRUST_300001_SM_1000_NS12placeholders2_4E - _ZN34_INTERNAL_94f71208_4_k_cu_3ca9a65f4cuda3std6ranges3__45__cpo8distanceE)
_ZN34_INTERNAL_94f71208_4_k_cu_3ca9a65f4cuda3std6ranges3__45__cpo8distanceE:
	.zero		1
	.type		_ZN34_INTERNAL_94f71208_4_k_cu_3ca9a65f6thrust24THRUST_300001_SM_1000_NS12placeholders2_4E,@object
	.size		_ZN34_INTERNAL_94f71208_4_k_cu_3ca9a65f6thrust24THRUST_300001_SM_1000_NS12placeholders2_4E,(_ZN34_INTERNAL_94f71208_4_k_cu_3ca9a65f4cuda3std3__45__cpo6rbeginE - _ZN34_INTERNAL_94f71208_4_k_cu_3ca9a65f6thrust24THRUST_300001_SM_1000_NS12placeholders2_4E)
_ZN34_INTERNAL_94f71208_4_k_cu_3ca9a65f6thrust24THRUST_300001_SM_1000_NS12placeholders2_4E:
	.zero		1
	.type		_ZN34_INTERNAL_94f71208_4_k_cu_3ca9a65f4cuda3std3__45__cpo6rbeginE,@object
	.size		_ZN34_INTERNAL_94f71208_4_k_cu_3ca9a65f4cuda3std3__45__cpo6rbeginE,(_ZN34_INTERNAL_94f71208_4_k_cu_3ca9a65f4cuda3std6ranges3__45__cpo7advanceE - _ZN34_INTERNAL_94f71208_4_k_cu_3ca9a65f4cuda3std3__45__cpo6rbeginE)
_ZN34_INTERNAL_94f71208_4_k_cu_3ca9a65f4cuda3std3__45__cpo6rbeginE:
	.zero		1
	.type		_ZN34_INTERNAL_94f71208_4_k_cu_3ca9a65f4cuda3std6ranges3__45__cpo7advanceE,@object
	.size		_ZN34_INTERNAL_94f71208_4_k_cu_3ca9a65f4cuda3std6ranges3__45__cpo7advanceE,(_ZN34_INTERNAL_94f71208_4_k_cu_3ca9a65f6thrust24THRUST_300001_SM_1000_NS12placeholders3_10E - _ZN34_INTERNAL_94f71208_4_k_cu_3ca9a65f4cuda3std6ranges3__45__cpo7advanceE)
_ZN34_INTERNAL_94f71208_4_k_cu_3ca9a65f4cuda3std6ranges3__45__cpo7advanceE:
	.zero		1
	.type		_ZN34_INTERNAL_94f71208_4_k_cu_3ca9a65f6thrust24THRUST_300001_SM_1000_NS12placeholders3_10E,@object
	.size		_ZN34_INTERNAL_94f71208_4_k_cu_3ca9a65f6thrust24THRUST_300001_SM_1000_NS12placeholders3_10E,(_ZN34_INTERNAL_94f71208_4_k_cu_3ca9a65f4cuda3std3__48in_placeE - _ZN34_INTERNAL_94f71208_4_k_cu_3ca9a65f6thrust24THRUST_300001_SM_1000_NS12placeholders3_10E)
_ZN34_INTERNAL_94f71208_4_k_cu_3ca9a65f6thrust24THRUST_300001_SM_1000_NS12placeholders3_10E:
	.zero		1
	.type		_ZN34_INTERNAL_94f71208_4_k_cu_3ca9a65f4cuda3std3__48in_placeE,@object
	.size		_ZN34_INTERNAL_94f71208_4_k_cu_3ca9a65f4cuda3std3__48in_placeE,(_ZN34_INTERNAL_94f71208_4_k_cu_3ca9a65f4cuda3std6ranges3__45__cpo4sizeE - _ZN34_INTERNAL_94f71208_4_k_cu_3ca9a65f4cuda3std3__48in_placeE)
_ZN34_INTERNAL_94f71208_4_k_cu_3ca9a65f4cuda3std3__48in_placeE:
	.zero		1
	.type		_ZN34_INTERNAL_94f71208_4_k_cu_3ca9a65f4cuda3std6ranges3__45__cpo4sizeE,@object
	.size		_ZN34_INTERNAL_94f71208_4_k_cu_3ca9a65f4cuda3std6ranges3__45__cpo4sizeE,(_ZN34_INTERNAL_94f71208_4_k_cu_3ca9a65f6thrust24THRUST_300001_SM_1000_NS12placeholders2_2E - _ZN34_INTERNAL_94f71208_4_k_cu_3ca9a65f4cuda3std6ranges3__45__cpo4sizeE)
_ZN34_INTERNAL_94f71208_4_k_cu_3ca9a65f4cuda3std6ranges3__45__cpo4sizeE:
	.zero		1
	.type		_ZN34_INTERNAL_94f71208_4_k_cu_3ca9a65f6thrust24THRUST_300001_SM_1000_NS12placeholders2_2E,@object
	.size		_ZN34_INTERNAL_94f71208_4_k_cu_3ca9a65f6thrust24THRUST_300001_SM_1000_NS12placeholders2_2E,(_ZN34_INTERNAL_94f71208_4_k_cu_3ca9a65f4cuda3std3__45__cpo6cbeginE - _ZN34_INTERNAL_94f71208_4_k_cu_3ca9a65f6thrust24THRUST_300001_SM_1000_NS12placeholders2_2E)
_ZN34_INTERNAL_94f71208_4_k_cu_3ca9a65f6thrust24THRUST_300001_SM_1000_NS12placeholders2_2E:
	.zero		1
	.type		_ZN34_INTERNAL_94f71208_4_k_cu_3ca9a65f4cuda3std3__45__cpo6cbeginE,@object
	.size		_ZN34_INTERNAL_94f71208_4_k_cu_3ca9a65f4cuda3std3__45__cpo6cbeginE,(_ZN34_INTERNAL_94f71208_4_k_cu_3ca9a65f4cuda3std6ranges3__45__cpo6cbeginE - _ZN34_INTERNAL_94f71208_4_k_cu_3ca9a65f4cuda3std3__45__cpo6cbeginE)
_ZN34_INTERNAL_94f71208_4_k_cu_3ca9a65f4cuda3std3__45__cpo6cbeginE:
	.zero		1
	.type		_ZN34_INTERNAL_94f71208_4_k_cu_3ca9a65f4cuda3std6ranges3__45__cpo6cbeginE,@object
	.size		_ZN34_INTERNAL_94f71208_4_k_cu_3ca9a65f4cuda3std6ranges3__45__cpo6cbeginE,(_ZN34_INTERNAL_94f71208_4_k_cu_3ca9a65f6thrust24THRUST_300001_SM_1000_NS12placeholders2_6E - _ZN34_INTERNAL_94f71208_4_k_cu_3ca9a65f4cuda3std6ranges3__45__cpo6cbeginE)
_ZN34_INTERNAL_94f71208_4_k_cu_3ca9a65f4cuda3std6ranges3__45__cpo6cbeginE:
	.zero		1
	.type		_ZN34_INTERNAL_94f71208_4_k_cu_3ca9a65f6thrust24THRUST_300001_SM_1000_NS12placeholders2_6E,@object
	.size		_ZN34_INTERNAL_94f71208_4_k_cu_3ca9a65f6thrust24THRUST_300001_SM_1000_NS12placeholders2_6E,(_ZN34_INTERNAL_94f71208_4_k_cu_3ca9a65f4cuda3std3__45__cpo7crbeginE - _ZN34_INTERNAL_94f71208_4_k_cu_3ca9a65f6thrust24THRUST_300001_SM_1000_NS12placeholders2_6E)
_ZN34_INTERNAL_94f71208_4_k_cu_3ca9a65f6thrust24THRUST_300001_SM_1000_NS12placeholders2_6E:
	.zero		1
	.type		_ZN34_INTERNAL_94f71208_4_k_cu_3ca9a65f4cuda3std3__45__cpo7crbeginE,@object
	.size		_ZN34_INTERNAL_94f71208_4_k_cu_3ca9a65f4cuda3std3__45__cpo7crbeginE,(_ZN34_INTERNAL_94f71208_4_k_cu_3ca9a65f4cuda3std6ranges3__45__cpo4nextE - _ZN34_INTERNAL_94f71208_4_k_cu_3ca9a65f4cuda3std3__45__cpo7crbeginE)
_ZN34_INTERNAL_94f71208_4_k_cu_3ca9a65f4cuda3std3__45__cpo7crbeginE:
	.zero		1
	.type		_ZN34_INTERNAL_94f71208_4_k_cu_3ca9a65f4cuda3std6ranges3__45__cpo4nextE,@object
	.size		_ZN34_INTERNAL_94f71208_4_k_cu_3ca9a65f4cuda3std6ranges3__45__cpo4nextE,(_ZN34_INTERNAL_94f71208_4_k_cu_3ca9a65f4cuda3std6ranges3__45__cpo4swapE - _ZN34_INTERNAL_94f71208_4_k_cu_3ca9a65f4cuda3std6ranges3__45__cpo4nextE)
_ZN34_INTERNAL_94f71208_4_k_cu_3ca9a65f4cuda3std6ranges3__45__cpo4nextE:
	.zero		1
	.type		_ZN34_INTERNAL_94f71208_4_k_cu_3ca9a65f4cuda3std6ranges3__45__cpo4swapE,@object
	.size		_ZN34_INTERNAL_94f71208_4_k_cu_3ca9a65f4cuda3std6ranges3__45__cpo4swapE,(_ZN34_INTERNAL_94f71208_4_k_cu_3ca9a65f6thrust24THRUST_300001_SM_1000_NS8cuda_cub10par_nosyncE - _ZN34_INTERNAL_94f71208_4_k_cu_3ca9a65f4cuda3std6ranges3__45__cpo4swapE)
_ZN34_INTERNAL_94f71208_4_k_cu_3ca9a65f4cuda3std6ranges3__45__cpo4swapE:
	.zero		1
	.type		_ZN34_INTERNAL_94f71208_4_k_cu_3ca9a65f6thrust24THRUST_300001_SM_1000_NS8cuda_cub10par_nosyncE,@object
	.size		_ZN34_INTERNAL_94f71208_4_k_cu_3ca9a65f6thrust24THRUST_300001_SM_1000_NS8cuda_cub10par_nosyncE,(_ZN34_INTERNAL_94f71208_4_k_cu_3ca9a65f6thrust24THRUST_300001_SM_1000_NS3seqE - _ZN34_INTERNAL_94f71208_4_k_cu_3ca9a65f6thrust24THRUST_300001_SM_1000_NS8cuda_cub10par_nosyncE)
_ZN34_INTERNAL_94f71208_4_k_cu_3ca9a65f6thrust24THRUST_300001_SM_1000_NS8cuda_cub10par_nosyncE:
	.zero		1
	.type		_ZN34_INTERNAL_94f71208_4_k_cu_3ca9a65f6thrust24THRUST_300001_SM_1000_NS3seqE,@object
	.size		_ZN34_INTERNAL_94f71208_4_k_cu_3ca9a65f6thrust24THRUST_300001_SM_1000_NS3seqE,(_ZN34_INTERNAL_94f71208_4_k_cu_3ca9a65f4cuda3std3__420unreachable_sentinelE - _ZN34_INTERNAL_94f71208_4_k_cu_3ca9a65f6thrust24THRUST_300001_SM_1000_NS3seqE)
_ZN34_INTERNAL_94f71208_4_k_cu_3ca9a65f6thrust24THRUST_300001_SM_1000_NS3seqE:
	.zero		1
	.type		_ZN34_INTERNAL_94f71208_4_k_cu_3ca9a65f4cuda3std3__420unreachable_sentinelE,@object
	.size		_ZN34_INTERNAL_94f71208_4_k_cu_3ca9a65f4cuda3std3__420unreachable_sentinelE,(_ZN34_INTERNAL_94f71208_4_k_cu_3ca9a65f4cuda3std6ranges3__45__cpo5ssizeE - _ZN34_INTERNAL_94f71208_4_k_cu_3ca9a65f4cuda3std3__420unreachable_sentinelE)
_ZN34_INTERNAL_94f71208_4_k_cu_3ca9a65f4cuda3std3__420unreachable_sentinelE:
	.zero		1
	.type		_ZN34_INTERNAL_94f71208_4_k_cu_3ca9a65f4cuda3std6ranges3__45__cpo5ssizeE,@object
	.size		_ZN34_INTERNAL_94f71208_4_k_cu_3ca9a65f4cuda3std6ranges3__45__cpo5ssizeE,(_ZN34_INTERNAL_94f71208_4_k_cu_3ca9a65f6thrust24THRUST_300001_SM_1000_NS12placeholders2_3E - _ZN34_INTERNAL_94f71208_4_k_cu_3ca9a65f4cuda3std6ranges3__45__cpo5ssizeE)
_ZN34_INTERNAL_94f71208_4_k_cu_3ca9a65f4cuda3std6ranges3__45__cpo5ssizeE:
	.zero		1
	.type		_ZN34_INTERNAL_94f71208_4_k_cu_3ca9a65f6thrust24THRUST_300001_SM_1000_NS12placeholders2_3E,@object
	.size		_ZN34_INTERNAL_94f71208_4_k_cu_3ca9a65f6thrust24THRUST_300001_SM_1000_NS12placeholders2_3E,(_ZN34_INTERNAL_94f71208_4_k_cu_3ca9a65f4cuda3std3__45__cpo4cendE - _ZN34_INTERNAL_94f71208_4_k_cu_3ca9a65f6thrust24THRUST_300001_SM_1000_NS12placeholders2_3E)
_ZN34_INTERNAL_94f71208_4_k_cu_3ca9a65f6thrust24THRUST_300001_SM_1000_NS12placeholders2_3E:
	.zero		1
	.type		_ZN34_INTERNAL_94f71208_4_k_cu_3ca9a65f4cuda3std3__45__cpo4cendE,@object
	.size		_ZN34_INTERNAL_94f71208_4_k_cu_3ca9a65f4cuda3std3__45__cpo4cendE,(_ZN34_INTERNAL_94f71208_4_k_cu_3ca9a65f4cuda3std6ranges3__45__cpo4cendE - _ZN34_INTERNAL_94f71208_4_k_cu_3ca9a65f4cuda3std3__45__cpo4cendE)
_ZN34_INTERNAL_94f71208_4_k_cu_3ca9a65f4cuda3std3__45__cpo4cendE:
	.zero		1
	.type		_ZN34_INTERNAL_94f71208_4_k_cu_3ca9a65f4cuda3std6ranges3__45__cpo4cendE,@object
	.size		_ZN34_INTERNAL_94f71208_4_k_cu_3ca9a65f4cuda3std6ranges3__45__cpo4cendE,(_ZN34_INTERNAL_94f71208_4_k_cu_3ca9a65f6thrust24THRUST_300001_SM_1000_NS12placeholders2_7E - _ZN34_INTERNAL_94f71208_4_k_cu_3ca9a65f4cuda3std6ranges3__45__cpo4cendE)
_ZN34_INTERNAL_94f71208_4_k_cu_3ca9a65f4cuda3std6ranges3__45__cpo4cendE:
	.zero		1
	.type		_ZN34_INTERNAL_94f71208_4_k_cu_3ca9a65f6thrust24THRUST_300001_SM_1000_NS12placeholders2_7E,@object
	.size		_ZN34_INTERNAL_94f71208_4_k_cu_3ca9a65f6thrust24THRUST_300001_SM_1000_NS12placeholders2_7E,(_ZN34_INTERNAL_94f71208_4_k_cu_3ca9a65f4cuda3std3__45__cpo5crendE - _ZN34_INTERNAL_94f71208_4_k_cu_3ca9a65f6thrust24THRUST_300001_SM_1000_NS12placeholders2_7E)
_ZN34_INTERNAL_94f71208_4_k_cu_3ca9a65f6thrust24THRUST_300001_SM_1000_NS12placeholders2_7E:
	.zero		1
	.type		_ZN34_INTERNAL_94f71208_4_k_cu_3ca9a65f4cuda3std3__45__cpo5crendE,@object
	.size		_ZN34_INTERNAL_94f71208_4_k_cu_3ca9a65f4cuda3std3__45__cpo5crendE,(_ZN34_INTERNAL_94f71208_4_k_cu_3ca9a65f4cuda3std6ranges3__45__cpo4prevE - _ZN34_INTERNAL_94f71208_4_k_cu_3ca9a65f4cuda3std3__45__cpo5crendE)
_ZN34_INTERNAL_94f71208_4_k_cu_3ca9a65f4cuda3std3__45__cpo5crendE:
	.zero		1
	.type		_ZN34_INTERNAL_94f71208_4_k_cu_3ca9a65f4cuda3std6ranges3__45__cpo4prevE,@object
	.size		_ZN34_INTERNAL_94f71208_4_k_cu_3ca9a65f4cuda3std6ranges3__45__cpo4prevE,(_ZN34_INTERNAL_94f71208_4_k_cu_3ca9a65f4cuda3std6ranges3__45__cpo9iter_moveE - _ZN34_INTERNAL_94f71208_4_k_cu_3ca9a65f4cuda3std6ranges3__45__cpo4prevE)
_ZN34_INTERNAL_94f71208_4_k_cu_3ca9a65f4cuda3std6ranges3__45__cpo4prevE:
	.zero		1
	.type		_ZN34_INTERNAL_94f71208_4_k_cu_3ca9a65f4cuda3std6ranges3__45__cpo9iter_moveE,@object
	.size		_ZN34_INTERNAL_94f71208_4_k_cu_3ca9a65f4cuda3std6ranges3__45__cpo9iter_moveE,(_ZN34_INTERNAL_94f71208_4_k_cu_3ca9a65f6thrust24THRUST_300001_SM_1000_NS6system6detail10sequential3seqE - _ZN34_INTERNAL_94f71208_4_k_cu_3ca9a65f4cuda3std6ranges3__45__cpo9iter_moveE)
_ZN34_INTERNAL_94f71208_4_k_cu_3ca9a65f4cuda3std6ranges3__45__cpo9iter_moveE:
	.zero		1
	.type		_ZN34_INTERNAL_94f71208_4_k_cu_3ca9a65f6thrust24THRUST_300001_SM_1000_NS6system6detail10sequential3seqE,@object
	.size		_ZN34_INTERNAL_94f71208_4_k_cu_3ca9a65f6thrust24THRUST_300001_SM_1000_NS6system6detail10sequential3seqE,(_ZN34_INTERNAL_94f71208_4_k_cu_3ca9a65f6thrust24THRUST_300001_SM_1000_NS12placeholders2_9E - _ZN34_INTERNAL_94f71208_4_k_cu_3ca9a65f6thrust24THRUST_300001_SM_1000_NS6system6detail10sequential3seqE)
_ZN34_INTERNAL_94f71208_4_k_cu_3ca9a65f6thrust24THRUST_300001_SM_1000_NS6system6detail10sequential3seqE:
	.zero		1
	.type		_ZN34_INTERNAL_94f71208_4_k_cu_3ca9a65f6thrust24THRUST_300001_SM_1000_NS12placeholders2_9E,@object
	.size		_ZN34_INTERNAL_94f71208_4_k_cu_3ca9a65f6thrust24THRUST_300001_SM_1000_NS12placeholders2_9E,(_ZN34_INTERNAL_94f71208_4_k_cu_3ca9a65f4cuda3std3__419piecewise_constructE - _ZN34_INTERNAL_94f71208_4_k_cu_3ca9a65f6thrust24THRUST_300001_SM_1000_NS12placeholders2_9E)
_ZN34_INTERNAL_94f71208_4_k_cu_3ca9a65f6thrust24THRUST_300001_SM_1000_NS12placeholders2_9E:
	.zero		1
	.type		_ZN34_INTERNAL_94f71208_4_k_cu_3ca9a65f4cuda3std3__419piecewise_constructE,@object
	.size		_ZN34_INTERNAL_94f71208_4_k_cu_3ca9a65f4cuda3std3__419piecewise_constructE,(_ZN34_INTERNAL_94f71208_4_k_cu_3ca9a65f4cuda3std6ranges3__45__cpo5cdataE - _ZN34_INTERNAL_94f71208_4_k_cu_3ca9a65f4cuda3std3__419piecewise_constructE)
_ZN34_INTERNAL_94f71208_4_k_cu_3ca9a65f4cuda3std3__419piecewise_constructE:
	.zero		1
	.type		_ZN34_INTERNAL_94f71208_4_k_cu_3ca9a65f4cuda3std6ranges3__45__cpo5cdataE,@object
	.size		_ZN34_INTERNAL_94f71208_4_k_cu_3ca9a65f4cuda3std6ranges3__45__cpo5cdataE,(_ZN34_INTERNAL_94f71208_4_k_cu_3ca9a65f6thrust24THRUST_300001_SM_1000_NS12placeholders2_1E - _ZN34_INTERNAL_94f71208_4_k_cu_3ca9a65f4cuda3std6ranges3__45__cpo5cdataE)
_ZN34_INTERNAL_94f71208_4_k_cu_3ca9a65f4cuda3std6ranges3__45__cpo5cdataE:
	.zero		1
	.type		_ZN34_INTERNAL_94f71208_4_k_cu_3ca9a65f6thrust24THRUST_300001_SM_1000_NS12placeholders2_1E,@object
	.size		_ZN34_INTERNAL_94f71208_4_k_cu_3ca9a65f6thrust24THRUST_300001_SM_1000_NS12placeholders2_1E,(_ZN34_INTERNAL_94f71208_4_k_cu_3ca9a65f4cuda3std3__45__cpo3endE - _ZN34_INTERNAL_94f71208_4_k_cu_3ca9a65f6thrust24THRUST_300001_SM_1000_NS12placeholders2_1E)
_ZN34_INTERNAL_94f71208_4_k_cu_3ca9a65f6thrust24THRUST_300001_SM_1000_NS12placeholders2_1E:
	.zero		1
	.type		_ZN34_INTERNAL_94f71208_4_k_cu_3ca9a65f4cuda3std3__45__cpo3endE,@object
	.size		_ZN34_INTERNAL_94f71208_4_k_cu_3ca9a65f4cuda3std3__45__cpo3endE,(_ZN34_INTERNAL_94f71208_4_k_cu_3ca9a65f4cuda3std6ranges3__45__cpo3endE - _ZN34_INTERNAL_94f71208_4_k_cu_3ca9a65f4cuda3std3__45__cpo3endE)
_ZN34_INTERNAL_94f71208_4_k_cu_3ca9a65f4cuda3std3__45__cpo3endE:
	.zero		1
	.type		_ZN34_INTERNAL_94f71208_4_k_cu_3ca9a65f4cuda3std6ranges3__45__cpo3endE,@object
	.size		_ZN34_INTERNAL_94f71208_4_k_cu_3ca9a65f4cuda3std6ranges3__45__cpo3endE,(_ZN34_INTERNAL_94f71208_4_k_cu_3ca9a65f6thrust24THRUST_300001_SM_1000_NS12placeholders2_5E - _ZN34_INTERNAL_94f71208_4_k_cu_3ca9a65f4cuda3std6ranges3__45__cpo3endE)
_ZN34_INTERNAL_94f71208_4_k_cu_3ca9a65f4cuda3std6ranges3__45__cpo3endE:
	.zero		1
	.type		_ZN34_INTERNAL_94f71208_4_k_cu_3ca9a65f6thrust24THRUST_300001_SM_1000_NS12placeholders2_5E,@object
	.size		_ZN34_INTERNAL_94f71208_4_k_cu_3ca9a65f6thrust24THRUST_300001_SM_1000_NS12placeholders2_5E,(_ZN34_INTERNAL_94f71208_4_k_cu_3ca9a65f4cuda3std3__45__cpo4rendE - _ZN34_INTERNAL_94f71208_4_k_cu_3ca9a65f6thrust24THRUST_300001_SM_1000_NS12placeholders2_5E)
_ZN34_INTERNAL_94f71208_4_k_cu_3ca9a65f6thrust24THRUST_300001_SM_1000_NS12placeholders2_5E:
	.zero		1
	.type		_ZN34_INTERNAL_94f71208_4_k_cu_3ca9a65f4cuda3std3__45__cpo4rendE,@object
	.size		_ZN34_INTERNAL_94f71208_4_k_cu_3ca9a65f4cuda3std3__45__cpo4rendE,(_ZN34_INTERNAL_94f71208_4_k_cu_3ca9a65f4cuda3std6ranges3__45__cpo9iter_swapE - _ZN34_INTERNAL_94f71208_4_k_cu_3ca9a65f4cuda3std3__45__cpo4rendE)
_ZN34_INTERNAL_94f71208_4_k_cu_3ca9a65f4cuda3std3__45__cpo4rendE:
	.zero		1
	.type		_ZN34_INTERNAL_94f71208_4_k_cu_3ca9a65f4cuda3std6ranges3__45__cpo9iter_swapE,@object
	.size		_ZN34_INTERNAL_94f71208_4_k_cu_3ca9a65f4cuda3std6ranges3__45__cpo9iter_swapE,(_ZN34_INTERNAL_94f71208_4_k_cu_3ca9a65f4cuda3std3__48unexpectE - _ZN34_INTERNAL_94f71208_4_k_cu_3ca9a65f4cuda3std6ranges3__45__cpo9iter_swapE)
_ZN34_INTERNAL_94f71208_4_k_cu_3ca9a65f4cuda3std6ranges3__45__cpo9iter_swapE:
	.zero		1
	.type		_ZN34_INTERNAL_94f71208_4_k_cu_3ca9a65f4cuda3std3__48unexpectE,@object
	.size		_ZN34_INTERNAL_94f71208_4_k_cu_3ca9a65f4cuda3std3__48unexpectE,(_ZN34_INTERNAL_94f71208_4_k_cu_3ca9a65f6thrust24THRUST_300001_SM_1000_NS8cuda_cub3parE - _ZN34_INTERNAL_94f71208_4_k_cu_3ca9a65f4cuda3std3__48unexpectE)
_ZN34_INTERNAL_94f71208_4_k_cu_3ca9a65f4cuda3std3__48unexpectE:
	.zero		1
	.type		_ZN34_INTERNAL_94f71208_4_k_cu_3ca9a65f6thrust24THRUST_300001_SM_1000_NS8cuda_cub3parE,@object
	.size		_ZN34_INTERNAL_94f71208_4_k_cu_3ca9a65f6thrust24THRUST_300001_SM_1000_NS8cuda_cub3parE,(.L_29 - _ZN34_INTERNAL_94f71208_4_k_cu_3ca9a65f6thrust24THRUST_300001_SM_1000_NS8cuda_cub3parE)
_ZN34_INTERNAL_94f71208_4_k_cu_3ca9a65f6thrust24THRUST_300001_SM_1000_NS8cuda_cub3parE:
	.zero		1
.L_29:


//--------------------- .nv.shared._ZN3cub18CUB_300001_SM_10006detail6reduce18DeviceReduceKernelINS2_10policy_hubIlyN4cuda3std3__44plusIlEEE10Policy1000EN6thrust24THRUST_300001_SM_1000_NS18transform_iteratorI17count_under_curveNSD_12zip_iteratorINS7_5tupleIJNSD_6detail15normal_iteratorINSD_10device_ptrIfEEEESM_EEEEEllEEyS9_lNS7_10__identityEEEvT0_PT3_T1_NS0_13GridEvenShareISU_EET2_T4_ --------------------------
	.section	.nv.shared._ZN3cub18CUB_300001_SM_10006detail6reduce18DeviceReduceKernelINS2_10policy_hubIlyN4cuda3std3__44plusIlEEE10Policy1000EN6thrust24THRUST_300001_SM_1000_NS18transform_iteratorI17count_under_curveNSD_12zip_iteratorINS7_5tupleIJNSD_6detail15normal_iteratorINSD_10device_ptrIfEEEESM_EEEEEllEEyS9_lNS7_10__identityEEEvT0_PT3_T1_NS0_13GridEvenShareISU_EET2_T4_,"aw",@nobits
	.sectionflags	@""
	.align	16
.nv.shared._ZN3cub18CUB_300001_SM_10006detail6reduce18DeviceReduceKernelINS2_10policy_hubIlyN4cuda3std3__44plusIlEEE10Policy1000EN6thrust24THRUST_300001_SM_1000_NS18transform_iteratorI17count_under_curveNSD_12zip_iteratorINS7_5tupleIJNSD_6detail15normal_iteratorINSD_10device_ptrIfEEEESM_EEEEEllEEyS9_lNS7_10__identityEEEvT0_PT3_T1_NS0_13GridEvenShareISU_EET2_T4_:
	.zero		1184


//--------------------- .nv.shared._ZN3cub18CUB_300001_SM_10006detail6reduce28DeviceReduceSingleTileKernelINS2_10policy_hubIlyN4cuda3std3__44plusIlEEE10Policy1000EN6thrust24THRUST_300001_SM_1000_NS18transform_iteratorI17count_under_curveNSD_12zip_iteratorINS7_5tupleIJNSD_6detail15normal_iteratorINSD_10device_ptrIfEEEESM_EEEEEllEEPlyS9_llNS7_10__identityEEEvT0_T1_T2_T3_T4_T6_ --------------------------
	.section	.nv.shared._ZN3cub18CUB_300001_SM_10006detail6reduce28DeviceReduceSingleTileKernelINS2_10policy_hubIlyN4cuda3std3__44plusIlEEE10Policy1000EN6thrust24THRUST_300001_SM_1000_NS18transform_iteratorI17count_under_curveNSD_12zip_iteratorINS7_5tupleIJNSD_6detail15normal_iteratorINSD_10device_ptrIfEEEESM_EEEEEllEEPlyS9_llNS7_10__identityEEEvT0_T1_T2_T3_T4_T6_,"aw",@nobits
	.sectionflags	@""
	.align	16
.nv.shared._ZN3cub18CUB_300001_SM_10006detail6reduce28DeviceReduceSingleTileKernelINS2_10policy_hubIlyN4cuda3std3__44plusIlEEE10Policy1000EN6thrust24THRUST_300001_SM_1000_NS18transform_iteratorI17count_under_curveNSD_12zip_iteratorINS7_5tupleIJNSD_6detail15normal_iteratorINSD_10device_ptrIfEEEESM_EEEEEllEEPlyS9_llNS7_10__identityEEEvT0_T1_T2_T3_T4_T6_:
	.zero		1184


//--------------------- .nv.shared._ZN3cub18CUB_300001_SM_10006detail6reduce28DeviceReduceSingleTileKernelINS2_10policy_hubIljN4cuda3std3__44plusIlEEE10Policy1000EPlSC_iS9_llNS7_10__identityEEEvT0_T1_T2_T3_T4_T6_ --------------------------
	.section	.nv.shared._ZN3cub18CUB_300001_SM_10006detail6reduce28DeviceReduceSingleTileKernelINS2_10policy_hubIljN4cuda3std3__44plusIlEEE10Policy1000EPlSC_iS9_llNS7_10__identityEEEvT0_T1_T2_T3_T4_T6_,"aw",@nobits
	.sectionflags	@""
	.align	16
.nv.shared._ZN3cub18CUB_300001_SM_10006detail6reduce28DeviceReduceSingleTileKernelINS2_10policy_hubIljN4cuda3std3__44plusIlEEE10Policy1000EPlSC_iS9_llNS7_10__identityEEEvT0_T1_T2_T3_T4_T6_:
	.zero		1184


//--------------------- .nv.shared._ZN3cub18CUB_300001_SM_10006detail6reduce18DeviceReduceKernelINS2_10policy_hubIljN4cuda3std3__44plusIlEEE10Policy1000EN6thrust24THRUST_300001_SM_1000_NS18transform_iteratorI17count_under_curveNSD_12zip_iteratorINS7_5tupleIJNSD_6detail15normal_iteratorINSD_10device_ptrIfEEEESM_EEEEEllEEjS9_lNS7_10__identityEEEvT0_PT3_T1_NS0_13GridEvenShareISU_EET2_T4_ --------------------------
	.section	.nv.shared._ZN3cub18CUB_300001_SM_10006detail6reduce18DeviceReduceKernelINS2_10policy_hubIljN4cuda3std3__44plusIlEEE10Policy1000EN6thrust24THRUST_300001_SM_1000_NS18transform_iteratorI17count_under_curveNSD_12zip_iteratorINS7_5tupleIJNSD_6detail15normal_iteratorINSD_10device_ptrIfEEEESM_EEEEEllEEjS9_lNS7_10__identityEEEvT0_PT3_T1_NS0_13GridEvenShareISU_EET2_T4_,"aw",@nobits
	.sectionflags	@""
	.align	16
.nv.shared._ZN3cub18CUB_300001_SM_10006detail6reduce18DeviceReduceKernelINS2_10policy_hubIljN4cuda3std3__44plusIlEEE10Policy1000EN6thrust24THRUST_300001_SM_1000_NS18transform_iteratorI17count_under_curveNSD_12zip_iteratorINS7_5tupleIJNSD_6detail15normal_iteratorINSD_10device_ptrIfEEEESM_EEEEEllEEjS9_lNS7_10__identityEEEvT0_PT3_T1_NS0_13GridEvenShareISU_EET2_T4_:
	.zero		1184


//--------------------- .nv.shared._ZN3cub18CUB_300001_SM_10006detail6reduce28DeviceReduceSingleTileKernelINS2_10policy_hubIljN4cuda3std3__44plusIlEEE10Policy1000EN6thrust24THRUST_300001_SM_1000_NS18transform_iteratorI17count_under_curveNSD_12zip_iteratorINS7_5tupleIJNSD_6detail15normal_iteratorINSD_10device_ptrIfEEEESM_EEEEEllEEPljS9_llNS7_10__identityEEEvT0_T1_T2_T3_T4_T6_ --------------------------
	.section	.nv.shared._ZN3cub18CUB_300001_SM_10006detail6reduce28DeviceReduceSingleTileKernelINS2_10policy_hubIljN4cuda3std3__44plusIlEEE10Policy1000EN6thrust24THRUST_300001_SM_1000_NS18transform_iteratorI17count_under_curveNSD_12zip_iteratorINS7_5tupleIJNSD_6detail15normal_iteratorINSD_10device_ptrIfEEEESM_EEEEEllEEPljS9_llNS7_10__identityEEEvT0_T1_T2_T3_T4_T6_,"aw",@nobits
	.sectionflags	@""
	.align	16
.nv.shared._ZN3cub18CUB_300001_SM_10006detail6reduce28DeviceReduceSingleTileKernelINS2_10policy_hubIljN4cuda3std3__44plusIlEEE10Policy1000EN6thrust24THRUST_300001_SM_1000_NS18transform_iteratorI17count_under_curveNSD_12zip_iteratorINS7_5tupleIJNSD_6detail15normal_iteratorINSD_10device_ptrIfEEEESM_EEEEEllEEPljS9_llNS7_10__identityEEEvT0_T1_T2_T3_T4_T6_:
	.zero		1184


//--------------------- .nv.shared._ZN3cub18CUB_300001_SM_10006detail9transform16transform_kernelINS2_10policy_hubILb1EN4cuda3std3__45tupleIJN6thrust24THRUST_300001_SM_1000_NS6detail15normal_iteratorINSA_10device_ptrIfEEEEEEEE10policy1000El5scaleSF_JPfEEEvT0_iT1_T2_DpNS2_10kernel_argIT3_EE --------------------------
	.section	.nv.shared._ZN3cub18CUB_300001_SM_10006detail9transform16transform_kernelINS2_10policy_hubILb1EN4cuda3std3__45tupleIJN6thrust24THRUST_300001_SM_1000_NS6detail15normal_iteratorINSA_10device_ptrIfEEEEEEEE10policy1000El5scaleSF_JPfEEEvT0_iT1_T2_DpNS2_10kernel_argIT3_EE,"aw",@nobits
	.sectionflags	@""
	.align	16
	.zero		1024


//--------------------- .nv.shared._ZN3cub18CUB_300001_SM_10006detail9transform16transform_kernelINS2_10policy_hubILb1EN4cuda3std3__45tupleIJN6thrust24THRUST_300001_SM_1000_NS6detail15normal_iteratorINSA_10device_ptrIfEEEEEEEE10policy1000Ei5scaleSF_JPfEEEvT0_iT1_T2_DpNS2_10kernel_argIT3_EE --------------------------
	.section	.nv.shared._ZN3cub18CUB_300001_SM_10006detail9transform16transform_kernelINS2_10policy_hubILb1EN4cuda3std3__45tupleIJN6thrust24THRUST_300001_SM_1000_NS6detail15normal_iteratorINSA_10device_ptrIfEEEEEEEE10policy1000Ei5scaleSF_JPfEEEvT0_iT1_T2_DpNS2_10kernel_argIT3_EE,"aw",@nobits
	.sectionflags	@""
	.align	16
	.zero		1024


//--------------------- .nv.shared._ZN3cub18CUB_300001_SM_10006detail9transform16transform_kernelINS2_10policy_hubILb1EN4cuda3std3__45tupleIJN6thrust24THRUST_300001_SM_1000_NS6detail15normal_iteratorINSA_10device_ptrIfEEEEEEEE10policy1000El10fx_functorSF_JPfEEEvT0_iT1_T2_DpNS2_10kernel_argIT3_EE --------------------------
	.section	.nv.shared._ZN3cub18CUB_300001_SM_10006detail9transform16transform_kernelINS2_10policy_hubILb1EN4cuda3std3__45tupleIJN6thrust24THRUST_300001_SM_1000_NS6detail15normal_iteratorINSA_10device_ptrIfEEEEEEEE10policy1000El10fx_functorSF_JPfEEEvT0_iT1_T2_DpNS2_10kernel_argIT3_EE,"aw",@nobits
	.sectionflags	@""
	.align	16
	.zero		1024


//--------------------- .nv.shared._ZN3cub18CUB_300001_SM_10006detail9transform16transform_kernelINS2_10policy_hubILb1EN4cuda3std3__45tupleIJN6thrust24THRUST_300001_SM_1000_NS6detail15normal_iteratorINSA_10device_ptrIfEEEEEEEE10policy1000Ei10fx_functorSF_JPfEEEvT0_iT1_T2_DpNS2_10kernel_argIT3_EE --------------------------
	.section	.nv.shared._ZN3cub18CUB_300001_SM_10006detail9transform16transform_kernelINS2_10policy_hubILb1EN4cuda3std3__45tupleIJN6thrust24THRUST_300001_SM_1000_NS6detail15normal_iteratorINSA_10device_ptrIfEEEEEEEE10policy1000Ei10fx_functorSF_JPfEEEvT0_iT1_T2_DpNS2_10kernel_argIT3_EE,"aw",@nobits
	.sectionflags	@""
	.align	16
	.zero		1024


//--------------------- .nv.shared._ZN3cub18CUB_300001_SM_10006detail8for_each13static_kernelINS2_12policy_hub_t12policy_500_tElN6thrust24THRUST_300001_SM_1000_NS8cuda_cub10__tabulate7functorINS7_6detail15normal_iteratorINS7_10device_ptrIfEEEENS7_6system6detail7generic6detail22compute_sequence_valueIfvEElEEEEvT0_T1_ --------------------------
	.section	.nv.shared._ZN3cub18CUB_300001_SM_10006detail8for_each13static_kernelINS2_12policy_hub_t12policy_500_tElN6thrust24THRUST_300001_SM_1000_NS8cuda_cub10__tabulate7functorINS7_6detail15normal_iteratorINS7_10device_ptrIfEEEENS7_6system6detail7generic6detail22compute_sequence_valueIfvEElEEEEvT0_T1_,"aw",@nobits
	.sectionflags	@""
	.align	16
	.zero		1024


//--------------------- .nv.shared._ZN3cub18CUB_300001_SM_10006detail8for_each13static_kernelINS2_12policy_hub_t12policy_500_tEmN6thrust24THRUST_300001_SM_1000_NS8cuda_cub20__uninitialized_fill7functorINS7_10device_ptrIfEEfEEEEvT0_T1_ --------------------------
	.section	.nv.shared._ZN3cub18CUB_300001_SM_10006detail8for_each13static_kernelINS2_12policy_hub_t12policy_500_tEmN6thrust24THRUST_300001_SM_1000_NS8cuda_cub20__uninitialized_fill7functorINS7_10device_ptrIfEEfEEEEvT0_T1_,"aw",@nobits
	.sectionflags	@""
	.align	16
	.zero		1024


//--------------------- .nv.shared._ZN3cub18CUB_300001_SM_10006detail11EmptyKernelIvEEvv --------------------------
	.section	.nv.shared._ZN3cub18CUB_300001_SM_10006detail11EmptyKernelIvEEvv,"aw",@nobits
	.sectionflags	@""
	.align	16
	.zero		1024


//--------------------- .nv.shared._ZN6thrust24THRUST_300001_SM_1000_NS8cuda_cub4core6detail13_kernel_agentINS1_8__reduce11ReduceAgentIPN4cuda3std3__45tupleIJflEEESC_SB_lNS1_9__extrema9arg_max_fIflNS9_4lessIfEEEEEEJSC_SC_iSH_EEEvDpT0_ --------------------------
	.section	.nv.shared._ZN6thrust24THRUST_300001_SM_1000_NS8cuda_cub4core6detail13_kernel_agentINS1_8__reduce11ReduceAgentIPN4cuda3std3__45tupleIJflEEESC_SB_lNS1_9__extrema9arg_max_fIflNS9_4lessIfEEEEEEJSC_SC_iSH_EEEvDpT0_,"aw",@nobits
	.sectionflags	@""
	.align	16
	.zero		1024


//--------------------- .nv.shared._ZN6thrust24THRUST_300001_SM_1000_NS8cuda_cub4core6detail13_kernel_agentINS1_8__reduce10DrainAgentIlEEJN3cub18CUB_300001_SM_10009GridQueueIyEElEEEvDpT0_ --------------------------
	.section	.nv.shared._ZN6thrust24THRUST_300001_SM_1000_NS8cuda_cub4core6detail13_kernel_agentINS1_8__reduce10DrainAgentIlEEJN3cub18CUB_300001_SM_10009GridQueueIyEElEEEvDpT0_,"aw",@nobits
	.sectionflags	@""
	.align	16
	.zero		1024


//--------------------- .nv.shared._ZN6thrust24THRUST_300001_SM_1000_NS8cuda_cub4core6detail13_kernel_agentINS1_8__reduce11ReduceAgentINS0_12zip_iteratorIN4cuda3std3__45tupleIJNS0_6detail15normal_iteratorINS0_10device_ptrIfEEEENS0_17counting_iteratorIlNS0_11use_defaultESI_SI_EEEEEEEPNSB_IJflEEESM_lNS1_9__extrema9arg_max_fIflNSA_4lessIfEEEEEEJSL_SN_lN3cub18CUB_300001_SM_100013GridEvenShareIlEENSV_9GridQueueIyEESS_EEEvDpT0_ --------------------------
	.section	.nv.shared._ZN6thrust24THRUST_300001_SM_1000_NS8cuda_cub4core6detail13_kernel_agentINS1_8__reduce11ReduceAgentINS0_12zip_iteratorIN4cuda3std3__45tupleIJNS0_6detail15normal_iteratorINS0_10device_ptrIfEEEENS0_17counting_iteratorIlNS0_11use_defaultESI_SI_EEEEEEEPNSB_IJflEEESM_lNS1_9__extrema9arg_max_fIflNSA_4lessIfEEEEEEJSL_SN_lN3cub18CUB_300001_SM_100013GridEvenShareIlEENSV_9GridQueueIyEESS_EEEvDpT0_,"aw",@nobits
	.sectionflags	@""
	.align	16
	.zero		1024


//--------------------- .nv.shared._ZN6thrust24THRUST_300001_SM_1000_NS8cuda_cub4core6detail13_kernel_agentINS1_8__reduce11ReduceAgentINS0_12zip_iteratorIN4cuda3std3__45tupleIJNS0_6detail15normal_iteratorINS0_10device_ptrIfEEEENS0_17counting_iteratorIlNS0_11use_defaultESI_SI_EEEEEEEPNSB_IJflEEESM_lNS1_9__extrema9arg_max_fIflNSA_4lessIfEEEEEEJSL_SN_lSS_EEEvDpT0_ --------------------------
	.section	.nv.shared._ZN6thrust24THRUST_300001_SM_1000_NS8cuda_cub4core6detail13_kernel_agentINS1_8__reduce11ReduceAgentINS0_12zip_iteratorIN4cuda3std3__45tupleIJNS0_6detail15normal_iteratorINS0_10device_ptrIfEEEENS0_17counting_iteratorIlNS0_11use_defaultESI_SI_EEEEEEEPNSB_IJflEEESM_lNS1_9__extrema9arg_max_fIflNSA_4lessIfEEEEEEJSL_SN_lSS_EEEvDpT0_,"aw",@nobits
	.sectionflags	@""
	.align	16
	.zero		1024


//--------------------- .nv.shared._ZN6thrust24THRUST_300001_SM_1000_NS8cuda_cub4core6detail13_kernel_agentINS1_8__reduce11ReduceAgentIPN4cuda3std3__45tupleIJflEEESC_SB_iNS1_9__extrema9arg_max_fIflNS9_4lessIfEEEEEEJSC_SC_iSH_EEEvDpT0_ --------------------------
	.section	.nv.shared._ZN6thrust24THRUST_300001_SM_1000_NS8cuda_cub4core6detail13_kernel_agentINS1_8__reduce11ReduceAgentIPN4cuda3std3__45tupleIJflEEESC_SB_iNS1_9__extrema9arg_max_fIflNS9_4lessIfEEEEEEJSC_SC_iSH_EEEvDpT0_,"aw",@nobits
	.sectionflags	@""
	.align	16
	.zero		1024


//--------------------- .nv.shared._ZN6thrust24THRUST_300001_SM_1000_NS8cuda_cub4core6detail13_kernel_agentINS1_8__reduce10DrainAgentIiEEJN3cub18CUB_300001_SM_10009GridQueueIjEEiEEEvDpT0_ --------------------------
	.section	.nv.shared._ZN6thrust24THRUST_300001_SM_1000_NS8cuda_cub4core6detail13_kernel_agentINS1_8__reduce10DrainAgentIiEEJN3cub18CUB_300001_SM_10009GridQueueIjEEiEEEvDpT0_,"aw",@nobits
	.sectionflags	@""
	.align	16
	.zero		1024


//--------------------- .nv.shared._ZN6thrust24THRUST_300001_SM_1000_NS8cuda_cub4core6detail13_kernel_agentINS1_8__reduce11ReduceAgentINS0_12zip_iteratorIN4cuda3std3__45tupleIJNS0_6detail15normal_iteratorINS0_10device_ptrIfEEEENS0_17counting_iteratorIlNS0_11use_defaultESI_SI_EEEEEEEPNSB_IJflEEESM_iNS1_9__extrema9arg_max_fIflNSA_4lessIfEEEEEEJSL_SN_iN3cub18CUB_300001_SM_100013GridEvenShareIiEENSV_9GridQueueIjEESS_EEEvDpT0_ --------------------------
	.section	.nv.shared._ZN6thrust24THRUST_300001_SM_1000_NS8cuda_cub4core6detail13_kernel_agentINS1_8__reduce11ReduceAgentINS0_12zip_iteratorIN4cuda3std3__45tupleIJNS0_6detail15normal_iteratorINS0_10device_ptrIfEEEENS0_17counting_iteratorIlNS0_11use_defaultESI_SI_EEEEEEEPNSB_IJflEEESM_iNS1_9__extrema9arg_max_fIflNSA_4lessIfEEEEEEJSL_SN_iN3cub18CUB_300001_SM_100013GridEvenShareIiEENSV_9GridQueueIjEESS_EEEvDpT0_,"aw",@nobits
	.sectionflags	@""
	.align	16
	.zero		1024


//--------------------- .nv.shared._ZN6thrust24THRUST_300001_SM_1000_NS8cuda_cub4core6detail13_kernel_agentINS1_8__reduce11ReduceAgentINS0_12zip_iteratorIN4cuda3std3__45tupleIJNS0_6detail15normal_iteratorINS0_10device_ptrIfEEEENS0_17counting_iteratorIlNS0_11use_defaultESI_SI_EEEEEEEPNSB_IJflEEESM_iNS1_9__extrema9arg_max_fIflNSA_4lessIfEEEEEEJSL_SN_iSS_EEEvDpT0_ --------------------------
	.section	.nv.shared._ZN6thrust24THRUST_300001_SM_1000_NS8cuda_cub4core6detail13_kernel_agentINS1_8__reduce11ReduceAgentINS0_12zip_iteratorIN4cuda3std3__45tupleIJNS0_6detail15normal_iteratorINS0_10device_ptrIfEEEENS0_17counting_iteratorIlNS0_11use_defaultESI_SI_EEEEEEEPNSB_IJflEEESM_iNS1_9__extrema9arg_max_fIflNSA_4lessIfEEEEEEJSL_SN_iSS_EEEvDpT0_,"aw",@nobits
	.sectionflags	@""
	.align	16
	.zero		1024


//--------------------- .nv.constant0._ZN3cub18CUB_300001_SM_10006detail6reduce28DeviceReduceSingleTileKernelINS2_10policy_hubIlyN4cuda3std3__44plusIlEEE10Policy1000EPlSC_iS9_llNS7_10__identityEEEvT0_T1_T2_T3_T4_T6_ --------------------------
	.section	.nv.constant0._ZN3cub18CUB_300001_SM_10006detail6reduce28DeviceReduceSingleTileKernelINS2_10policy_hubIlyN4cuda3std3__44plusIlEEE10Policy1000EPlSC_iS9_llNS7_10__identityEEEvT0_T1_T2_T3_T4_T6_,"a",@progbits
	.sectionflags	@""
	.align	4
.nv.constant0._ZN3cub18CUB_300001_SM_10006detail6reduce28DeviceReduceSingleTileKernelINS2_10policy_hubIlyN4cuda3std3__44plusIlEEE10Policy1000EPlSC_iS9_llNS7_10__identityEEEvT0_T1_T2_T3_T4_T6_:
	.zero		929


//--------------------- .nv.constant0._ZN3cub18CUB_300001_SM_10006detail6reduce18DeviceReduceKernelINS2_10policy_hubIlyN4cuda3std3__44plusIlEEE10Policy1000EN6thrust24THRUST_300001_SM_1000_NS18transform_iteratorI17count_under_curveNSD_12zip_iteratorINS7_5tupleIJNSD_6detail15normal_iteratorINSD_10device_ptrIfEEEESM_EEEEEllEEyS9_lNS7_10__identityEEEvT0_PT3_T1_NS0_13GridEvenShareISU_EET2_T4_ --------------------------
	.section	.nv.constant0._ZN3cub18CUB_300001_SM_10006detail6reduce18DeviceReduceKernelINS2_10policy_hubIlyN4cuda3std3__44plusIlEEE10Policy1000EN6thrust24THRUST_300001_SM_1000_NS18transform_iteratorI17count_under_curveNSD_12zip_iteratorINS7_5tupleIJNSD_6detail15normal_iteratorINSD_10device_ptrIfEEEESM_EEEEEllEEyS9_lNS7_10__identityEEEvT0_PT3_T1_NS0_13GridEvenShareISU_EET2_T4_,"a",@progbits
	.sectionflags	@""
	.align	4
.nv.constant0._ZN3cub18CUB_300001_SM_10006detail6reduce18DeviceReduceKernelINS2_10policy_hubIlyN4cuda3std3__44plusIlEEE10Policy1000EN6thrust24THRUST_300001_SM_1000_NS18transform_iteratorI17count_under_curveNSD_12zip_iteratorINS7_5tupleIJNSD_6detail15normal_iteratorINSD_10device_ptrIfEEEESM_EEEEEllEEyS9_lNS7_10__identityEEEvT0_PT3_T1_NS0_13GridEvenShareISU_EET2_T4_:
	.zero		1010


//--------------------- .nv.constant0._ZN3cub18CUB_300001_SM_10006detail6reduce28DeviceReduceSingleTileKernelINS2_10policy_hubIlyN4cuda3std3__44plusIlEEE10Policy1000EN6thrust24THRUST_300001_SM_1000_NS18transform_iteratorI17count_under_curveNSD_12zip_iteratorINS7_5tupleIJNSD_6detail15normal_iteratorINSD_10device_ptrIfEEEESM_EEEEEllEEPlyS9_llNS7_10__identityEEEvT0_T1_T2_T3_T4_T6_ --------------------------
	.section	.nv.constant0._ZN3cub18CUB_300001_SM_10006detail6reduce28DeviceReduceSingleTileKernelINS2_10policy_hubIlyN4cuda3std3__44plusIlEEE10Policy1000EN6thrust24THRUST_300001_SM_1000_NS18transform_iteratorI17count_under_curveNSD_12zip_iteratorINS7_5tupleIJNSD_6detail15normal_iteratorINSD_10device_ptrIfEEEESM_EEEEEllEEPlyS9_llNS7_10__identityEEEvT0_T1_T2_T3_T4_T6_,"a",@progbits
	.sectionflags	@""
	.align	4
.nv.constant0._ZN3cub18CUB_300001_SM_10006detail6reduce28DeviceReduceSingleTileKernelINS2_10policy_hubIlyN4cuda3std3__44plusIlEEE10Policy1000EN6thrust24THRUST_300001_SM_1000_NS18transform_iteratorI17count_under_curveNSD_12zip_iteratorINS7_5tupleIJNSD_6detail15normal_iteratorINSD_10device_ptrIfEEEESM_EEEEEllEEPlyS9_llNS7_10__identityEEEvT0_T1_T2_T3_T4_T6_:
	.zero		953


//--------------------- .nv.constant0._ZN3cub18CUB_300001_SM_10006detail6reduce28DeviceReduceSingleTileKernelINS2_10policy_hubIljN4cuda3std3__44plusIlEEE10Policy1000EPlSC_iS9_llNS7_10__identityEEEvT0_T1_T2_T3_T4_T6_ --------------------------
	.section	.nv.constant0._ZN3cub18CUB_300001_SM_10006detail6reduce28DeviceReduceSingleTileKernelINS2_10policy_hubIljN4cuda3std3__44plusIlEEE10Policy1000EPlSC_iS9_llNS7_10__identityEEEvT0_T1_T2_T3_T4_T6_,"a",@progbits
	.sectionflags	@""
	.align	4
.nv.constant0._ZN3cub18CUB_300001_SM_10006detail6reduce28DeviceReduceSingleTileKernelINS2_10policy_hubIljN4cuda3std3__44plusIlEEE10Policy1000EPlSC_iS9_llNS7_10__identityEEEvT0_T1_T2_T3_T4_T6_:
	.zero		929


//--------------------- .nv.constant0._ZN3cub18CUB_300001_SM_10006detail6reduce18DeviceReduceKernelINS2_10policy_hubIljN4cuda3std3__44plusIlEEE10Policy1000EN6thrust24THRUST_300001_SM_1000_NS18transform_iteratorI17count_under_curveNSD_12zip_iteratorINS7_5tupleIJNSD_6detail15normal_iteratorINSD_10device_ptrIfEEEESM_EEEEEllEEjS9_lNS7_10__identityEEEvT0_PT3_T1_NS0_13GridEvenShareISU_EET2_T4_ --------------------------
	.section	.nv.constant0._ZN3cub18CUB_300001_SM_10006detail6reduce18DeviceReduceKernelINS2_10policy_hubIljN4cuda3std3__44plusIlEEE10Policy1000EN6thrust24THRUST_300001_SM_1000_NS18transform_iteratorI17count_under_curveNSD_12zip_iteratorINS7_5tupleIJNSD_6detail15normal_iteratorINSD_10device_ptrIfEEEESM_EEEEEllEEjS9_lNS7_10__identityEEEvT0_PT3_T1_NS0_13GridEvenShareISU_EET2_T4_,"a",@progbits
	.sectionflags	@""
	.align	4
.nv.constant0._ZN3cub18CUB_300001_SM_10006detail6reduce18DeviceReduceKernelINS2_10policy_hubIljN4cuda3std3__44plusIlEEE10Policy1000EN6thrust24THRUST_300001_SM_1000_NS18transform_iteratorI17count_under_curveNSD_12zip_iteratorINS7_5tupleIJNSD_6detail15normal_iteratorINSD_10device_ptrIfEEEESM_EEEEEllEEjS9_lNS7_10__identityEEEvT0_PT3_T1_NS0_13GridEvenShareISU_EET2_T4_:
	.zero		974


//--------------------- .nv.constant0._ZN3cub18CUB_300001_SM_10006detail6reduce28DeviceReduceSingleTileKernelINS2_10policy_hubIljN4cuda3std3__44plusIlEEE10Policy1000EN6thrust24THRUST_300001_SM_1000_NS18transform_iteratorI17count_under_curveNSD_12zip_iteratorINS7_5tupleIJNSD_6detail15normal_iteratorINSD_10device_ptrIfEEEESM_EEEEEllEEPljS9_llNS7_10__identityEEEvT0_T1_T2_T3_T4_T6_ --------------------------
	.section	.nv.constant0._ZN3cub18CUB_300001_SM_10006detail6reduce28DeviceReduceSingleTileKernelINS2_10policy_hubIljN4cuda3std3__44plusIlEEE10Policy1000EN6thrust24THRUST_300001_SM_1000_NS18transform_iteratorI17count_under_curveNSD_12zip_iteratorINS7_5tupleIJNSD_6detail15normal_iteratorINSD_10device_ptrIfEEEESM_EEEEEllEEPljS9_llNS7_10__identityEEEvT0_T1_T2_T3_T4_T6_,"a",@progbits
	.sectionflags	@""
	.align	4
.nv.constant0._ZN3cub18CUB_300001_SM_10006detail6reduce28DeviceReduceSingleTileKernelINS2_10policy_hubIljN4cuda3std3__44plusIlEEE10Policy1000EN6thrust24THRUST_300001_SM_1000_NS18transform_iteratorI17count_under_curveNSD_12zip_iteratorINS7_5tupleIJNSD_6detail15normal_iteratorINSD_10device_ptrIfEEEESM_EEEEEllEEPljS9_llNS7_10__identityEEEvT0_T1_T2_T3_T4_T6_:
	.zero		945


//--------------------- .nv.constant0._ZN3cub18CUB_300001_SM_10006detail9transform16transform_kernelINS2_10policy_hubILb1EN4cuda3std3__45tupleIJN6thrust24THRUST_300001_SM_1000_NS6detail15normal_iteratorINSA_10device_ptrIfEEEEEEEE10policy1000El5scaleSF_JPfEEEvT0_iT1_T2_DpNS2_10kernel_argIT3_EE --------------------------
	.section	.nv.constant0._ZN3cub18CUB_300001_SM_10006detail9transform16transform_kernelINS2_10policy_hubILb1EN4cuda3std3__45tupleIJN6thrust24THRUST_300001_SM_1000_NS6detail15normal_iteratorINSA_10device_ptrIfEEEEEEEE10policy1000El5scaleSF_JPfEEEvT0_iT1_T2_DpNS2_10kernel_argIT3_EE,"a",@progbits
	.sectionflags	@""
	.align	4
.nv.constant0._ZN3cub18CUB_300001_SM_10006detail9transform16transform_kernelINS2_10policy_hubILb1EN4cuda3std3__45tupleIJN6thrust24THRUST_300001_SM_1000_NS6detail15normal_iteratorINSA_10device_ptrIfEEEEEEEE10policy1000El5scaleSF_JPfEEEvT0_iT1_T2_DpNS2_10kernel_argIT3_EE:
	.zero		944


//--------------------- .nv.constant0._ZN3cub18CUB_300001_SM_10006detail9transform16transform_kernelINS2_10policy_hubILb1EN4cuda3std3__45tupleIJN6thrust24THRUST_300001_SM_1000_NS6detail15normal_iteratorINSA_10device_ptrIfEEEEEEEE10policy1000Ei5scaleSF_JPfEEEvT0_iT1_T2_DpNS2_10kernel_argIT3_EE --------------------------
	.section	.nv.constant0._ZN3cub18CUB_300001_SM_10006detail9transform16transform_kernelINS2_10policy_hubILb1EN4cuda3std3__45tupleIJN6thrust24THRUST_300001_SM_1000_NS6detail15normal_iteratorINSA_10device_ptrIfEEEEEEEE10policy1000Ei5scaleSF_JPfEEEvT0_iT1_T2_DpNS2_10kernel_argIT3_EE,"a",@progbits
	.sectionflags	@""
	.align	4
.nv.constant0._ZN3cub18CUB_300001_SM_10006detail9transform16transform_kernelINS2_10policy_hubILb1EN4cuda3std3__45tupleIJN6thrust24THRUST_300001_SM_1000_NS6detail15normal_iteratorINSA_10device_ptrIfEEEEEEEE10policy1000Ei5scaleSF_JPfEEEvT0_iT1_T2_DpNS2_10kernel_argIT3_EE:
	.zero		936


//--------------------- .nv.constant0._ZN3cub18CUB_300001_SM_10006detail9transform16transform_kernelINS2_10policy_hubILb1EN4cuda3std3__45tupleIJN6thrust24THRUST_300001_SM_1000_NS6detail15normal_iteratorINSA_10device_ptrIfEEEEEEEE10policy1000El10fx_functorSF_JPfEEEvT0_iT1_T2_DpNS2_10kernel_argIT3_EE --------------------------
	.section	.nv.constant0._ZN3cub18CUB_300001_SM_10006detail9transform16transform_kernelINS2_10policy_hubILb1EN4cuda3std3__45tupleIJN6thrust24THRUST_300001_SM_1000_NS6detail15normal_iteratorINSA_10device_ptrIfEEEEEEEE10policy1000El10fx_functorSF_JPfEEEvT0_iT1_T2_DpNS2_10kernel_argIT3_EE,"a",@progbits
	.sectionflags	@""
	.align	4
.nv.constant0._ZN3cub18CUB_300001_SM_10006detail9transform16transform_kernelINS2_10policy_hubILb1EN4cuda3std3__45tupleIJN6thrust24THRUST_300001_SM_1000_NS6detail15normal_iteratorINSA_10device_ptrIfEEEEEEEE10policy1000El10fx_functorSF_JPfEEEvT0_iT1_T2_DpNS2_10kernel_argIT3_EE:
	.zero		936


//--------------------- .nv.constant0._ZN3cub18CUB_300001_SM_10006detail9transform16transform_kernelINS2_10policy_hubILb1EN4cuda3std3__45tupleIJN6thrust24THRUST_300001_SM_1000_NS6detail15normal_iteratorINSA_10device_ptrIfEEEEEEEE10policy1000Ei10fx_functorSF_JPfEEEvT0_iT1_T2_DpNS2_10kernel_argIT3_EE --------------------------
	.section	.nv.constant0._ZN3cub18CUB_300001_SM_10006detail9transform16transform_kernelINS2_10policy_hubILb1EN4cuda3std3__45tupleIJN6thrust24THRUST_300001_SM_1000_NS6detail15normal_iteratorINSA_10device_ptrIfEEEEEEEE10policy1000Ei10fx_functorSF_JPfEEEvT0_iT1_T2_DpNS2_10kernel_argIT3_EE,"a",@progbits
	.sectionflags	@""
	.align	4
.nv.constant0._ZN3cub18CUB_300001_SM_10006detail9transform16transform_kernelINS2_10policy_hubILb1EN4cuda3std3__45tupleIJN6thrust24THRUST_300001_SM_1000_NS6detail15normal_iteratorINSA_10device_ptrIfEEEEEEEE10policy1000Ei10fx_functorSF_JPfEEEvT0_iT1_T2_DpNS2_10kernel_argIT3_EE:
	.zero		936


//--------------------- .nv.constant0._ZN3cub18CUB_300001_SM_10006detail8for_each13static_kernelINS2_12policy_hub_t12policy_500_tElN6thrust24THRUST_300001_SM_1000_NS8cuda_cub10__tabulate7functorINS7_6detail15normal_iteratorINS7_10device_ptrIfEEEENS7_6system6detail7generic6detail22compute_sequence_valueIfvEElEEEEvT0_T1_ --------------------------
	.section	.nv.constant0._ZN3cub18CUB_300001_SM_10006detail8for_each13static_kernelINS2_12policy_hub_t12policy_500_tElN6thrust24THRUST_300001_SM_1000_NS8cuda_cub10__tabulate7functorINS7_6detail15normal_iteratorINS7_10device_ptrIfEEEENS7_6system6detail7generic6detail22compute_sequence_valueIfvEElEEEEvT0_T1_,"a",@progbits
	.sectionflags	@""
	.align	4
.nv.constant0._ZN3cub18CUB_300001_SM_10006detail8for_each13static_kernelINS2_12policy_hub_t12policy_500_tElN6thrust24THRUST_300001_SM_1000_NS8cuda_cub10__tabulate7functorINS7_6detail15normal_iteratorINS7_10device_ptrIfEEEENS7_6system6detail7generic6detail22compute_sequence_valueIfvEElEEEEvT0_T1_:
	.zero		920


//--------------------- .nv.constant0._ZN3cub18CUB_300001_SM_10006detail8for_each13static_kernelINS2_12policy_hub_t12policy_500_tEmN6thrust24THRUST_300001_SM_1000_NS8cuda_cub20__uninitialized_fill7functorINS7_10device_ptrIfEEfEEEEvT0_T1_ --------------------------
	.section	.nv.constant0._ZN3cub18CUB_300001_SM_10006detail8for_each13static_kernelINS2_12policy_hub_t12policy_500_tEmN6thrust24THRUST_300001_SM_1000_NS8cuda_cub20__uninitialized_fill7functorINS7_10device_ptrIfEEfEEEEvT0_T1_,"a",@progbits
	.sectionflags	@""
	.align	4
.nv.constant0._ZN3cub18CUB_300001_SM_10006detail8for_each13static_kernelINS2_12policy_hub_t12policy_500_tEmN6thrust24THRUST_300001_SM_1000_NS8cuda_cub20__uninitialized_fill7functorINS7_10device_ptrIfEEfEEEEvT0_T1_:
	.zero		920


//--------------------- .nv.constant0._ZN3cub18CUB_300001_SM_10006detail11EmptyKernelIvEEvv --------------------------
	.section	.nv.constant0._ZN3cub18CUB_300001_SM_10006detail11EmptyKernelIvEEvv,"a",@progbits
	.sectionflags	@""
	.align	4
.nv.constant0._ZN3cub18CUB_300001_SM_10006detail11EmptyKernelIvEEvv:
	.zero		896


//--------------------- .nv.constant0._ZN6thrust24THRUST_300001_SM_1000_NS8cuda_cub4core6detail13_kernel_agentINS1_8__reduce11ReduceAgentIPN4cuda3std3__45tupleIJflEEESC_SB_lNS1_9__extrema9arg_max_fIflNS9_4lessIfEEEEEEJSC_SC_iSH_EEEvDpT0_ --------------------------
	.section	.nv.constant0._ZN6thrust24THRUST_300001_SM_1000_NS8cuda_cub4core6detail13_kernel_agentINS1_8__reduce11ReduceAgentIPN4cuda3std3__45tupleIJflEEESC_SB_lNS1_9__extrema9arg_max_fIflNS9_4lessIfEEEEEEJSC_SC_iSH_EEEvDpT0_,"a",@progbits
	.sectionflags	@""
	.align	4
.nv.constant0._ZN6thrust24THRUST_300001_SM_1000_NS8cuda_cub4core6detail13_kernel_agentINS1_8__reduce11ReduceAgentIPN4cuda3std3__45tupleIJflEEESC_SB_lNS1_9__extrema9arg_max_fIflNS9_4lessIfEEEEEEJSC_SC_iSH_EEEvDpT0_:
	.zero		917


//--------------------- .nv.constant0._ZN6thrust24THRUST_300001_SM_1000_NS8cuda_cub4core6detail13_kernel_agentINS1_8__reduce10DrainAgentIlEEJN3cub18CUB_300001_SM_10009GridQueueIyEElEEEvDpT0_ --------------------------
	.section	.nv.constant0._ZN6thrust24THRUST_300001_SM_1000_NS8cuda_cub4core6detail13_kernel_agentINS1_8__reduce10DrainAgentIlEEJN3cub18CUB_300001_SM_10009GridQueueIyEElEEEvDpT0_,"a",@progbits
	.sectionflags	@""
	.align	4
.nv.constant0._ZN6thrust24THRUST_300001_SM_1000_NS8cuda_cub4core6detail13_kernel_agentINS1_8__reduce10DrainAgentIlEEJN3cub18CUB_300001_SM_10009GridQueueIyEElEEEvDpT0_:
	.zero		912


//--------------------- .nv.constant0._ZN6thrust24THRUST_300001_SM_1000_NS8cuda_cub4core6detail13_kernel_agentINS1_8__reduce11ReduceAgentINS0_12zip_iteratorIN4cuda3std3__45tupleIJNS0_6detail15normal_iteratorINS0_10device_ptrIfEEEENS0_17counting_iteratorIlNS0_11use_defaultESI_SI_EEEEEEEPNSB_IJflEEESM_lNS1_9__extrema9arg_max_fIflNSA_4lessIfEEEEEEJSL_SN_lN3cub18CUB_300001_SM_100013GridEvenShareIlEENSV_9GridQueueIyEESS_EEEvDpT0_ --------------------------
	.section	.nv.constant0._ZN6thrust24THRUST_300001_SM_1000_NS8cuda_cub4core6detail13_kernel_agentINS1_8__reduce11ReduceAgentINS0_12zip_iteratorIN4cuda3std3__45tupleIJNS0_6detail15normal_iteratorINS0_10device_ptrIfEEEENS0_17counting_iteratorIlNS0_11use_defaultESI_SI_EEEEEEEPNSB_IJflEEESM_lNS1_9__extrema9arg_max_fIflNSA_4lessIfEEEEEEJSL_SN_lN3cub18CUB_300001_SM_100013GridEvenShareIlEENSV_9GridQueueIyEESS_EEEvDpT0_,"a",@progbits
	.sectionflags	@""
	.align	4
.nv.constant0._ZN6thrust24THRUST_300001_SM_1000_NS8cuda_cub4core6detail13_kernel_agentINS1_8__reduce11ReduceAgentINS0_12zip_iteratorIN4cuda3std3__45tupleIJNS0_6detail15normal_iteratorINS0_10device_ptrIfEEEENS0_17counting_iteratorIlNS0_11use_defaultESI_SI_EEEEEEEPNSB_IJflEEESM_lNS1_9__extrema9arg_max_fIflNSA_4lessIfEEEEEEJSL_SN_lN3cub18CUB_300001_SM_100013GridEvenShareIlEENSV_9GridQueueIyEESS_EEEvDpT0_:
	.zero		1009


//--------------------- .nv.constant0._ZN6thrust24THRUST_300001_SM_1000_NS8cuda_cub4core6detail13_kernel_agentINS1_8__reduce11ReduceAgentINS0_12zip_iteratorIN4cuda3std3__45tupleIJNS0_6detail15normal_iteratorINS0_10device_ptrIfEEEENS0_17counting_iteratorIlNS0_11use_defaultESI_SI_EEEEEEEPNSB_IJflEEESM_lNS1_9__extrema9arg_max_fIflNSA_4lessIfEEEEEEJSL_SN_lSS_EEEvDpT0_ --------------------------
	.section	.nv.constant0._ZN6thrust24THRUST_300001_SM_1000_NS8cuda_cub4core6detail13_kernel_agentINS1_8__reduce11ReduceAgentINS0_12zip_iteratorIN4cuda3std3__45tupleIJNS0_6detail15normal_iteratorINS0_10device_ptrIfEEEENS0_17counting_iteratorIlNS0_11use_defaultESI_SI_EEEEEEEPNSB_IJflEEESM_lNS1_9__extrema9arg_max_fIflNSA_4lessIfEEEEEEJSL_SN_lSS_EEEvDpT0_,"a",@progbits
	.sectionflags	@""
	.align	4
.nv.constant0._ZN6thrust24THRUST_300001_SM_1000_NS8cuda_cub4core6detail13_kernel_agentINS1_8__reduce11ReduceAgentINS0_12zip_iteratorIN4cuda3std3__45tupleIJNS0_6detail15normal_iteratorINS0_10device_ptrIfEEEENS0_17counting_iteratorIlNS0_11use_defaultESI_SI_EEEEEEEPNSB_IJflEEESM_lNS1_9__extrema9arg_max_fIflNSA_4lessIfEEEEEEJSL_SN_lSS_EEEvDpT0_:
	.zero		929


//--------------------- .nv.constant0._ZN6thrust24THRUST_300001_SM_1000_NS8cuda_cub4core6detail13_kernel_agentINS1_8__reduce11ReduceAgentIPN4cuda3std3__45tupleIJflEEESC_SB_iNS1_9__extrema9arg_max_fIflNS9_4lessIfEEEEEEJSC_SC_iSH_EEEvDpT0_ --------------------------
	.section	.nv.constant0._ZN6thrust24THRUST_300001_SM_1000_NS8cuda_cub4core6detail13_kernel_agentINS1_8__reduce11ReduceAgentIPN4cuda3std3__45tupleIJflEEESC_SB_iNS1_9__extrema9arg_max_fIflNS9_4lessIfEEEEEEJSC_SC_iSH_EEEvDpT0_,"a",@progbits
	.sectionflags	@""
	.align	4
.nv.constant0._ZN6thrust24THRUST_300001_SM_1000_NS8cuda_cub4core6detail13_kernel_agentINS1_8__reduce11ReduceAgentIPN4cuda3std3__45tupleIJflEEESC_SB_iNS1_9__extrema9arg_max_fIflNS9_4lessIfEEEEEEJSC_SC_iSH_EEEvDpT0_:
	.zero		917


//--------------------- .nv.constant0._ZN6thrust24THRUST_300001_SM_1000_NS8cuda_cub4core6detail13_kernel_agentINS1_8__reduce10DrainAgentIiEEJN3cub18CUB_300001_SM_10009GridQueueIjEEiEEEvDpT0_ --------------------------
	.section	.nv.constant0._ZN6thrust24THRUST_300001_SM_1000_NS8cuda_cub4core6detail13_kernel_agentINS1_8__reduce10DrainAgentIiEEJN3cub18CUB_300001_SM_10009GridQueueIjEEiEEEvDpT0_,"a",@progbits
	.sectionflags	@""
	.align	4
.nv.constant0._ZN6thrust24THRUST_300001_SM_1000_NS8cuda_cub4core6detail13_kernel_agentINS1_8__reduce10DrainAgentIiEEJN3cub18CUB_300001_SM_10009GridQueueIjEEiEEEvDpT0_:
	.zero		908


//--------------------- .nv.constant0._ZN6thrust24THRUST_300001_SM_1000_NS8cuda_cub4core6detail13_kernel_agentINS1_8__reduce11ReduceAgentINS0_12zip_iteratorIN4cuda3std3__45tupleIJNS0_6detail15normal_iteratorINS0_10device_ptrIfEEEENS0_17counting_iteratorIlNS0_11use_defaultESI_SI_EEEEEEEPNSB_IJflEEESM_iNS1_9__extrema9arg_max_fIflNSA_4lessIfEEEEEEJSL_SN_iN3cub18CUB_300001_SM_100013GridEvenShareIiEENSV_9GridQueueIjEESS_EEEvDpT0_ --------------------------
	.section	.nv.constant0._ZN6thrust24THRUST_300001_SM_1000_NS8cuda_cub4core6detail13_kernel_agentINS1_8__reduce11ReduceAgentINS0_12zip_iteratorIN4cuda3std3__45tupleIJNS0_6detail15normal_iteratorINS0_10device_ptrIfEEEENS0_17counting_iteratorIlNS0_11use_defaultESI_SI_EEEEEEEPNSB_IJflEEESM_iNS1_9__extrema9arg_max_fIflNSA_4lessIfEEEEEEJSL_SN_iN3cub18CUB_300001_SM_100013GridEvenShareIiEENSV_9GridQueueIjEESS_EEEvDpT0_,"a",@progbits
	.sectionflags	@""
	.align	4
.nv.constant0._ZN6thrust24THRUST_300001_SM_1000_NS8cuda_cub4core6detail13_kernel_agentINS1_8__reduce11ReduceAgentINS0_12zip_iteratorIN4cuda3std3__45tupleIJNS0_6detail15normal_iteratorINS0_10device_ptrIfEEEENS0_17counting_iteratorIlNS0_11use_defaultESI_SI_EEEEEEEPNSB_IJflEEESM_iNS1_9__extrema9arg_max_fIflNSA_4lessIfEEEEEEJSL_SN_iN3cub18CUB_300001_SM_100013GridEvenShareIiEENSV_9GridQueueIjEESS_EEEvDpT0_:
	.zero		977


//--------------------- .nv.constant0._ZN6thrust24THRUST_300001_SM_1000_NS8cuda_cub4core6detail13_kernel_agentINS1_8__reduce11ReduceAgentINS0_12zip_iteratorIN4cuda3std3__45tupleIJNS0_6detail15normal_iteratorINS0_10device_ptrIfEEEENS0_17counting_iteratorIlNS0_11use_defaultESI_SI_EEEEEEEPNSB_IJflEEESM_iNS1_9__extrema9arg_max_fIflNSA_4lessIfEEEEEEJSL_SN_iSS_EEEvDpT0_ --------------------------
	.section	.nv.constant0._ZN6thrust24THRUST_300001_SM_1000_NS8cuda_cub4core6detail13_kernel_agentINS1_8__reduce11ReduceAgentINS0_12zip_iteratorIN4cuda3std3__45tupleIJNS0_6detail15normal_iteratorINS0_10device_ptrIfEEEENS0_17counting_iteratorIlNS0_11use_defaultESI_SI_EEEEEEEPNSB_IJflEEESM_iNS1_9__extrema9arg_max_fIflNSA_4lessIfEEEEEEJSL_SN_iSS_EEEvDpT0_,"a",@progbits
	.sectionflags	@""
	.align	4
.nv.constant0._ZN6thrust24THRUST_300001_SM_1000_NS8cuda_cub4core6detail13_kernel_agentINS1_8__reduce11ReduceAgentINS0_12zip_iteratorIN4cuda3std3__45tupleIJNS0_6detail15normal_iteratorINS0_10device_ptrIfEEEENS0_17counting_iteratorIlNS0_11use_defaultESI_SI_EEEEEEEPNSB_IJflEEESM_iNS1_9__extrema9arg_max_fIflNSA_4lessIfEEEEEEJSL_SN_iSS_EEEvDpT0_:
	.zero		925


//--------------------- SYMBOLS --------------------------

	.type		.nv.reservedSmem.offset0,@object
	.size		.nv.reservedSmem.offset0,0x4
	.type		.nv.reservedSmem.cap,@object
	.size		.nv.reservedSmem.cap,0x4
